//
// Generated by NVIDIA NVVM Compiler
//
// Compiler Build ID: CL-36424714
// Cuda compilation tools, release 13.0, V13.0.88
// Based on NVVM 20.0.0
//

.version 9.0
.target sm_100
.address_size 64

	// .globl	_Z14vectorDistancePdS_S_iii
.const .align 8 .b8 centroidCONST[8000];

.visible .entry _Z14vectorDistancePdS_S_iii(
	.param .u64 .ptr .align 1 _Z14vectorDistancePdS_S_iii_param_0,
	.param .u64 .ptr .align 1 _Z14vectorDistancePdS_S_iii_param_1,
	.param .u64 .ptr .align 1 _Z14vectorDistancePdS_S_iii_param_2,
	.param .u32 _Z14vectorDistancePdS_S_iii_param_3,
	.param .u32 _Z14vectorDistancePdS_S_iii_param_4,
	.param .u32 _Z14vectorDistancePdS_S_iii_param_5
)
{
	.reg .pred 	%p<21>;
	.reg .b32 	%r<50>;
	.reg .b64 	%rd<75>;
	.reg .b64 	%fd<83>;

	ld.param.u64 	%rd13, [_Z14vectorDistancePdS_S_iii_param_0];
	ld.param.u64 	%rd14, [_Z14vectorDistancePdS_S_iii_param_1];
	ld.param.u64 	%rd15, [_Z14vectorDistancePdS_S_iii_param_2];
	ld.param.u32 	%r26, [_Z14vectorDistancePdS_S_iii_param_3];
	ld.param.u32 	%r27, [_Z14vectorDistancePdS_S_iii_param_4];
	ld.param.s32 	%rd16, [_Z14vectorDistancePdS_S_iii_param_5];
	cvta.to.global.u64 	%rd1, %rd13;
	cvta.to.global.u64 	%rd2, %rd14;
	cvta.to.global.u64 	%rd3, %rd15;
	mov.u32 	%r28, %ctaid.x;
	mov.u32 	%r29, %ntid.x;
	mov.u32 	%r30, %tid.x;
	mad.lo.s32 	%r31, %r28, %r29, %r30;
	cvt.u64.u32 	%rd4, %r31;
	setp.ge.s64 	%p1, %rd4, %rd16;
	setp.lt.s32 	%p2, %r26, 1;
	or.pred  	%p3, %p1, %p2;
	@%p3 bra 	$L__BB0_26;
	setp.lt.s32 	%p4, %r27, 1;
	cvt.u64.u32 	%rd17, %r27;
	mul.lo.s64 	%rd5, %rd17, %rd4;
	cvt.u64.u32 	%rd18, %r26;
	mul.lo.s64 	%rd6, %rd18, %rd4;
	@%p4 bra 	$L__BB0_15;
	and.b32  	%r1, %r27, 7;
	and.b32  	%r2, %r27, 3;
	and.b32  	%r3, %r27, 2147483640;
	and.b32  	%r4, %r27, 1;
	neg.s32 	%r5, %r3;
	mov.b32 	%r41, 0;
$L__BB0_3:
	setp.lt.u32 	%p13, %r27, 8;
	mul.lo.s32 	%r7, %r41, %r27;
	mov.f64 	%fd82, 0d0000000000000000;
	mov.b32 	%r44, 0;
	@%p13 bra 	$L__BB0_6;
	shl.b64 	%rd39, %rd5, 3;
	add.s64 	%rd40, %rd39, %rd1;
	add.s64 	%rd73, %rd40, 32;
	mul.wide.u32 	%rd41, %r7, 8;
	add.s64 	%rd42, %rd2, %rd41;
	add.s64 	%rd74, %rd42, 32;
	mov.f64 	%fd82, 0d0000000000000000;
	mov.u32 	%r42, %r5;
$L__BB0_5:
	.pragma "nounroll";
	ld.global.f64 	%fd16, [%rd74+-32];
	ld.global.f64 	%fd17, [%rd73+-32];
	sub.f64 	%fd18, %fd16, %fd17;
	fma.rn.f64 	%fd19, %fd18, %fd18, %fd82;
	ld.global.f64 	%fd20, [%rd74+-24];
	ld.global.f64 	%fd21, [%rd73+-24];
	sub.f64 	%fd22, %fd20, %fd21;
	fma.rn.f64 	%fd23, %fd22, %fd22, %fd19;
	ld.global.f64 	%fd24, [%rd74+-16];
	ld.global.f64 	%fd25, [%rd73+-16];
	sub.f64 	%fd26, %fd24, %fd25;
	fma.rn.f64 	%fd27, %fd26, %fd26, %fd23;
	ld.global.f64 	%fd28, [%rd74+-8];
	ld.global.f64 	%fd29, [%rd73+-8];
	sub.f64 	%fd30, %fd28, %fd29;
	fma.rn.f64 	%fd31, %fd30, %fd30, %fd27;
	ld.global.f64 	%fd32, [%rd74];
	ld.global.f64 	%fd33, [%rd73];
	sub.f64 	%fd34, %fd32, %fd33;
	fma.rn.f64 	%fd35, %fd34, %fd34, %fd31;
	ld.global.f64 	%fd36, [%rd74+8];
	ld.global.f64 	%fd37, [%rd73+8];
	sub.f64 	%fd38, %fd36, %fd37;
	fma.rn.f64 	%fd39, %fd38, %fd38, %fd35;
	ld.global.f64 	%fd40, [%rd74+16];
	ld.global.f64 	%fd41, [%rd73+16];
	sub.f64 	%fd42, %fd40, %fd41;
	fma.rn.f64 	%fd43, %fd42, %fd42, %fd39;
	ld.global.f64 	%fd44, [%rd74+24];
	ld.global.f64 	%fd45, [%rd73+24];
	sub.f64 	%fd46, %fd44, %fd45;
	fma.rn.f64 	%fd82, %fd46, %fd46, %fd43;
	add.s32 	%r42, %r42, 8;
	add.s64 	%rd74, %rd74, 64;
	add.s64 	%rd73, %rd73, 64;
	setp.ne.s32 	%p14, %r42, 0;
	mov.u32 	%r44, %r3;
	@%p14 bra 	$L__BB0_5;
$L__BB0_6:
	setp.eq.s32 	%p15, %r1, 0;
	@%p15 bra 	$L__BB0_14;
	add.s32 	%r37, %r1, -1;
	setp.lt.u32 	%p16, %r37, 3;
	@%p16 bra 	$L__BB0_9;
	add.s32 	%r38, %r44, %r7;
	mul.wide.u32 	%rd43, %r38, 8;
	add.s64 	%rd44, %rd2, %rd43;
	ld.global.f64 	%fd48, [%rd44];
	cvt.u64.u32 	%rd45, %r44;
	add.s64 	%rd46, %rd5, %rd45;
	shl.b64 	%rd47, %rd46, 3;
	add.s64 	%rd48, %rd1, %rd47;
	ld.global.f64 	%fd49, [%rd48];
	sub.f64 	%fd50, %fd48, %fd49;
	fma.rn.f64 	%fd51, %fd50, %fd50, %fd82;
	cvt.u64.u32 	%rd49, %r7;
	add.s64 	%rd50, %rd45, %rd49;
	shl.b64 	%rd51, %rd50, 3;
	add.s64 	%rd52, %rd2, %rd51;
	ld.global.f64 	%fd52, [%rd52+8];
	ld.global.f64 	%fd53, [%rd48+8];
	sub.f64 	%fd54, %fd52, %fd53;
	fma.rn.f64 	%fd55, %fd54, %fd54, %fd51;
	ld.global.f64 	%fd56, [%rd52+16];
	ld.global.f64 	%fd57, [%rd48+16];
	sub.f64 	%fd58, %fd56, %fd57;
	fma.rn.f64 	%fd59, %fd58, %fd58, %fd55;
	ld.global.f64 	%fd60, [%rd52+24];
	ld.global.f64 	%fd61, [%rd48+24];
	sub.f64 	%fd62, %fd60, %fd61;
	fma.rn.f64 	%fd82, %fd62, %fd62, %fd59;
	add.s32 	%r44, %r44, 4;
$L__BB0_9:
	setp.eq.s32 	%p17, %r2, 0;
	@%p17 bra 	$L__BB0_14;
	setp.eq.s32 	%p18, %r2, 1;
	@%p18 bra 	$L__BB0_12;
	add.s32 	%r39, %r44, %r7;
	mul.wide.u32 	%rd53, %r39, 8;
	add.s64 	%rd54, %rd2, %rd53;
	ld.global.f64 	%fd64, [%rd54];
	cvt.u64.u32 	%rd55, %r44;
	add.s64 	%rd56, %rd5, %rd55;
	shl.b64 	%rd57, %rd56, 3;
	add.s64 	%rd58, %rd1, %rd57;
	ld.global.f64 	%fd65, [%rd58];
	sub.f64 	%fd66, %fd64, %fd65;
	fma.rn.f64 	%fd67, %fd66, %fd66, %fd82;
	cvt.u64.u32 	%rd59, %r7;
	add.s64 	%rd60, %rd55, %rd59;
	shl.b64 	%rd61, %rd60, 3;
	add.s64 	%rd62, %rd2, %rd61;
	ld.global.f64 	%fd68, [%rd62+8];
	ld.global.f64 	%fd69, [%rd58+8];
	sub.f64 	%fd70, %fd68, %fd69;
	fma.rn.f64 	%fd82, %fd70, %fd70, %fd67;
	add.s32 	%r44, %r44, 2;
$L__BB0_12:
	setp.eq.s32 	%p19, %r4, 0;
	@%p19 bra 	$L__BB0_14;
	add.s32 	%r40, %r44, %r7;
	mul.wide.u32 	%rd63, %r40, 8;
	add.s64 	%rd64, %rd2, %rd63;
	ld.global.f64 	%fd71, [%rd64];
	cvt.u64.u32 	%rd65, %r44;
	add.s64 	%rd66, %rd5, %rd65;
	shl.b64 	%rd67, %rd66, 3;
	add.s64 	%rd68, %rd1, %rd67;
	ld.global.f64 	%fd72, [%rd68];
	sub.f64 	%fd73, %fd71, %fd72;
	fma.rn.f64 	%fd82, %fd73, %fd73, %fd82;
$L__BB0_14:
	sqrt.rn.f64 	%fd74, %fd82;
	cvt.u64.u32 	%rd69, %r41;
	add.s64 	%rd70, %rd6, %rd69;
	shl.b64 	%rd71, %rd70, 3;
	add.s64 	%rd72, %rd3, %rd71;
	st.global.f64 	[%rd72], %fd74;
	add.s32 	%r41, %r41, 1;
	setp.eq.s32 	%p20, %r41, %r26;
	@%p20 bra 	$L__BB0_26;
	bra.uni 	$L__BB0_3;
$L__BB0_15:
	and.b32  	%r16, %r26, 7;
	setp.lt.u32 	%p5, %r26, 8;
	mov.b32 	%r48, 0;
	@%p5 bra 	$L__BB0_18;
	and.b32  	%r48, %r26, 2147483640;
	mov.b32 	%r46, 0;
$L__BB0_17:
	.pragma "nounroll";
	cvt.u64.u32 	%rd19, %r46;
	add.s64 	%rd20, %rd6, %rd19;
	shl.b64 	%rd21, %rd20, 3;
	add.s64 	%rd22, %rd3, %rd21;
	mov.b64 	%rd23, 0;
	st.global.u64 	[%rd22], %rd23;
	st.global.u64 	[%rd22+8], %rd23;
	st.global.u64 	[%rd22+16], %rd23;
	st.global.u64 	[%rd22+24], %rd23;
	st.global.u64 	[%rd22+32], %rd23;
	st.global.u64 	[%rd22+40], %rd23;
	st.global.u64 	[%rd22+48], %rd23;
	st.global.u64 	[%rd22+56], %rd23;
	add.s32 	%r46, %r46, 8;
	setp.ne.s32 	%p6, %r46, %r48;
	@%p6 bra 	$L__BB0_17;
$L__BB0_18:
	setp.eq.s32 	%p7, %r16, 0;
	@%p7 bra 	$L__BB0_26;
	and.b32  	%r21, %r26, 3;
	setp.lt.u32 	%p8, %r16, 4;
	@%p8 bra 	$L__BB0_21;
	cvt.u64.u32 	%rd24, %r48;
	add.s64 	%rd25, %rd6, %rd24;
	shl.b64 	%rd26, %rd25, 3;
	add.s64 	%rd27, %rd3, %rd26;
	mov.b64 	%rd28, 0;
	st.global.u64 	[%rd27], %rd28;
	st.global.u64 	[%rd27+8], %rd28;
	st.global.u64 	[%rd27+16], %rd28;
	st.global.u64 	[%rd27+24], %rd28;
	add.s32 	%r48, %r48, 4;
$L__BB0_21:
	setp.eq.s32 	%p9, %r21, 0;
	@%p9 bra 	$L__BB0_26;
	setp.eq.s32 	%p10, %r21, 1;
	@%p10 bra 	$L__BB0_24;
	cvt.u64.u32 	%rd29, %r48;
	add.s64 	%rd30, %rd6, %rd29;
	shl.b64 	%rd31, %rd30, 3;
	add.s64 	%rd32, %rd3, %rd31;
	mov.b64 	%rd33, 0;
	st.global.u64 	[%rd32], %rd33;
	st.global.u64 	[%rd32+8], %rd33;
	add.s32 	%r48, %r48, 2;
$L__BB0_24:
	and.b32  	%r34, %r26, 1;
	setp.eq.b32 	%p11, %r34, 1;
	not.pred 	%p12, %p11;
	@%p12 bra 	$L__BB0_26;
	cvt.u64.u32 	%rd34, %r48;
	add.s64 	%rd35, %rd6, %rd34;
	shl.b64 	%rd36, %rd35, 3;
	add.s64 	%rd37, %rd3, %rd36;
	mov.b64 	%rd38, 0;
	st.global.u64 	[%rd37], %rd38;
$L__BB0_26:
	ret;

}
	// .globl	_Z15vectorDistance1PdS_S_iii
.visible .entry _Z15vectorDistance1PdS_S_iii(
	.param .u64 .ptr .align 1 _Z15vectorDistance1PdS_S_iii_param_0,
	.param .u64 .ptr .align 1 _Z15vectorDistance1PdS_S_iii_param_1,
	.param .u64 .ptr .align 1 _Z15vectorDistance1PdS_S_iii_param_2,
	.param .u32 _Z15vectorDistance1PdS_S_iii_param_3,
	.param .u32 _Z15vectorDistance1PdS_S_iii_param_4,
	.param .u32 _Z15vectorDistance1PdS_S_iii_param_5
)
{
	.reg .pred 	%p<21>;
	.reg .b32 	%r<50>;
	.reg .b64 	%rd<75>;
	.reg .b64 	%fd<83>;

	ld.param.u64 	%rd13, [_Z15vectorDistance1PdS_S_iii_param_0];
	ld.param.u64 	%rd14, [_Z15vectorDistance1PdS_S_iii_param_1];
	ld.param.u64 	%rd15, [_Z15vectorDistance1PdS_S_iii_param_2];
	ld.param.u32 	%r26, [_Z15vectorDistance1PdS_S_iii_param_3];
	ld.param.u32 	%r27, [_Z15vectorDistance1PdS_S_iii_param_4];
	ld.param.s32 	%rd16, [_Z15vectorDistance1PdS_S_iii_param_5];
	cvta.to.global.u64 	%rd1, %rd13;
	cvta.to.global.u64 	%rd2, %rd14;
	cvta.to.global.u64 	%rd3, %rd15;
	mov.u32 	%r28, %ctaid.x;
	mov.u32 	%r29, %ntid.x;
	mov.u32 	%r30, %tid.x;
	mad.lo.s32 	%r31, %r28, %r29, %r30;
	cvt.u64.u32 	%rd4, %r31;
	setp.ge.s64 	%p1, %rd4, %rd16;
	setp.lt.s32 	%p2, %r26, 1;
	or.pred  	%p3, %p1, %p2;
	@%p3 bra 	$L__BB1_26;
	setp.lt.s32 	%p4, %r27, 1;
	cvt.u64.u32 	%rd17, %r27;
	mul.lo.s64 	%rd5, %rd17, %rd4;
	cvt.u64.u32 	%rd18, %r26;
	mul.lo.s64 	%rd6, %rd18, %rd4;
	@%p4 bra 	$L__BB1_15;
	and.b32  	%r1, %r27, 7;
	and.b32  	%r2, %r27, 3;
	and.b32  	%r3, %r27, 2147483640;
	and.b32  	%r4, %r27, 1;
	neg.s32 	%r5, %r3;
	mov.b32 	%r41, 0;
$L__BB1_3:
	setp.lt.u32 	%p13, %r27, 8;
	mul.lo.s32 	%r7, %r41, %r27;
	mov.f64 	%fd82, 0d0000000000000000;
	mov.b32 	%r44, 0;
	@%p13 bra 	$L__BB1_6;
	shl.b64 	%rd39, %rd5, 3;
	add.s64 	%rd40, %rd39, %rd1;
	add.s64 	%rd73, %rd40, 32;
	mul.wide.u32 	%rd41, %r7, 8;
	add.s64 	%rd42, %rd2, %rd41;
	add.s64 	%rd74, %rd42, 32;
	mov.f64 	%fd82, 0d0000000000000000;
	mov.u32 	%r42, %r5;
$L__BB1_5:
	.pragma "nounroll";
	ld.global.f64 	%fd16, [%rd74+-32];
	ld.global.f64 	%fd17, [%rd73+-32];
	sub.f64 	%fd18, %fd16, %fd17;
	fma.rn.f64 	%fd19, %fd18, %fd18, %fd82;
	ld.global.f64 	%fd20, [%rd74+-24];
	ld.global.f64 	%fd21, [%rd73+-24];
	sub.f64 	%fd22, %fd20, %fd21;
	fma.rn.f64 	%fd23, %fd22, %fd22, %fd19;
	ld.global.f64 	%fd24, [%rd74+-16];
	ld.global.f64 	%fd25, [%rd73+-16];
	sub.f64 	%fd26, %fd24, %fd25;
	fma.rn.f64 	%fd27, %fd26, %fd26, %fd23;
	ld.global.f64 	%fd28, [%rd74+-8];
	ld.global.f64 	%fd29, [%rd73+-8];
	sub.f64 	%fd30, %fd28, %fd29;
	fma.rn.f64 	%fd31, %fd30, %fd30, %fd27;
	ld.global.f64 	%fd32, [%rd74];
	ld.global.f64 	%fd33, [%rd73];
	sub.f64 	%fd34, %fd32, %fd33;
	fma.rn.f64 	%fd35, %fd34, %fd34, %fd31;
	ld.global.f64 	%fd36, [%rd74+8];
	ld.global.f64 	%fd37, [%rd73+8];
	sub.f64 	%fd38, %fd36, %fd37;
	fma.rn.f64 	%fd39, %fd38, %fd38, %fd35;
	ld.global.f64 	%fd40, [%rd74+16];
	ld.global.f64 	%fd41, [%rd73+16];
	sub.f64 	%fd42, %fd40, %fd41;
	fma.rn.f64 	%fd43, %fd42, %fd42, %fd39;
	ld.global.f64 	%fd44, [%rd74+24];
	ld.global.f64 	%fd45, [%rd73+24];
	sub.f64 	%fd46, %fd44, %fd45;
	fma.rn.f64 	%fd82, %fd46, %fd46, %fd43;
	add.s32 	%r42, %r42, 8;
	add.s64 	%rd74, %rd74, 64;
	add.s64 	%rd73, %rd73, 64;
	setp.ne.s32 	%p14, %r42, 0;
	mov.u32 	%r44, %r3;
	@%p14 bra 	$L__BB1_5;
$L__BB1_6:
	setp.eq.s32 	%p15, %r1, 0;
	@%p15 bra 	$L__BB1_14;
	add.s32 	%r37, %r1, -1;
	setp.lt.u32 	%p16, %r37, 3;
	@%p16 bra 	$L__BB1_9;
	add.s32 	%r38, %r44, %r7;
	mul.wide.u32 	%rd43, %r38, 8;
	add.s64 	%rd44, %rd2, %rd43;
	ld.global.f64 	%fd48, [%rd44];
	cvt.u64.u32 	%rd45, %r44;
	add.s64 	%rd46, %rd5, %rd45;
	shl.b64 	%rd47, %rd46, 3;
	add.s64 	%rd48, %rd1, %rd47;
	ld.global.f64 	%fd49, [%rd48];
	sub.f64 	%fd50, %fd48, %fd49;
	fma.rn.f64 	%fd51, %fd50, %fd50, %fd82;
	cvt.u64.u32 	%rd49, %r7;
	add.s64 	%rd50, %rd45, %rd49;
	shl.b64 	%rd51, %rd50, 3;
	add.s64 	%rd52, %rd2, %rd51;
	ld.global.f64 	%fd52, [%rd52+8];
	ld.global.f64 	%fd53, [%rd48+8];
	sub.f64 	%fd54, %fd52, %fd53;
	fma.rn.f64 	%fd55, %fd54, %fd54, %fd51;
	ld.global.f64 	%fd56, [%rd52+16];
	ld.global.f64 	%fd57, [%rd48+16];
	sub.f64 	%fd58, %fd56, %fd57;
	fma.rn.f64 	%fd59, %fd58, %fd58, %fd55;
	ld.global.f64 	%fd60, [%rd52+24];
	ld.global.f64 	%fd61, [%rd48+24];
	sub.f64 	%fd62, %fd60, %fd61;
	fma.rn.f64 	%fd82, %fd62, %fd62, %fd59;
	add.s32 	%r44, %r44, 4;
$L__BB1_9:
	setp.eq.s32 	%p17, %r2, 0;
	@%p17 bra 	$L__BB1_14;
	setp.eq.s32 	%p18, %r2, 1;
	@%p18 bra 	$L__BB1_12;
	add.s32 	%r39, %r44, %r7;
	mul.wide.u32 	%rd53, %r39, 8;
	add.s64 	%rd54, %rd2, %rd53;
	ld.global.f64 	%fd64, [%rd54];
	cvt.u64.u32 	%rd55, %r44;
	add.s64 	%rd56, %rd5, %rd55;
	shl.b64 	%rd57, %rd56, 3;
	add.s64 	%rd58, %rd1, %rd57;
	ld.global.f64 	%fd65, [%rd58];
	sub.f64 	%fd66, %fd64, %fd65;
	fma.rn.f64 	%fd67, %fd66, %fd66, %fd82;
	cvt.u64.u32 	%rd59, %r7;
	add.s64 	%rd60, %rd55, %rd59;
	shl.b64 	%rd61, %rd60, 3;
	add.s64 	%rd62, %rd2, %rd61;
	ld.global.f64 	%fd68, [%rd62+8];
	ld.global.f64 	%fd69, [%rd58+8];
	sub.f64 	%fd70, %fd68, %fd69;
	fma.rn.f64 	%fd82, %fd70, %fd70, %fd67;
	add.s32 	%r44, %r44, 2;
$L__BB1_12:
	setp.eq.s32 	%p19, %r4, 0;
	@%p19 bra 	$L__BB1_14;
	add.s32 	%r40, %r44, %r7;
	mul.wide.u32 	%rd63, %r40, 8;
	add.s64 	%rd64, %rd2, %rd63;
	ld.global.f64 	%fd71, [%rd64];
	cvt.u64.u32 	%rd65, %r44;
	add.s64 	%rd66, %rd5, %rd65;
	shl.b64 	%rd67, %rd66, 3;
	add.s64 	%rd68, %rd1, %rd67;
	ld.global.f64 	%fd72, [%rd68];
	sub.f64 	%fd73, %fd71, %fd72;
	fma.rn.f64 	%fd82, %fd73, %fd73, %fd82;
$L__BB1_14:
	sqrt.rn.f64 	%fd74, %fd82;
	cvt.u64.u32 	%rd69, %r41;
	add.s64 	%rd70, %rd6, %rd69;
	shl.b64 	%rd71, %rd70, 3;
	add.s64 	%rd72, %rd3, %rd71;
	st.global.f64 	[%rd72], %fd74;
	add.s32 	%r41, %r41, 1;
	setp.eq.s32 	%p20, %r41, %r26;
	@%p20 bra 	$L__BB1_26;
	bra.uni 	$L__BB1_3;
$L__BB1_15:
	and.b32  	%r16, %r26, 7;
	setp.lt.u32 	%p5, %r26, 8;
	mov.b32 	%r48, 0;
	@%p5 bra 	$L__BB1_18;
	and.b32  	%r48, %r26, 2147483640;
	mov.b32 	%r46, 0;
$L__BB1_17:
	.pragma "nounroll";
	cvt.u64.u32 	%rd19, %r46;
	add.s64 	%rd20, %rd6, %rd19;
	shl.b64 	%rd21, %rd20, 3;
	add.s64 	%rd22, %rd3, %rd21;
	mov.b64 	%rd23, 0;
	st.global.u64 	[%rd22], %rd23;
	st.global.u64 	[%rd22+8], %rd23;
	st.global.u64 	[%rd22+16], %rd23;
	st.global.u64 	[%rd22+24], %rd23;
	st.global.u64 	[%rd22+32], %rd23;
	st.global.u64 	[%rd22+40], %rd23;
	st.global.u64 	[%rd22+48], %rd23;
	st.global.u64 	[%rd22+56], %rd23;
	add.s32 	%r46, %r46, 8;
	setp.ne.s32 	%p6, %r46, %r48;
	@%p6 bra 	$L__BB1_17;
$L__BB1_18:
	setp.eq.s32 	%p7, %r16, 0;
	@%p7 bra 	$L__BB1_26;
	and.b32  	%r21, %r26, 3;
	setp.lt.u32 	%p8, %r16, 4;
	@%p8 bra 	$L__BB1_21;
	cvt.u64.u32 	%rd24, %r48;
	add.s64 	%rd25, %rd6, %rd24;
	shl.b64 	%rd26, %rd25, 3;
	add.s64 	%rd27, %rd3, %rd26;
	mov.b64 	%rd28, 0;
	st.global.u64 	[%rd27], %rd28;
	st.global.u64 	[%rd27+8], %rd28;
	st.global.u64 	[%rd27+16], %rd28;
	st.global.u64 	[%rd27+24], %rd28;
	add.s32 	%r48, %r48, 4;
$L__BB1_21:
	setp.eq.s32 	%p9, %r21, 0;
	@%p9 bra 	$L__BB1_26;
	setp.eq.s32 	%p10, %r21, 1;
	@%p10 bra 	$L__BB1_24;
	cvt.u64.u32 	%rd29, %r48;
	add.s64 	%rd30, %rd6, %rd29;
	shl.b64 	%rd31, %rd30, 3;
	add.s64 	%rd32, %rd3, %rd31;
	mov.b64 	%rd33, 0;
	st.global.u64 	[%rd32], %rd33;
	st.global.u64 	[%rd32+8], %rd33;
	add.s32 	%r48, %r48, 2;
$L__BB1_24:
	and.b32  	%r34, %r26, 1;
	setp.eq.b32 	%p11, %r34, 1;
	not.pred 	%p12, %p11;
	@%p12 bra 	$L__BB1_26;
	cvt.u64.u32 	%rd34, %r48;
	add.s64 	%rd35, %rd6, %rd34;
	shl.b64 	%rd36, %rd35, 3;
	add.s64 	%rd37, %rd3, %rd36;
	mov.b64 	%rd38, 0;
	st.global.u64 	[%rd37], %rd38;
$L__BB1_26:
	ret;

}
	// .globl	_Z15vectorDistance2PKdS0_Pdiii
.visible .entry _Z15vectorDistance2PKdS0_Pdiii(
	.param .u64 .ptr .align 1 _Z15vectorDistance2PKdS0_Pdiii_param_0,
	.param .u64 .ptr .align 1 _Z15vectorDistance2PKdS0_Pdiii_param_1,
	.param .u64 .ptr .align 1 _Z15vectorDistance2PKdS0_Pdiii_param_2,
	.param .u32 _Z15vectorDistance2PKdS0_Pdiii_param_3,
	.param .u32 _Z15vectorDistance2PKdS0_Pdiii_param_4,
	.param .u32 _Z15vectorDistance2PKdS0_Pdiii_param_5
)
{
	.reg .pred 	%p<21>;
	.reg .b32 	%r<50>;
	.reg .b64 	%rd<75>;
	.reg .b64 	%fd<83>;

	ld.param.u64 	%rd13, [_Z15vectorDistance2PKdS0_Pdiii_param_0];
	ld.param.u64 	%rd14, [_Z15vectorDistance2PKdS0_Pdiii_param_1];
	ld.param.u64 	%rd15, [_Z15vectorDistance2PKdS0_Pdiii_param_2];
	ld.param.u32 	%r26, [_Z15vectorDistance2PKdS0_Pdiii_param_3];
	ld.param.u32 	%r27, [_Z15vectorDistance2PKdS0_Pdiii_param_4];
	ld.param.s32 	%rd16, [_Z15vectorDistance2PKdS0_Pdiii_param_5];
	cvta.to.global.u64 	%rd1, %rd13;
	cvta.to.global.u64 	%rd2, %rd14;
	cvta.to.global.u64 	%rd3, %rd15;
	mov.u32 	%r28, %ctaid.x;
	mov.u32 	%r29, %ntid.x;
	mov.u32 	%r30, %tid.x;
	mad.lo.s32 	%r31, %r28, %r29, %r30;
	cvt.u64.u32 	%rd4, %r31;
	setp.ge.s64 	%p1, %rd4, %rd16;
	setp.lt.s32 	%p2, %r26, 1;
	or.pred  	%p3, %p1, %p2;
	@%p3 bra 	$L__BB2_26;
	setp.lt.s32 	%p4, %r27, 1;
	cvt.u64.u32 	%rd17, %r27;
	mul.lo.s64 	%rd5, %rd17, %rd4;
	cvt.u64.u32 	%rd18, %r26;
	mul.lo.s64 	%rd6, %rd18, %rd4;
	@%p4 bra 	$L__BB2_15;
	and.b32  	%r1, %r27, 7;
	and.b32  	%r2, %r27, 3;
	and.b32  	%r3, %r27, 2147483640;
	and.b32  	%r4, %r27, 1;
	neg.s32 	%r5, %r3;
	mov.b32 	%r41, 0;
$L__BB2_3:
	setp.lt.u32 	%p13, %r27, 8;
	mul.lo.s32 	%r7, %r41, %r27;
	mov.f64 	%fd82, 0d0000000000000000;
	mov.b32 	%r44, 0;
	@%p13 bra 	$L__BB2_6;
	shl.b64 	%rd39, %rd5, 3;
	add.s64 	%rd40, %rd39, %rd1;
	add.s64 	%rd73, %rd40, 32;
	mul.wide.u32 	%rd41, %r7, 8;
	add.s64 	%rd42, %rd2, %rd41;
	add.s64 	%rd74, %rd42, 32;
	mov.f64 	%fd82, 0d0000000000000000;
	mov.u32 	%r42, %r5;
$L__BB2_5:
	.pragma "nounroll";
	ld.global.nc.f64 	%fd16, [%rd74+-32];
	ld.global.nc.f64 	%fd17, [%rd73+-32];
	sub.f64 	%fd18, %fd16, %fd17;
	fma.rn.f64 	%fd19, %fd18, %fd18, %fd82;
	ld.global.nc.f64 	%fd20, [%rd74+-24];
	ld.global.nc.f64 	%fd21, [%rd73+-24];
	sub.f64 	%fd22, %fd20, %fd21;
	fma.rn.f64 	%fd23, %fd22, %fd22, %fd19;
	ld.global.nc.f64 	%fd24, [%rd74+-16];
	ld.global.nc.f64 	%fd25, [%rd73+-16];
	sub.f64 	%fd26, %fd24, %fd25;
	fma.rn.f64 	%fd27, %fd26, %fd26, %fd23;
	ld.global.nc.f64 	%fd28, [%rd74+-8];
	ld.global.nc.f64 	%fd29, [%rd73+-8];
	sub.f64 	%fd30, %fd28, %fd29;
	fma.rn.f64 	%fd31, %fd30, %fd30, %fd27;
	ld.global.nc.f64 	%fd32, [%rd74];
	ld.global.nc.f64 	%fd33, [%rd73];
	sub.f64 	%fd34, %fd32, %fd33;
	fma.rn.f64 	%fd35, %fd34, %fd34, %fd31;
	ld.global.nc.f64 	%fd36, [%rd74+8];
	ld.global.nc.f64 	%fd37, [%rd73+8];
	sub.f64 	%fd38, %fd36, %fd37;
	fma.rn.f64 	%fd39, %fd38, %fd38, %fd35;
	ld.global.nc.f64 	%fd40, [%rd74+16];
	ld.global.nc.f64 	%fd41, [%rd73+16];
	sub.f64 	%fd42, %fd40, %fd41;
	fma.rn.f64 	%fd43, %fd42, %fd42, %fd39;
	ld.global.nc.f64 	%fd44, [%rd74+24];
	ld.global.nc.f64 	%fd45, [%rd73+24];
	sub.f64 	%fd46, %fd44, %fd45;
	fma.rn.f64 	%fd82, %fd46, %fd46, %fd43;
	add.s32 	%r42, %r42, 8;
	add.s64 	%rd74, %rd74, 64;
	add.s64 	%rd73, %rd73, 64;
	setp.ne.s32 	%p14, %r42, 0;
	mov.u32 	%r44, %r3;
	@%p14 bra 	$L__BB2_5;
$L__BB2_6:
	setp.eq.s32 	%p15, %r1, 0;
	@%p15 bra 	$L__BB2_14;
	add.s32 	%r37, %r1, -1;
	setp.lt.u32 	%p16, %r37, 3;
	@%p16 bra 	$L__BB2_9;
	add.s32 	%r38, %r44, %r7;
	mul.wide.u32 	%rd43, %r38, 8;
	add.s64 	%rd44, %rd2, %rd43;
	ld.global.nc.f64 	%fd48, [%rd44];
	cvt.u64.u32 	%rd45, %r44;
	add.s64 	%rd46, %rd5, %rd45;
	shl.b64 	%rd47, %rd46, 3;
	add.s64 	%rd48, %rd1, %rd47;
	ld.global.nc.f64 	%fd49, [%rd48];
	sub.f64 	%fd50, %fd48, %fd49;
	fma.rn.f64 	%fd51, %fd50, %fd50, %fd82;
	cvt.u64.u32 	%rd49, %r7;
	add.s64 	%rd50, %rd45, %rd49;
	shl.b64 	%rd51, %rd50, 3;
	add.s64 	%rd52, %rd2, %rd51;
	ld.global.nc.f64 	%fd52, [%rd52+8];
	ld.global.nc.f64 	%fd53, [%rd48+8];
	sub.f64 	%fd54, %fd52, %fd53;
	fma.rn.f64 	%fd55, %fd54, %fd54, %fd51;
	ld.global.nc.f64 	%fd56, [%rd52+16];
	ld.global.nc.f64 	%fd57, [%rd48+16];
	sub.f64 	%fd58, %fd56, %fd57;
	fma.rn.f64 	%fd59, %fd58, %fd58, %fd55;
	ld.global.nc.f64 	%fd60, [%rd52+24];
	ld.global.nc.f64 	%fd61, [%rd48+24];
	sub.f64 	%fd62, %fd60, %fd61;
	fma.rn.f64 	%fd82, %fd62, %fd62, %fd59;
	add.s32 	%r44, %r44, 4;
$L__BB2_9:
	setp.eq.s32 	%p17, %r2, 0;
	@%p17 bra 	$L__BB2_14;
	setp.eq.s32 	%p18, %r2, 1;
	@%p18 bra 	$L__BB2_12;
	add.s32 	%r39, %r44, %r7;
	mul.wide.u32 	%rd53, %r39, 8;
	add.s64 	%rd54, %rd2, %rd53;
	ld.global.nc.f64 	%fd64, [%rd54];
	cvt.u64.u32 	%rd55, %r44;
	add.s64 	%rd56, %rd5, %rd55;
	shl.b64 	%rd57, %rd56, 3;
	add.s64 	%rd58, %rd1, %rd57;
	ld.global.nc.f64 	%fd65, [%rd58];
	sub.f64 	%fd66, %fd64, %fd65;
	fma.rn.f64 	%fd67, %fd66, %fd66, %fd82;
	cvt.u64.u32 	%rd59, %r7;
	add.s64 	%rd60, %rd55, %rd59;
	shl.b64 	%rd61, %rd60, 3;
	add.s64 	%rd62, %rd2, %rd61;
	ld.global.nc.f64 	%fd68, [%rd62+8];
	ld.global.nc.f64 	%fd69, [%rd58+8];
	sub.f64 	%fd70, %fd68, %fd69;
	fma.rn.f64 	%fd82, %fd70, %fd70, %fd67;
	add.s32 	%r44, %r44, 2;
$L__BB2_12:
	setp.eq.s32 	%p19, %r4, 0;
	@%p19 bra 	$L__BB2_14;
	add.s32 	%r40, %r44, %r7;
	mul.wide.u32 	%rd63, %r40, 8;
	add.s64 	%rd64, %rd2, %rd63;
	ld.global.nc.f64 	%fd71, [%rd64];
	cvt.u64.u32 	%rd65, %r44;
	add.s64 	%rd66, %rd5, %rd65;
	shl.b64 	%rd67, %rd66, 3;
	add.s64 	%rd68, %rd1, %rd67;
	ld.global.nc.f64 	%fd72, [%rd68];
	sub.f64 	%fd73, %fd71, %fd72;
	fma.rn.f64 	%fd82, %fd73, %fd73, %fd82;
$L__BB2_14:
	sqrt.rn.f64 	%fd74, %fd82;
	cvt.u64.u32 	%rd69, %r41;
	add.s64 	%rd70, %rd6, %rd69;
	shl.b64 	%rd71, %rd70, 3;
	add.s64 	%rd72, %rd3, %rd71;
	st.global.f64 	[%rd72], %fd74;
	add.s32 	%r41, %r41, 1;
	setp.eq.s32 	%p20, %r41, %r26;
	@%p20 bra 	$L__BB2_26;
	bra.uni 	$L__BB2_3;
$L__BB2_15:
	and.b32  	%r16, %r26, 7;
	setp.lt.u32 	%p5, %r26, 8;
	mov.b32 	%r48, 0;
	@%p5 bra 	$L__BB2_18;
	and.b32  	%r48, %r26, 2147483640;
	mov.b32 	%r46, 0;
$L__BB2_17:
	.pragma "nounroll";
	cvt.u64.u32 	%rd19, %r46;
	add.s64 	%rd20, %rd6, %rd19;
	shl.b64 	%rd21, %rd20, 3;
	add.s64 	%rd22, %rd3, %rd21;
	mov.b64 	%rd23, 0;
	st.global.u64 	[%rd22], %rd23;
	st.global.u64 	[%rd22+8], %rd23;
	st.global.u64 	[%rd22+16], %rd23;
	st.global.u64 	[%rd22+24], %rd23;
	st.global.u64 	[%rd22+32], %rd23;
	st.global.u64 	[%rd22+40], %rd23;
	st.global.u64 	[%rd22+48], %rd23;
	st.global.u64 	[%rd22+56], %rd23;
	add.s32 	%r46, %r46, 8;
	setp.ne.s32 	%p6, %r46, %r48;
	@%p6 bra 	$L__BB2_17;
$L__BB2_18:
	setp.eq.s32 	%p7, %r16, 0;
	@%p7 bra 	$L__BB2_26;
	and.b32  	%r21, %r26, 3;
	setp.lt.u32 	%p8, %r16, 4;
	@%p8 bra 	$L__BB2_21;
	cvt.u64.u32 	%rd24, %r48;
	add.s64 	%rd25, %rd6, %rd24;
	shl.b64 	%rd26, %rd25, 3;
	add.s64 	%rd27, %rd3, %rd26;
	mov.b64 	%rd28, 0;
	st.global.u64 	[%rd27], %rd28;
	st.global.u64 	[%rd27+8], %rd28;
	st.global.u64 	[%rd27+16], %rd28;
	st.global.u64 	[%rd27+24], %rd28;
	add.s32 	%r48, %r48, 4;
$L__BB2_21:
	setp.eq.s32 	%p9, %r21, 0;
	@%p9 bra 	$L__BB2_26;
	setp.eq.s32 	%p10, %r21, 1;
	@%p10 bra 	$L__BB2_24;
	cvt.u64.u32 	%rd29, %r48;
	add.s64 	%rd30, %rd6, %rd29;
	shl.b64 	%rd31, %rd30, 3;
	add.s64 	%rd32, %rd3, %rd31;
	mov.b64 	%rd33, 0;
	st.global.u64 	[%rd32], %rd33;
	st.global.u64 	[%rd32+8], %rd33;
	add.s32 	%r48, %r48, 2;
$L__BB2_24:
	and.b32  	%r34, %r26, 1;
	setp.eq.b32 	%p11, %r34, 1;
	not.pred 	%p12, %p11;
	@%p12 bra 	$L__BB2_26;
	cvt.u64.u32 	%rd34, %r48;
	add.s64 	%rd35, %rd6, %rd34;
	shl.b64 	%rd36, %rd35, 3;
	add.s64 	%rd37, %rd3, %rd36;
	mov.b64 	%rd38, 0;
	st.global.u64 	[%rd37], %rd38;
$L__BB2_26:
	ret;

}
	// .globl	_Z18vectorDistance2UR2PKdS0_Pdiii
.visible .entry _Z18vectorDistance2UR2PKdS0_Pdiii(
	.param .u64 .ptr .align 1 _Z18vectorDistance2UR2PKdS0_Pdiii_param_0,
	.param .u64 .ptr .align 1 _Z18vectorDistance2UR2PKdS0_Pdiii_param_1,
	.param .u64 .ptr .align 1 _Z18vectorDistance2UR2PKdS0_Pdiii_param_2,
	.param .u32 _Z18vectorDistance2UR2PKdS0_Pdiii_param_3,
	.param .u32 _Z18vectorDistance2UR2PKdS0_Pdiii_param_4,
	.param .u32 _Z18vectorDistance2UR2PKdS0_Pdiii_param_5
)
{
	.reg .pred 	%p<21>;
	.reg .b32 	%r<60>;
	.reg .b64 	%rd<75>;
	.reg .b64 	%fd<143>;

	ld.param.u64 	%rd13, [_Z18vectorDistance2UR2PKdS0_Pdiii_param_0];
	ld.param.u64 	%rd14, [_Z18vectorDistance2UR2PKdS0_Pdiii_param_1];
	ld.param.u64 	%rd15, [_Z18vectorDistance2UR2PKdS0_Pdiii_param_2];
	ld.param.u32 	%r26, [_Z18vectorDistance2UR2PKdS0_Pdiii_param_3];
	ld.param.u32 	%r27, [_Z18vectorDistance2UR2PKdS0_Pdiii_param_4];
	ld.param.s32 	%rd16, [_Z18vectorDistance2UR2PKdS0_Pdiii_param_5];
	cvta.to.global.u64 	%rd1, %rd13;
	cvta.to.global.u64 	%rd2, %rd14;
	cvta.to.global.u64 	%rd3, %rd15;
	mov.u32 	%r28, %ctaid.x;
	mov.u32 	%r29, %ntid.x;
	mov.u32 	%r30, %tid.x;
	mad.lo.s32 	%r31, %r28, %r29, %r30;
	cvt.u64.u32 	%rd4, %r31;
	setp.ge.s64 	%p1, %rd4, %rd16;
	setp.lt.s32 	%p2, %r26, 1;
	or.pred  	%p3, %p1, %p2;
	@%p3 bra 	$L__BB3_26;
	setp.lt.s32 	%p4, %r27, 1;
	cvt.u64.u32 	%rd17, %r27;
	mul.lo.s64 	%rd5, %rd17, %rd4;
	cvt.u64.u32 	%rd18, %r26;
	mul.lo.s64 	%rd6, %rd18, %rd4;
	@%p4 bra 	$L__BB3_15;
	add.s32 	%r36, %r27, -1;
	shr.u32 	%r37, %r36, 1;
	add.s32 	%r38, %r37, 1;
	and.b32  	%r1, %r38, 7;
	and.b32  	%r2, %r38, 3;
	and.b32  	%r39, %r38, 2147483640;
	neg.s32 	%r3, %r39;
	mov.b32 	%r50, 0;
$L__BB3_3:
	setp.lt.u32 	%p13, %r27, 15;
	mul.lo.s32 	%r5, %r50, %r27;
	mov.f64 	%fd142, 0d0000000000000000;
	mov.b32 	%r53, 0;
	@%p13 bra 	$L__BB3_6;
	shl.b64 	%rd39, %rd5, 3;
	add.s64 	%rd40, %rd39, %rd1;
	add.s64 	%rd73, %rd40, 64;
	mul.wide.u32 	%rd41, %r5, 8;
	add.s64 	%rd42, %rd2, %rd41;
	add.s64 	%rd74, %rd42, 64;
	mov.f64 	%fd142, 0d0000000000000000;
	mov.b32 	%r53, 0;
	mov.u32 	%r51, %r3;
$L__BB3_5:
	.pragma "nounroll";
	ld.global.nc.f64 	%fd16, [%rd74+-64];
	ld.global.nc.f64 	%fd17, [%rd73+-64];
	sub.f64 	%fd18, %fd16, %fd17;
	fma.rn.f64 	%fd19, %fd18, %fd18, %fd142;
	ld.global.nc.f64 	%fd20, [%rd74+-56];
	ld.global.nc.f64 	%fd21, [%rd73+-56];
	sub.f64 	%fd22, %fd20, %fd21;
	fma.rn.f64 	%fd23, %fd22, %fd22, %fd19;
	ld.global.nc.f64 	%fd24, [%rd74+-48];
	ld.global.nc.f64 	%fd25, [%rd73+-48];
	sub.f64 	%fd26, %fd24, %fd25;
	fma.rn.f64 	%fd27, %fd26, %fd26, %fd23;
	ld.global.nc.f64 	%fd28, [%rd74+-40];
	ld.global.nc.f64 	%fd29, [%rd73+-40];
	sub.f64 	%fd30, %fd28, %fd29;
	fma.rn.f64 	%fd31, %fd30, %fd30, %fd27;
	ld.global.nc.f64 	%fd32, [%rd74+-32];
	ld.global.nc.f64 	%fd33, [%rd73+-32];
	sub.f64 	%fd34, %fd32, %fd33;
	fma.rn.f64 	%fd35, %fd34, %fd34, %fd31;
	ld.global.nc.f64 	%fd36, [%rd74+-24];
	ld.global.nc.f64 	%fd37, [%rd73+-24];
	sub.f64 	%fd38, %fd36, %fd37;
	fma.rn.f64 	%fd39, %fd38, %fd38, %fd35;
	ld.global.nc.f64 	%fd40, [%rd74+-16];
	ld.global.nc.f64 	%fd41, [%rd73+-16];
	sub.f64 	%fd42, %fd40, %fd41;
	fma.rn.f64 	%fd43, %fd42, %fd42, %fd39;
	ld.global.nc.f64 	%fd44, [%rd74+-8];
	ld.global.nc.f64 	%fd45, [%rd73+-8];
	sub.f64 	%fd46, %fd44, %fd45;
	fma.rn.f64 	%fd47, %fd46, %fd46, %fd43;
	ld.global.nc.f64 	%fd48, [%rd74];
	ld.global.nc.f64 	%fd49, [%rd73];
	sub.f64 	%fd50, %fd48, %fd49;
	fma.rn.f64 	%fd51, %fd50, %fd50, %fd47;
	ld.global.nc.f64 	%fd52, [%rd74+8];
	ld.global.nc.f64 	%fd53, [%rd73+8];
	sub.f64 	%fd54, %fd52, %fd53;
	fma.rn.f64 	%fd55, %fd54, %fd54, %fd51;
	ld.global.nc.f64 	%fd56, [%rd74+16];
	ld.global.nc.f64 	%fd57, [%rd73+16];
	sub.f64 	%fd58, %fd56, %fd57;
	fma.rn.f64 	%fd59, %fd58, %fd58, %fd55;
	ld.global.nc.f64 	%fd60, [%rd74+24];
	ld.global.nc.f64 	%fd61, [%rd73+24];
	sub.f64 	%fd62, %fd60, %fd61;
	fma.rn.f64 	%fd63, %fd62, %fd62, %fd59;
	ld.global.nc.f64 	%fd64, [%rd74+32];
	ld.global.nc.f64 	%fd65, [%rd73+32];
	sub.f64 	%fd66, %fd64, %fd65;
	fma.rn.f64 	%fd67, %fd66, %fd66, %fd63;
	ld.global.nc.f64 	%fd68, [%rd74+40];
	ld.global.nc.f64 	%fd69, [%rd73+40];
	sub.f64 	%fd70, %fd68, %fd69;
	fma.rn.f64 	%fd71, %fd70, %fd70, %fd67;
	ld.global.nc.f64 	%fd72, [%rd74+48];
	ld.global.nc.f64 	%fd73, [%rd73+48];
	sub.f64 	%fd74, %fd72, %fd73;
	fma.rn.f64 	%fd75, %fd74, %fd74, %fd71;
	ld.global.nc.f64 	%fd76, [%rd74+56];
	ld.global.nc.f64 	%fd77, [%rd73+56];
	sub.f64 	%fd78, %fd76, %fd77;
	fma.rn.f64 	%fd142, %fd78, %fd78, %fd75;
	add.s32 	%r53, %r53, 16;
	add.s32 	%r51, %r51, 8;
	add.s64 	%rd74, %rd74, 128;
	add.s64 	%rd73, %rd73, 128;
	setp.ne.s32 	%p14, %r51, 0;
	@%p14 bra 	$L__BB3_5;
$L__BB3_6:
	setp.eq.s32 	%p15, %r1, 0;
	@%p15 bra 	$L__BB3_14;
	add.s32 	%r42, %r1, -1;
	setp.lt.u32 	%p16, %r42, 3;
	@%p16 bra 	$L__BB3_9;
	add.s32 	%r43, %r53, %r5;
	mul.wide.u32 	%rd43, %r43, 8;
	add.s64 	%rd44, %rd2, %rd43;
	ld.global.nc.f64 	%fd80, [%rd44];
	cvt.u64.u32 	%rd45, %r53;
	add.s64 	%rd46, %rd5, %rd45;
	shl.b64 	%rd47, %rd46, 3;
	add.s64 	%rd48, %rd1, %rd47;
	ld.global.nc.f64 	%fd81, [%rd48];
	sub.f64 	%fd82, %fd80, %fd81;
	fma.rn.f64 	%fd83, %fd82, %fd82, %fd142;
	ld.global.nc.f64 	%fd84, [%rd44+8];
	ld.global.nc.f64 	%fd85, [%rd48+8];
	sub.f64 	%fd86, %fd84, %fd85;
	fma.rn.f64 	%fd87, %fd86, %fd86, %fd83;
	cvt.u64.u32 	%rd49, %r5;
	add.s64 	%rd50, %rd45, %rd49;
	shl.b64 	%rd51, %rd50, 3;
	add.s64 	%rd52, %rd2, %rd51;
	ld.global.nc.f64 	%fd88, [%rd52+16];
	ld.global.nc.f64 	%fd89, [%rd48+16];
	sub.f64 	%fd90, %fd88, %fd89;
	fma.rn.f64 	%fd91, %fd90, %fd90, %fd87;
	ld.global.nc.f64 	%fd92, [%rd52+24];
	ld.global.nc.f64 	%fd93, [%rd48+24];
	sub.f64 	%fd94, %fd92, %fd93;
	fma.rn.f64 	%fd95, %fd94, %fd94, %fd91;
	ld.global.nc.f64 	%fd96, [%rd52+32];
	ld.global.nc.f64 	%fd97, [%rd48+32];
	sub.f64 	%fd98, %fd96, %fd97;
	fma.rn.f64 	%fd99, %fd98, %fd98, %fd95;
	ld.global.nc.f64 	%fd100, [%rd52+40];
	ld.global.nc.f64 	%fd101, [%rd48+40];
	sub.f64 	%fd102, %fd100, %fd101;
	fma.rn.f64 	%fd103, %fd102, %fd102, %fd99;
	ld.global.nc.f64 	%fd104, [%rd52+48];
	ld.global.nc.f64 	%fd105, [%rd48+48];
	sub.f64 	%fd106, %fd104, %fd105;
	fma.rn.f64 	%fd107, %fd106, %fd106, %fd103;
	ld.global.nc.f64 	%fd108, [%rd52+56];
	ld.global.nc.f64 	%fd109, [%rd48+56];
	sub.f64 	%fd110, %fd108, %fd109;
	fma.rn.f64 	%fd142, %fd110, %fd110, %fd107;
	add.s32 	%r53, %r53, 8;
$L__BB3_9:
	setp.eq.s32 	%p17, %r2, 0;
	@%p17 bra 	$L__BB3_14;
	add.s32 	%r44, %r27, -1;
	and.b32  	%r45, %r44, 6;
	setp.eq.s32 	%p18, %r45, 0;
	@%p18 bra 	$L__BB3_12;
	add.s32 	%r46, %r53, %r5;
	mul.wide.u32 	%rd53, %r46, 8;
	add.s64 	%rd54, %rd2, %rd53;
	ld.global.nc.f64 	%fd112, [%rd54];
	cvt.u64.u32 	%rd55, %r53;
	add.s64 	%rd56, %rd5, %rd55;
	shl.b64 	%rd57, %rd56, 3;
	add.s64 	%rd58, %rd1, %rd57;
	ld.global.nc.f64 	%fd113, [%rd58];
	sub.f64 	%fd114, %fd112, %fd113;
	fma.rn.f64 	%fd115, %fd114, %fd114, %fd142;
	ld.global.nc.f64 	%fd116, [%rd54+8];
	ld.global.nc.f64 	%fd117, [%rd58+8];
	sub.f64 	%fd118, %fd116, %fd117;
	fma.rn.f64 	%fd119, %fd118, %fd118, %fd115;
	cvt.u64.u32 	%rd59, %r5;
	add.s64 	%rd60, %rd55, %rd59;
	shl.b64 	%rd61, %rd60, 3;
	add.s64 	%rd62, %rd2, %rd61;
	ld.global.nc.f64 	%fd120, [%rd62+16];
	ld.global.nc.f64 	%fd121, [%rd58+16];
	sub.f64 	%fd122, %fd120, %fd121;
	fma.rn.f64 	%fd123, %fd122, %fd122, %fd119;
	ld.global.nc.f64 	%fd124, [%rd62+24];
	ld.global.nc.f64 	%fd125, [%rd58+24];
	sub.f64 	%fd126, %fd124, %fd125;
	fma.rn.f64 	%fd142, %fd126, %fd126, %fd123;
	add.s32 	%r53, %r53, 4;
$L__BB3_12:
	add.s32 	%r47, %r27, -1;
	and.b32  	%r48, %r47, 2;
	setp.ne.s32 	%p19, %r48, 0;
	@%p19 bra 	$L__BB3_14;
	add.s32 	%r49, %r53, %r5;
	mul.wide.u32 	%rd63, %r49, 8;
	add.s64 	%rd64, %rd2, %rd63;
	ld.global.nc.f64 	%fd127, [%rd64];
	cvt.u64.u32 	%rd65, %r53;
	add.s64 	%rd66, %rd5, %rd65;
	shl.b64 	%rd67, %rd66, 3;
	add.s64 	%rd68, %rd1, %rd67;
	ld.global.nc.f64 	%fd128, [%rd68];
	sub.f64 	%fd129, %fd127, %fd128;
	fma.rn.f64 	%fd130, %fd129, %fd129, %fd142;
	ld.global.nc.f64 	%fd131, [%rd64+8];
	ld.global.nc.f64 	%fd132, [%rd68+8];
	sub.f64 	%fd133, %fd131, %fd132;
	fma.rn.f64 	%fd142, %fd133, %fd133, %fd130;
$L__BB3_14:
	sqrt.rn.f64 	%fd134, %fd142;
	cvt.u64.u32 	%rd69, %r50;
	add.s64 	%rd70, %rd6, %rd69;
	shl.b64 	%rd71, %rd70, 3;
	add.s64 	%rd72, %rd3, %rd71;
	st.global.f64 	[%rd72], %fd134;
	add.s32 	%r50, %r50, 1;
	setp.eq.s32 	%p20, %r50, %r26;
	@%p20 bra 	$L__BB3_26;
	bra.uni 	$L__BB3_3;
$L__BB3_15:
	and.b32  	%r16, %r26, 7;
	setp.lt.u32 	%p5, %r26, 8;
	mov.b32 	%r58, 0;
	@%p5 bra 	$L__BB3_18;
	and.b32  	%r58, %r26, 2147483640;
	mov.b32 	%r56, 0;
$L__BB3_17:
	.pragma "nounroll";
	cvt.u64.u32 	%rd19, %r56;
	add.s64 	%rd20, %rd6, %rd19;
	shl.b64 	%rd21, %rd20, 3;
	add.s64 	%rd22, %rd3, %rd21;
	mov.b64 	%rd23, 0;
	st.global.u64 	[%rd22], %rd23;
	st.global.u64 	[%rd22+8], %rd23;
	st.global.u64 	[%rd22+16], %rd23;
	st.global.u64 	[%rd22+24], %rd23;
	st.global.u64 	[%rd22+32], %rd23;
	st.global.u64 	[%rd22+40], %rd23;
	st.global.u64 	[%rd22+48], %rd23;
	st.global.u64 	[%rd22+56], %rd23;
	add.s32 	%r56, %r56, 8;
	setp.ne.s32 	%p6, %r56, %r58;
	@%p6 bra 	$L__BB3_17;
$L__BB3_18:
	setp.eq.s32 	%p7, %r16, 0;
	@%p7 bra 	$L__BB3_26;
	and.b32  	%r21, %r26, 3;
	setp.lt.u32 	%p8, %r16, 4;
	@%p8 bra 	$L__BB3_21;
	cvt.u64.u32 	%rd24, %r58;
	add.s64 	%rd25, %rd6, %rd24;
	shl.b64 	%rd26, %rd25, 3;
	add.s64 	%rd27, %rd3, %rd26;
	mov.b64 	%rd28, 0;
	st.global.u64 	[%rd27], %rd28;
	st.global.u64 	[%rd27+8], %rd28;
	st.global.u64 	[%rd27+16], %rd28;
	st.global.u64 	[%rd27+24], %rd28;
	add.s32 	%r58, %r58, 4;
$L__BB3_21:
	setp.eq.s32 	%p9, %r21, 0;
	@%p9 bra 	$L__BB3_26;
	setp.eq.s32 	%p10, %r21, 1;
	@%p10 bra 	$L__BB3_24;
	cvt.u64.u32 	%rd29, %r58;
	add.s64 	%rd30, %rd6, %rd29;
	shl.b64 	%rd31, %rd30, 3;
	add.s64 	%rd32, %rd3, %rd31;
	mov.b64 	%rd33, 0;
	st.global.u64 	[%rd32], %rd33;
	st.global.u64 	[%rd32+8], %rd33;
	add.s32 	%r58, %r58, 2;
$L__BB3_24:
	and.b32  	%r34, %r26, 1;
	setp.eq.b32 	%p11, %r34, 1;
	not.pred 	%p12, %p11;
	@%p12 bra 	$L__BB3_26;
	cvt.u64.u32 	%rd34, %r58;
	add.s64 	%rd35, %rd6, %rd34;
	shl.b64 	%rd36, %rd35, 3;
	add.s64 	%rd37, %rd3, %rd36;
	mov.b64 	%rd38, 0;
	st.global.u64 	[%rd37], %rd38;
$L__BB3_26:
	ret;

}
	// .globl	_Z18vectorDistance2UR4PKdS0_Pdiii
.visible .entry _Z18vectorDistance2UR4PKdS0_Pdiii(
	.param .u64 .ptr .align 1 _Z18vectorDistance2UR4PKdS0_Pdiii_param_0,
	.param .u64 .ptr .align 1 _Z18vectorDistance2UR4PKdS0_Pdiii_param_1,
	.param .u64 .ptr .align 1 _Z18vectorDistance2UR4PKdS0_Pdiii_param_2,
	.param .u32 _Z18vectorDistance2UR4PKdS0_Pdiii_param_3,
	.param .u32 _Z18vectorDistance2UR4PKdS0_Pdiii_param_4,
	.param .u32 _Z18vectorDistance2UR4PKdS0_Pdiii_param_5
)
{
	.reg .pred 	%p<19>;
	.reg .b32 	%r<53>;
	.reg .b64 	%rd<65>;
	.reg .b64 	%fd<130>;

	ld.param.u64 	%rd13, [_Z18vectorDistance2UR4PKdS0_Pdiii_param_0];
	ld.param.u64 	%rd14, [_Z18vectorDistance2UR4PKdS0_Pdiii_param_1];
	ld.param.u64 	%rd15, [_Z18vectorDistance2UR4PKdS0_Pdiii_param_2];
	ld.param.u32 	%r24, [_Z18vectorDistance2UR4PKdS0_Pdiii_param_3];
	ld.param.u32 	%r25, [_Z18vectorDistance2UR4PKdS0_Pdiii_param_4];
	ld.param.s32 	%rd16, [_Z18vectorDistance2UR4PKdS0_Pdiii_param_5];
	cvta.to.global.u64 	%rd1, %rd13;
	cvta.to.global.u64 	%rd2, %rd14;
	cvta.to.global.u64 	%rd3, %rd15;
	mov.u32 	%r26, %ctaid.x;
	mov.u32 	%r27, %ntid.x;
	mov.u32 	%r28, %tid.x;
	mad.lo.s32 	%r29, %r26, %r27, %r28;
	cvt.u64.u32 	%rd4, %r29;
	setp.ge.s64 	%p1, %rd4, %rd16;
	setp.lt.s32 	%p2, %r24, 1;
	or.pred  	%p3, %p1, %p2;
	@%p3 bra 	$L__BB4_23;
	setp.lt.s32 	%p4, %r25, 1;
	cvt.u64.u32 	%rd17, %r25;
	mul.lo.s64 	%rd5, %rd17, %rd4;
	cvt.u64.u32 	%rd18, %r24;
	mul.lo.s64 	%rd6, %rd18, %rd4;
	@%p4 bra 	$L__BB4_12;
	add.s32 	%r34, %r25, -1;
	shr.u32 	%r35, %r34, 2;
	add.s32 	%r36, %r35, 1;
	and.b32  	%r1, %r36, 3;
	and.b32  	%r2, %r34, 12;
	and.b32  	%r37, %r36, 2147483644;
	neg.s32 	%r3, %r37;
	mov.b32 	%r44, 0;
$L__BB4_3:
	setp.lt.u32 	%p13, %r25, 13;
	mul.lo.s32 	%r5, %r44, %r25;
	mov.f64 	%fd125, 0d0000000000000000;
	mov.b32 	%r47, 0;
	@%p13 bra 	$L__BB4_6;
	shl.b64 	%rd39, %rd5, 3;
	add.s64 	%rd40, %rd39, %rd1;
	add.s64 	%rd63, %rd40, 64;
	mul.wide.u32 	%rd41, %r5, 8;
	add.s64 	%rd42, %rd2, %rd41;
	add.s64 	%rd64, %rd42, 64;
	mov.f64 	%fd125, 0d0000000000000000;
	mov.b32 	%r47, 0;
	mov.u32 	%r45, %r3;
$L__BB4_5:
	.pragma "nounroll";
	ld.global.nc.f64 	%fd13, [%rd64+-64];
	ld.global.nc.f64 	%fd14, [%rd63+-64];
	sub.f64 	%fd15, %fd13, %fd14;
	fma.rn.f64 	%fd16, %fd15, %fd15, %fd125;
	ld.global.nc.f64 	%fd17, [%rd64+-56];
	ld.global.nc.f64 	%fd18, [%rd63+-56];
	sub.f64 	%fd19, %fd17, %fd18;
	fma.rn.f64 	%fd20, %fd19, %fd19, %fd16;
	ld.global.nc.f64 	%fd21, [%rd64+-48];
	ld.global.nc.f64 	%fd22, [%rd63+-48];
	sub.f64 	%fd23, %fd21, %fd22;
	fma.rn.f64 	%fd24, %fd23, %fd23, %fd20;
	ld.global.nc.f64 	%fd25, [%rd64+-40];
	ld.global.nc.f64 	%fd26, [%rd63+-40];
	sub.f64 	%fd27, %fd25, %fd26;
	fma.rn.f64 	%fd28, %fd27, %fd27, %fd24;
	ld.global.nc.f64 	%fd29, [%rd64+-32];
	ld.global.nc.f64 	%fd30, [%rd63+-32];
	sub.f64 	%fd31, %fd29, %fd30;
	fma.rn.f64 	%fd32, %fd31, %fd31, %fd28;
	ld.global.nc.f64 	%fd33, [%rd64+-24];
	ld.global.nc.f64 	%fd34, [%rd63+-24];
	sub.f64 	%fd35, %fd33, %fd34;
	fma.rn.f64 	%fd36, %fd35, %fd35, %fd32;
	ld.global.nc.f64 	%fd37, [%rd64+-16];
	ld.global.nc.f64 	%fd38, [%rd63+-16];
	sub.f64 	%fd39, %fd37, %fd38;
	fma.rn.f64 	%fd40, %fd39, %fd39, %fd36;
	ld.global.nc.f64 	%fd41, [%rd64+-8];
	ld.global.nc.f64 	%fd42, [%rd63+-8];
	sub.f64 	%fd43, %fd41, %fd42;
	fma.rn.f64 	%fd44, %fd43, %fd43, %fd40;
	ld.global.nc.f64 	%fd45, [%rd64];
	ld.global.nc.f64 	%fd46, [%rd63];
	sub.f64 	%fd47, %fd45, %fd46;
	fma.rn.f64 	%fd48, %fd47, %fd47, %fd44;
	ld.global.nc.f64 	%fd49, [%rd64+8];
	ld.global.nc.f64 	%fd50, [%rd63+8];
	sub.f64 	%fd51, %fd49, %fd50;
	fma.rn.f64 	%fd52, %fd51, %fd51, %fd48;
	ld.global.nc.f64 	%fd53, [%rd64+16];
	ld.global.nc.f64 	%fd54, [%rd63+16];
	sub.f64 	%fd55, %fd53, %fd54;
	fma.rn.f64 	%fd56, %fd55, %fd55, %fd52;
	ld.global.nc.f64 	%fd57, [%rd64+24];
	ld.global.nc.f64 	%fd58, [%rd63+24];
	sub.f64 	%fd59, %fd57, %fd58;
	fma.rn.f64 	%fd60, %fd59, %fd59, %fd56;
	ld.global.nc.f64 	%fd61, [%rd64+32];
	ld.global.nc.f64 	%fd62, [%rd63+32];
	sub.f64 	%fd63, %fd61, %fd62;
	fma.rn.f64 	%fd64, %fd63, %fd63, %fd60;
	ld.global.nc.f64 	%fd65, [%rd64+40];
	ld.global.nc.f64 	%fd66, [%rd63+40];
	sub.f64 	%fd67, %fd65, %fd66;
	fma.rn.f64 	%fd68, %fd67, %fd67, %fd64;
	ld.global.nc.f64 	%fd69, [%rd64+48];
	ld.global.nc.f64 	%fd70, [%rd63+48];
	sub.f64 	%fd71, %fd69, %fd70;
	fma.rn.f64 	%fd72, %fd71, %fd71, %fd68;
	ld.global.nc.f64 	%fd73, [%rd64+56];
	ld.global.nc.f64 	%fd74, [%rd63+56];
	sub.f64 	%fd75, %fd73, %fd74;
	fma.rn.f64 	%fd125, %fd75, %fd75, %fd72;
	add.s32 	%r47, %r47, 16;
	add.s32 	%r45, %r45, 4;
	add.s64 	%rd64, %rd64, 128;
	add.s64 	%rd63, %rd63, 128;
	setp.ne.s32 	%p14, %r45, 0;
	@%p14 bra 	$L__BB4_5;
$L__BB4_6:
	setp.eq.s32 	%p15, %r1, 0;
	@%p15 bra 	$L__BB4_11;
	setp.eq.s32 	%p16, %r2, 0;
	@%p16 bra 	$L__BB4_9;
	add.s32 	%r40, %r47, %r5;
	mul.wide.u32 	%rd43, %r40, 8;
	add.s64 	%rd44, %rd2, %rd43;
	ld.global.nc.f64 	%fd77, [%rd44];
	cvt.u64.u32 	%rd45, %r47;
	add.s64 	%rd46, %rd5, %rd45;
	shl.b64 	%rd47, %rd46, 3;
	add.s64 	%rd48, %rd1, %rd47;
	ld.global.nc.f64 	%fd78, [%rd48];
	sub.f64 	%fd79, %fd77, %fd78;
	fma.rn.f64 	%fd80, %fd79, %fd79, %fd125;
	ld.global.nc.f64 	%fd81, [%rd44+8];
	ld.global.nc.f64 	%fd82, [%rd48+8];
	sub.f64 	%fd83, %fd81, %fd82;
	fma.rn.f64 	%fd84, %fd83, %fd83, %fd80;
	ld.global.nc.f64 	%fd85, [%rd44+16];
	ld.global.nc.f64 	%fd86, [%rd48+16];
	sub.f64 	%fd87, %fd85, %fd86;
	fma.rn.f64 	%fd88, %fd87, %fd87, %fd84;
	ld.global.nc.f64 	%fd89, [%rd44+24];
	ld.global.nc.f64 	%fd90, [%rd48+24];
	sub.f64 	%fd91, %fd89, %fd90;
	fma.rn.f64 	%fd92, %fd91, %fd91, %fd88;
	cvt.u64.u32 	%rd49, %r5;
	add.s64 	%rd50, %rd45, %rd49;
	shl.b64 	%rd51, %rd50, 3;
	add.s64 	%rd52, %rd2, %rd51;
	ld.global.nc.f64 	%fd93, [%rd52+32];
	ld.global.nc.f64 	%fd94, [%rd48+32];
	sub.f64 	%fd95, %fd93, %fd94;
	fma.rn.f64 	%fd96, %fd95, %fd95, %fd92;
	ld.global.nc.f64 	%fd97, [%rd52+40];
	ld.global.nc.f64 	%fd98, [%rd48+40];
	sub.f64 	%fd99, %fd97, %fd98;
	fma.rn.f64 	%fd100, %fd99, %fd99, %fd96;
	ld.global.nc.f64 	%fd101, [%rd52+48];
	ld.global.nc.f64 	%fd102, [%rd48+48];
	sub.f64 	%fd103, %fd101, %fd102;
	fma.rn.f64 	%fd104, %fd103, %fd103, %fd100;
	ld.global.nc.f64 	%fd105, [%rd52+56];
	ld.global.nc.f64 	%fd106, [%rd48+56];
	sub.f64 	%fd107, %fd105, %fd106;
	fma.rn.f64 	%fd125, %fd107, %fd107, %fd104;
	add.s32 	%r47, %r47, 8;
$L__BB4_9:
	add.s32 	%r41, %r25, -1;
	and.b32  	%r42, %r41, 4;
	setp.ne.s32 	%p17, %r42, 0;
	@%p17 bra 	$L__BB4_11;
	add.s32 	%r43, %r47, %r5;
	mul.wide.u32 	%rd53, %r43, 8;
	add.s64 	%rd54, %rd2, %rd53;
	ld.global.nc.f64 	%fd108, [%rd54];
	cvt.u64.u32 	%rd55, %r47;
	add.s64 	%rd56, %rd5, %rd55;
	shl.b64 	%rd57, %rd56, 3;
	add.s64 	%rd58, %rd1, %rd57;
	ld.global.nc.f64 	%fd109, [%rd58];
	sub.f64 	%fd110, %fd108, %fd109;
	fma.rn.f64 	%fd111, %fd110, %fd110, %fd125;
	ld.global.nc.f64 	%fd112, [%rd54+8];
	ld.global.nc.f64 	%fd113, [%rd58+8];
	sub.f64 	%fd114, %fd112, %fd113;
	fma.rn.f64 	%fd115, %fd114, %fd114, %fd111;
	ld.global.nc.f64 	%fd116, [%rd54+16];
	ld.global.nc.f64 	%fd117, [%rd58+16];
	sub.f64 	%fd118, %fd116, %fd117;
	fma.rn.f64 	%fd119, %fd118, %fd118, %fd115;
	ld.global.nc.f64 	%fd120, [%rd54+24];
	ld.global.nc.f64 	%fd121, [%rd58+24];
	sub.f64 	%fd122, %fd120, %fd121;
	fma.rn.f64 	%fd125, %fd122, %fd122, %fd119;
$L__BB4_11:
	sqrt.rn.f64 	%fd123, %fd125;
	cvt.u64.u32 	%rd59, %r44;
	add.s64 	%rd60, %rd6, %rd59;
	shl.b64 	%rd61, %rd60, 3;
	add.s64 	%rd62, %rd3, %rd61;
	st.global.f64 	[%rd62], %fd123;
	add.s32 	%r44, %r44, 1;
	setp.eq.s32 	%p18, %r44, %r24;
	@%p18 bra 	$L__BB4_23;
	bra.uni 	$L__BB4_3;
$L__BB4_12:
	and.b32  	%r14, %r24, 7;
	setp.lt.u32 	%p5, %r24, 8;
	mov.b32 	%r51, 0;
	@%p5 bra 	$L__BB4_15;
	and.b32  	%r51, %r24, 2147483640;
	mov.b32 	%r49, 0;
$L__BB4_14:
	.pragma "nounroll";
	cvt.u64.u32 	%rd19, %r49;
	add.s64 	%rd20, %rd6, %rd19;
	shl.b64 	%rd21, %rd20, 3;
	add.s64 	%rd22, %rd3, %rd21;
	mov.b64 	%rd23, 0;
	st.global.u64 	[%rd22], %rd23;
	st.global.u64 	[%rd22+8], %rd23;
	st.global.u64 	[%rd22+16], %rd23;
	st.global.u64 	[%rd22+24], %rd23;
	st.global.u64 	[%rd22+32], %rd23;
	st.global.u64 	[%rd22+40], %rd23;
	st.global.u64 	[%rd22+48], %rd23;
	st.global.u64 	[%rd22+56], %rd23;
	add.s32 	%r49, %r49, 8;
	setp.ne.s32 	%p6, %r49, %r51;
	@%p6 bra 	$L__BB4_14;
$L__BB4_15:
	setp.eq.s32 	%p7, %r14, 0;
	@%p7 bra 	$L__BB4_23;
	and.b32  	%r19, %r24, 3;
	setp.lt.u32 	%p8, %r14, 4;
	@%p8 bra 	$L__BB4_18;
	cvt.u64.u32 	%rd24, %r51;
	add.s64 	%rd25, %rd6, %rd24;
	shl.b64 	%rd26, %rd25, 3;
	add.s64 	%rd27, %rd3, %rd26;
	mov.b64 	%rd28, 0;
	st.global.u64 	[%rd27], %rd28;
	st.global.u64 	[%rd27+8], %rd28;
	st.global.u64 	[%rd27+16], %rd28;
	st.global.u64 	[%rd27+24], %rd28;
	add.s32 	%r51, %r51, 4;
$L__BB4_18:
	setp.eq.s32 	%p9, %r19, 0;
	@%p9 bra 	$L__BB4_23;
	setp.eq.s32 	%p10, %r19, 1;
	@%p10 bra 	$L__BB4_21;
	cvt.u64.u32 	%rd29, %r51;
	add.s64 	%rd30, %rd6, %rd29;
	shl.b64 	%rd31, %rd30, 3;
	add.s64 	%rd32, %rd3, %rd31;
	mov.b64 	%rd33, 0;
	st.global.u64 	[%rd32], %rd33;
	st.global.u64 	[%rd32+8], %rd33;
	add.s32 	%r51, %r51, 2;
$L__BB4_21:
	and.b32  	%r32, %r24, 1;
	setp.eq.b32 	%p11, %r32, 1;
	not.pred 	%p12, %p11;
	@%p12 bra 	$L__BB4_23;
	cvt.u64.u32 	%rd34, %r51;
	add.s64 	%rd35, %rd6, %rd34;
	shl.b64 	%rd36, %rd35, 3;
	add.s64 	%rd37, %rd3, %rd36;
	mov.b64 	%rd38, 0;
	st.global.u64 	[%rd37], %rd38;
$L__BB4_23:
	ret;

}
	// .globl	_Z18vectorDistance2UR8PKdS0_Pdiii
.visible .entry _Z18vectorDistance2UR8PKdS0_Pdiii(
	.param .u64 .ptr .align 1 _Z18vectorDistance2UR8PKdS0_Pdiii_param_0,
	.param .u64 .ptr .align 1 _Z18vectorDistance2UR8PKdS0_Pdiii_param_1,
	.param .u64 .ptr .align 1 _Z18vectorDistance2UR8PKdS0_Pdiii_param_2,
	.param .u32 _Z18vectorDistance2UR8PKdS0_Pdiii_param_3,
	.param .u32 _Z18vectorDistance2UR8PKdS0_Pdiii_param_4,
	.param .u32 _Z18vectorDistance2UR8PKdS0_Pdiii_param_5
)
{
	.reg .pred 	%p<17>;
	.reg .b32 	%r<46>;
	.reg .b64 	%rd<55>;
	.reg .b64 	%fd<109>;

	ld.param.u64 	%rd13, [_Z18vectorDistance2UR8PKdS0_Pdiii_param_0];
	ld.param.u64 	%rd14, [_Z18vectorDistance2UR8PKdS0_Pdiii_param_1];
	ld.param.u64 	%rd15, [_Z18vectorDistance2UR8PKdS0_Pdiii_param_2];
	ld.param.u32 	%r21, [_Z18vectorDistance2UR8PKdS0_Pdiii_param_3];
	ld.param.u32 	%r22, [_Z18vectorDistance2UR8PKdS0_Pdiii_param_4];
	ld.param.s32 	%rd16, [_Z18vectorDistance2UR8PKdS0_Pdiii_param_5];
	cvta.to.global.u64 	%rd1, %rd13;
	cvta.to.global.u64 	%rd2, %rd14;
	cvta.to.global.u64 	%rd3, %rd15;
	mov.u32 	%r23, %ctaid.x;
	mov.u32 	%r24, %ntid.x;
	mov.u32 	%r25, %tid.x;
	mad.lo.s32 	%r26, %r23, %r24, %r25;
	cvt.u64.u32 	%rd4, %r26;
	setp.ge.s64 	%p1, %rd4, %rd16;
	setp.lt.s32 	%p2, %r21, 1;
	or.pred  	%p3, %p1, %p2;
	@%p3 bra 	$L__BB5_20;
	setp.lt.s32 	%p4, %r22, 1;
	cvt.u64.u32 	%rd17, %r22;
	mul.lo.s64 	%rd5, %rd17, %rd4;
	cvt.u64.u32 	%rd18, %r21;
	mul.lo.s64 	%rd6, %rd18, %rd4;
	@%p4 bra 	$L__BB5_9;
	add.s32 	%r31, %r22, -1;
	shr.u32 	%r32, %r31, 3;
	add.s32 	%r33, %r32, 1;
	and.b32  	%r1, %r31, 8;
	and.b32  	%r34, %r33, 1073741822;
	neg.s32 	%r2, %r34;
	shl.b64 	%rd39, %rd5, 3;
	add.s64 	%rd40, %rd39, %rd1;
	add.s64 	%rd7, %rd40, 64;
	mov.b32 	%r38, 0;
$L__BB5_3:
	setp.lt.u32 	%p13, %r22, 9;
	mul.lo.s32 	%r4, %r38, %r22;
	mov.f64 	%fd106, 0d0000000000000000;
	mov.b32 	%r41, 0;
	@%p13 bra 	$L__BB5_6;
	mul.wide.u32 	%rd41, %r4, 8;
	add.s64 	%rd42, %rd2, %rd41;
	add.s64 	%rd54, %rd42, 64;
	mov.f64 	%fd106, 0d0000000000000000;
	mov.b32 	%r41, 0;
	mov.u64 	%rd53, %rd7;
	mov.u32 	%r39, %r2;
$L__BB5_5:
	ld.global.nc.f64 	%fd10, [%rd54+-64];
	ld.global.nc.f64 	%fd11, [%rd53+-64];
	sub.f64 	%fd12, %fd10, %fd11;
	fma.rn.f64 	%fd13, %fd12, %fd12, %fd106;
	ld.global.nc.f64 	%fd14, [%rd54+-56];
	ld.global.nc.f64 	%fd15, [%rd53+-56];
	sub.f64 	%fd16, %fd14, %fd15;
	fma.rn.f64 	%fd17, %fd16, %fd16, %fd13;
	ld.global.nc.f64 	%fd18, [%rd54+-48];
	ld.global.nc.f64 	%fd19, [%rd53+-48];
	sub.f64 	%fd20, %fd18, %fd19;
	fma.rn.f64 	%fd21, %fd20, %fd20, %fd17;
	ld.global.nc.f64 	%fd22, [%rd54+-40];
	ld.global.nc.f64 	%fd23, [%rd53+-40];
	sub.f64 	%fd24, %fd22, %fd23;
	fma.rn.f64 	%fd25, %fd24, %fd24, %fd21;
	ld.global.nc.f64 	%fd26, [%rd54+-32];
	ld.global.nc.f64 	%fd27, [%rd53+-32];
	sub.f64 	%fd28, %fd26, %fd27;
	fma.rn.f64 	%fd29, %fd28, %fd28, %fd25;
	ld.global.nc.f64 	%fd30, [%rd54+-24];
	ld.global.nc.f64 	%fd31, [%rd53+-24];
	sub.f64 	%fd32, %fd30, %fd31;
	fma.rn.f64 	%fd33, %fd32, %fd32, %fd29;
	ld.global.nc.f64 	%fd34, [%rd54+-16];
	ld.global.nc.f64 	%fd35, [%rd53+-16];
	sub.f64 	%fd36, %fd34, %fd35;
	fma.rn.f64 	%fd37, %fd36, %fd36, %fd33;
	ld.global.nc.f64 	%fd38, [%rd54+-8];
	ld.global.nc.f64 	%fd39, [%rd53+-8];
	sub.f64 	%fd40, %fd38, %fd39;
	fma.rn.f64 	%fd41, %fd40, %fd40, %fd37;
	ld.global.nc.f64 	%fd42, [%rd54];
	ld.global.nc.f64 	%fd43, [%rd53];
	sub.f64 	%fd44, %fd42, %fd43;
	fma.rn.f64 	%fd45, %fd44, %fd44, %fd41;
	ld.global.nc.f64 	%fd46, [%rd54+8];
	ld.global.nc.f64 	%fd47, [%rd53+8];
	sub.f64 	%fd48, %fd46, %fd47;
	fma.rn.f64 	%fd49, %fd48, %fd48, %fd45;
	ld.global.nc.f64 	%fd50, [%rd54+16];
	ld.global.nc.f64 	%fd51, [%rd53+16];
	sub.f64 	%fd52, %fd50, %fd51;
	fma.rn.f64 	%fd53, %fd52, %fd52, %fd49;
	ld.global.nc.f64 	%fd54, [%rd54+24];
	ld.global.nc.f64 	%fd55, [%rd53+24];
	sub.f64 	%fd56, %fd54, %fd55;
	fma.rn.f64 	%fd57, %fd56, %fd56, %fd53;
	ld.global.nc.f64 	%fd58, [%rd54+32];
	ld.global.nc.f64 	%fd59, [%rd53+32];
	sub.f64 	%fd60, %fd58, %fd59;
	fma.rn.f64 	%fd61, %fd60, %fd60, %fd57;
	ld.global.nc.f64 	%fd62, [%rd54+40];
	ld.global.nc.f64 	%fd63, [%rd53+40];
	sub.f64 	%fd64, %fd62, %fd63;
	fma.rn.f64 	%fd65, %fd64, %fd64, %fd61;
	ld.global.nc.f64 	%fd66, [%rd54+48];
	ld.global.nc.f64 	%fd67, [%rd53+48];
	sub.f64 	%fd68, %fd66, %fd67;
	fma.rn.f64 	%fd69, %fd68, %fd68, %fd65;
	ld.global.nc.f64 	%fd70, [%rd54+56];
	ld.global.nc.f64 	%fd71, [%rd53+56];
	sub.f64 	%fd72, %fd70, %fd71;
	fma.rn.f64 	%fd106, %fd72, %fd72, %fd69;
	add.s32 	%r41, %r41, 16;
	add.s32 	%r39, %r39, 2;
	add.s64 	%rd54, %rd54, 128;
	add.s64 	%rd53, %rd53, 128;
	setp.ne.s32 	%p14, %r39, 0;
	@%p14 bra 	$L__BB5_5;
$L__BB5_6:
	setp.ne.s32 	%p15, %r1, 0;
	@%p15 bra 	$L__BB5_8;
	add.s32 	%r37, %r41, %r4;
	mul.wide.u32 	%rd43, %r37, 8;
	add.s64 	%rd44, %rd2, %rd43;
	ld.global.nc.f64 	%fd73, [%rd44];
	cvt.u64.u32 	%rd45, %r41;
	add.s64 	%rd46, %rd5, %rd45;
	shl.b64 	%rd47, %rd46, 3;
	add.s64 	%rd48, %rd1, %rd47;
	ld.global.nc.f64 	%fd74, [%rd48];
	sub.f64 	%fd75, %fd73, %fd74;
	fma.rn.f64 	%fd76, %fd75, %fd75, %fd106;
	ld.global.nc.f64 	%fd77, [%rd44+8];
	ld.global.nc.f64 	%fd78, [%rd48+8];
	sub.f64 	%fd79, %fd77, %fd78;
	fma.rn.f64 	%fd80, %fd79, %fd79, %fd76;
	ld.global.nc.f64 	%fd81, [%rd44+16];
	ld.global.nc.f64 	%fd82, [%rd48+16];
	sub.f64 	%fd83, %fd81, %fd82;
	fma.rn.f64 	%fd84, %fd83, %fd83, %fd80;
	ld.global.nc.f64 	%fd85, [%rd44+24];
	ld.global.nc.f64 	%fd86, [%rd48+24];
	sub.f64 	%fd87, %fd85, %fd86;
	fma.rn.f64 	%fd88, %fd87, %fd87, %fd84;
	ld.global.nc.f64 	%fd89, [%rd44+32];
	ld.global.nc.f64 	%fd90, [%rd48+32];
	sub.f64 	%fd91, %fd89, %fd90;
	fma.rn.f64 	%fd92, %fd91, %fd91, %fd88;
	ld.global.nc.f64 	%fd93, [%rd44+40];
	ld.global.nc.f64 	%fd94, [%rd48+40];
	sub.f64 	%fd95, %fd93, %fd94;
	fma.rn.f64 	%fd96, %fd95, %fd95, %fd92;
	ld.global.nc.f64 	%fd97, [%rd44+48];
	ld.global.nc.f64 	%fd98, [%rd48+48];
	sub.f64 	%fd99, %fd97, %fd98;
	fma.rn.f64 	%fd100, %fd99, %fd99, %fd96;
	ld.global.nc.f64 	%fd101, [%rd44+56];
	ld.global.nc.f64 	%fd102, [%rd48+56];
	sub.f64 	%fd103, %fd101, %fd102;
	fma.rn.f64 	%fd106, %fd103, %fd103, %fd100;
$L__BB5_8:
	sqrt.rn.f64 	%fd104, %fd106;
	cvt.u64.u32 	%rd49, %r38;
	add.s64 	%rd50, %rd6, %rd49;
	shl.b64 	%rd51, %rd50, 3;
	add.s64 	%rd52, %rd3, %rd51;
	st.global.f64 	[%rd52], %fd104;
	add.s32 	%r38, %r38, 1;
	setp.eq.s32 	%p16, %r38, %r21;
	@%p16 bra 	$L__BB5_20;
	bra.uni 	$L__BB5_3;
$L__BB5_9:
	and.b32  	%r11, %r21, 7;
	setp.lt.u32 	%p5, %r21, 8;
	mov.b32 	%r44, 0;
	@%p5 bra 	$L__BB5_12;
	and.b32  	%r44, %r21, 2147483640;
	mov.b32 	%r42, 0;
$L__BB5_11:
	.pragma "nounroll";
	cvt.u64.u32 	%rd19, %r42;
	add.s64 	%rd20, %rd6, %rd19;
	shl.b64 	%rd21, %rd20, 3;
	add.s64 	%rd22, %rd3, %rd21;
	mov.b64 	%rd23, 0;
	st.global.u64 	[%rd22], %rd23;
	st.global.u64 	[%rd22+8], %rd23;
	st.global.u64 	[%rd22+16], %rd23;
	st.global.u64 	[%rd22+24], %rd23;
	st.global.u64 	[%rd22+32], %rd23;
	st.global.u64 	[%rd22+40], %rd23;
	st.global.u64 	[%rd22+48], %rd23;
	st.global.u64 	[%rd22+56], %rd23;
	add.s32 	%r42, %r42, 8;
	setp.ne.s32 	%p6, %r42, %r44;
	@%p6 bra 	$L__BB5_11;
$L__BB5_12:
	setp.eq.s32 	%p7, %r11, 0;
	@%p7 bra 	$L__BB5_20;
	and.b32  	%r16, %r21, 3;
	setp.lt.u32 	%p8, %r11, 4;
	@%p8 bra 	$L__BB5_15;
	cvt.u64.u32 	%rd24, %r44;
	add.s64 	%rd25, %rd6, %rd24;
	shl.b64 	%rd26, %rd25, 3;
	add.s64 	%rd27, %rd3, %rd26;
	mov.b64 	%rd28, 0;
	st.global.u64 	[%rd27], %rd28;
	st.global.u64 	[%rd27+8], %rd28;
	st.global.u64 	[%rd27+16], %rd28;
	st.global.u64 	[%rd27+24], %rd28;
	add.s32 	%r44, %r44, 4;
$L__BB5_15:
	setp.eq.s32 	%p9, %r16, 0;
	@%p9 bra 	$L__BB5_20;
	setp.eq.s32 	%p10, %r16, 1;
	@%p10 bra 	$L__BB5_18;
	cvt.u64.u32 	%rd29, %r44;
	add.s64 	%rd30, %rd6, %rd29;
	shl.b64 	%rd31, %rd30, 3;
	add.s64 	%rd32, %rd3, %rd31;
	mov.b64 	%rd33, 0;
	st.global.u64 	[%rd32], %rd33;
	st.global.u64 	[%rd32+8], %rd33;
	add.s32 	%r44, %r44, 2;
$L__BB5_18:
	and.b32  	%r29, %r21, 1;
	setp.eq.b32 	%p11, %r29, 1;
	not.pred 	%p12, %p11;
	@%p12 bra 	$L__BB5_20;
	cvt.u64.u32 	%rd34, %r44;
	add.s64 	%rd35, %rd6, %rd34;
	shl.b64 	%rd36, %rd35, 3;
	add.s64 	%rd37, %rd3, %rd36;
	mov.b64 	%rd38, 0;
	st.global.u64 	[%rd37], %rd38;
$L__BB5_20:
	ret;

}
	// .globl	_Z16centroidDistancePdS_S_iiii
.visible .entry _Z16centroidDistancePdS_S_iiii(
	.param .u64 .ptr .align 1 _Z16centroidDistancePdS_S_iiii_param_0,
	.param .u64 .ptr .align 1 _Z16centroidDistancePdS_S_iiii_param_1,
	.param .u64 .ptr .align 1 _Z16centroidDistancePdS_S_iiii_param_2,
	.param .u32 _Z16centroidDistancePdS_S_iiii_param_3,
	.param .u32 _Z16centroidDistancePdS_S_iiii_param_4,
	.param .u32 _Z16centroidDistancePdS_S_iiii_param_5,
	.param .u32 _Z16centroidDistancePdS_S_iiii_param_6
)
{
	.reg .pred 	%p<11>;
	.reg .b32 	%r<32>;
	.reg .b64 	%rd<43>;
	.reg .b64 	%fd<84>;

	ld.param.u64 	%rd10, [_Z16centroidDistancePdS_S_iiii_param_0];
	ld.param.u64 	%rd11, [_Z16centroidDistancePdS_S_iiii_param_1];
	ld.param.u64 	%rd9, [_Z16centroidDistancePdS_S_iiii_param_2];
	ld.param.u32 	%r15, [_Z16centroidDistancePdS_S_iiii_param_3];
	ld.param.u32 	%r16, [_Z16centroidDistancePdS_S_iiii_param_4];
	ld.param.u32 	%r17, [_Z16centroidDistancePdS_S_iiii_param_5];
	ld.param.s32 	%rd12, [_Z16centroidDistancePdS_S_iiii_param_6];
	cvta.to.global.u64 	%rd1, %rd10;
	cvta.to.global.u64 	%rd2, %rd11;
	mov.u32 	%r18, %ctaid.x;
	mov.u32 	%r19, %ntid.x;
	mov.u32 	%r20, %tid.x;
	mad.lo.s32 	%r21, %r18, %r19, %r20;
	cvt.u64.u32 	%rd3, %r21;
	setp.ge.s64 	%p1, %rd3, %rd12;
	@%p1 bra 	$L__BB6_14;
	setp.lt.s32 	%p2, %r16, 1;
	mov.f64 	%fd83, 0d0000000000000000;
	@%p2 bra 	$L__BB6_13;
	mul.lo.s32 	%r1, %r17, %r16;
	cvt.u64.u32 	%rd13, %r16;
	mul.lo.s64 	%rd4, %rd13, %rd3;
	and.b32  	%r2, %r16, 7;
	setp.lt.u32 	%p3, %r16, 8;
	mov.f64 	%fd83, 0d0000000000000000;
	mov.b32 	%r30, 0;
	@%p3 bra 	$L__BB6_5;
	and.b32  	%r30, %r16, 2147483640;
	neg.s32 	%r28, %r30;
	add.s64 	%rd5, %rd2, 32;
	shl.b64 	%rd14, %rd4, 3;
	add.s64 	%rd15, %rd14, %rd1;
	add.s64 	%rd42, %rd15, 32;
	mov.f64 	%fd83, 0d0000000000000000;
	mov.u32 	%r27, %r1;
$L__BB6_4:
	.pragma "nounroll";
	mul.wide.s32 	%rd16, %r27, 8;
	add.s64 	%rd17, %rd5, %rd16;
	ld.global.f64 	%fd17, [%rd17+-32];
	ld.global.f64 	%fd18, [%rd42+-32];
	sub.f64 	%fd19, %fd17, %fd18;
	fma.rn.f64 	%fd20, %fd19, %fd19, %fd83;
	ld.global.f64 	%fd21, [%rd17+-24];
	ld.global.f64 	%fd22, [%rd42+-24];
	sub.f64 	%fd23, %fd21, %fd22;
	fma.rn.f64 	%fd24, %fd23, %fd23, %fd20;
	ld.global.f64 	%fd25, [%rd17+-16];
	ld.global.f64 	%fd26, [%rd42+-16];
	sub.f64 	%fd27, %fd25, %fd26;
	fma.rn.f64 	%fd28, %fd27, %fd27, %fd24;
	ld.global.f64 	%fd29, [%rd17+-8];
	ld.global.f64 	%fd30, [%rd42+-8];
	sub.f64 	%fd31, %fd29, %fd30;
	fma.rn.f64 	%fd32, %fd31, %fd31, %fd28;
	ld.global.f64 	%fd33, [%rd17];
	ld.global.f64 	%fd34, [%rd42];
	sub.f64 	%fd35, %fd33, %fd34;
	fma.rn.f64 	%fd36, %fd35, %fd35, %fd32;
	ld.global.f64 	%fd37, [%rd17+8];
	ld.global.f64 	%fd38, [%rd42+8];
	sub.f64 	%fd39, %fd37, %fd38;
	fma.rn.f64 	%fd40, %fd39, %fd39, %fd36;
	ld.global.f64 	%fd41, [%rd17+16];
	ld.global.f64 	%fd42, [%rd42+16];
	sub.f64 	%fd43, %fd41, %fd42;
	fma.rn.f64 	%fd44, %fd43, %fd43, %fd40;
	ld.global.f64 	%fd45, [%rd17+24];
	ld.global.f64 	%fd46, [%rd42+24];
	sub.f64 	%fd47, %fd45, %fd46;
	fma.rn.f64 	%fd83, %fd47, %fd47, %fd44;
	add.s32 	%r28, %r28, 8;
	add.s32 	%r27, %r27, 8;
	add.s64 	%rd42, %rd42, 64;
	setp.ne.s32 	%p4, %r28, 0;
	@%p4 bra 	$L__BB6_4;
$L__BB6_5:
	setp.eq.s32 	%p5, %r2, 0;
	@%p5 bra 	$L__BB6_13;
	and.b32  	%r10, %r16, 3;
	setp.lt.u32 	%p6, %r2, 4;
	@%p6 bra 	$L__BB6_8;
	add.s32 	%r23, %r30, %r1;
	mul.wide.s32 	%rd18, %r23, 8;
	add.s64 	%rd19, %rd2, %rd18;
	ld.global.f64 	%fd49, [%rd19];
	cvt.u64.u32 	%rd20, %r30;
	add.s64 	%rd21, %rd4, %rd20;
	shl.b64 	%rd22, %rd21, 3;
	add.s64 	%rd23, %rd1, %rd22;
	ld.global.f64 	%fd50, [%rd23];
	sub.f64 	%fd51, %fd49, %fd50;
	fma.rn.f64 	%fd52, %fd51, %fd51, %fd83;
	ld.global.f64 	%fd53, [%rd19+8];
	ld.global.f64 	%fd54, [%rd23+8];
	sub.f64 	%fd55, %fd53, %fd54;
	fma.rn.f64 	%fd56, %fd55, %fd55, %fd52;
	ld.global.f64 	%fd57, [%rd19+16];
	ld.global.f64 	%fd58, [%rd23+16];
	sub.f64 	%fd59, %fd57, %fd58;
	fma.rn.f64 	%fd60, %fd59, %fd59, %fd56;
	ld.global.f64 	%fd61, [%rd19+24];
	ld.global.f64 	%fd62, [%rd23+24];
	sub.f64 	%fd63, %fd61, %fd62;
	fma.rn.f64 	%fd83, %fd63, %fd63, %fd60;
	add.s32 	%r30, %r30, 4;
$L__BB6_8:
	setp.eq.s32 	%p7, %r10, 0;
	@%p7 bra 	$L__BB6_13;
	setp.eq.s32 	%p8, %r10, 1;
	@%p8 bra 	$L__BB6_11;
	add.s32 	%r24, %r30, %r1;
	mul.wide.s32 	%rd24, %r24, 8;
	add.s64 	%rd25, %rd2, %rd24;
	ld.global.f64 	%fd65, [%rd25];
	cvt.u64.u32 	%rd26, %r30;
	add.s64 	%rd27, %rd4, %rd26;
	shl.b64 	%rd28, %rd27, 3;
	add.s64 	%rd29, %rd1, %rd28;
	ld.global.f64 	%fd66, [%rd29];
	sub.f64 	%fd67, %fd65, %fd66;
	fma.rn.f64 	%fd68, %fd67, %fd67, %fd83;
	ld.global.f64 	%fd69, [%rd25+8];
	ld.global.f64 	%fd70, [%rd29+8];
	sub.f64 	%fd71, %fd69, %fd70;
	fma.rn.f64 	%fd83, %fd71, %fd71, %fd68;
	add.s32 	%r30, %r30, 2;
$L__BB6_11:
	and.b32  	%r25, %r16, 1;
	setp.eq.b32 	%p9, %r25, 1;
	not.pred 	%p10, %p9;
	@%p10 bra 	$L__BB6_13;
	add.s32 	%r26, %r30, %r1;
	mul.wide.s32 	%rd30, %r26, 8;
	add.s64 	%rd31, %rd2, %rd30;
	ld.global.f64 	%fd72, [%rd31];
	cvt.u64.u32 	%rd32, %r30;
	add.s64 	%rd33, %rd4, %rd32;
	shl.b64 	%rd34, %rd33, 3;
	add.s64 	%rd35, %rd1, %rd34;
	ld.global.f64 	%fd73, [%rd35];
	sub.f64 	%fd74, %fd72, %fd73;
	fma.rn.f64 	%fd83, %fd74, %fd74, %fd83;
$L__BB6_13:
	sqrt.rn.f64 	%fd75, %fd83;
	cvt.s64.s32 	%rd36, %r15;
	cvt.s64.s32 	%rd37, %r17;
	mad.lo.s64 	%rd38, %rd36, %rd3, %rd37;
	cvta.to.global.u64 	%rd39, %rd9;
	shl.b64 	%rd40, %rd38, 3;
	add.s64 	%rd41, %rd39, %rd40;
	st.global.f64 	[%rd41], %fd75;
$L__BB6_14:
	ret;

}
	// .globl	_Z17centroidDistance1PdS_S_iii
.visible .entry _Z17centroidDistance1PdS_S_iii(
	.param .u64 .ptr .align 1 _Z17centroidDistance1PdS_S_iii_param_0,
	.param .u64 .ptr .align 1 _Z17centroidDistance1PdS_S_iii_param_1,
	.param .u64 .ptr .align 1 _Z17centroidDistance1PdS_S_iii_param_2,
	.param .u32 _Z17centroidDistance1PdS_S_iii_param_3,
	.param .u32 _Z17centroidDistance1PdS_S_iii_param_4,
	.param .u32 _Z17centroidDistance1PdS_S_iii_param_5
)
{
	.reg .pred 	%p<10>;
	.reg .b32 	%r<32>;
	.reg .b64 	%rd<42>;
	.reg .b64 	%fd<84>;

	ld.param.u64 	%rd10, [_Z17centroidDistance1PdS_S_iii_param_0];
	ld.param.u64 	%rd11, [_Z17centroidDistance1PdS_S_iii_param_1];
	ld.param.u64 	%rd9, [_Z17centroidDistance1PdS_S_iii_param_2];
	ld.param.u32 	%r15, [_Z17centroidDistance1PdS_S_iii_param_3];
	ld.param.u32 	%r16, [_Z17centroidDistance1PdS_S_iii_param_4];
	ld.param.u32 	%r17, [_Z17centroidDistance1PdS_S_iii_param_5];
	cvta.to.global.u64 	%rd1, %rd10;
	cvta.to.global.u64 	%rd2, %rd11;
	mov.u32 	%r18, %ctaid.x;
	mov.u32 	%r19, %ntid.x;
	mov.u32 	%r20, %tid.x;
	mad.lo.s32 	%r21, %r18, %r19, %r20;
	cvt.u64.u32 	%rd3, %r21;
	setp.lt.s32 	%p1, %r16, 1;
	mov.f64 	%fd83, 0d0000000000000000;
	@%p1 bra 	$L__BB7_12;
	mul.lo.s32 	%r1, %r17, %r16;
	cvt.u64.u32 	%rd12, %r16;
	mul.lo.s64 	%rd4, %rd12, %rd3;
	and.b32  	%r2, %r16, 7;
	setp.lt.u32 	%p2, %r16, 8;
	mov.f64 	%fd83, 0d0000000000000000;
	mov.b32 	%r30, 0;
	@%p2 bra 	$L__BB7_4;
	and.b32  	%r30, %r16, 2147483640;
	neg.s32 	%r28, %r30;
	add.s64 	%rd5, %rd2, 32;
	shl.b64 	%rd13, %rd4, 3;
	add.s64 	%rd14, %rd13, %rd1;
	add.s64 	%rd41, %rd14, 32;
	mov.f64 	%fd83, 0d0000000000000000;
	mov.u32 	%r27, %r1;
$L__BB7_3:
	.pragma "nounroll";
	mul.wide.s32 	%rd15, %r27, 8;
	add.s64 	%rd16, %rd5, %rd15;
	ld.global.f64 	%fd17, [%rd16+-32];
	ld.global.f64 	%fd18, [%rd41+-32];
	sub.f64 	%fd19, %fd17, %fd18;
	fma.rn.f64 	%fd20, %fd19, %fd19, %fd83;
	ld.global.f64 	%fd21, [%rd16+-24];
	ld.global.f64 	%fd22, [%rd41+-24];
	sub.f64 	%fd23, %fd21, %fd22;
	fma.rn.f64 	%fd24, %fd23, %fd23, %fd20;
	ld.global.f64 	%fd25, [%rd16+-16];
	ld.global.f64 	%fd26, [%rd41+-16];
	sub.f64 	%fd27, %fd25, %fd26;
	fma.rn.f64 	%fd28, %fd27, %fd27, %fd24;
	ld.global.f64 	%fd29, [%rd16+-8];
	ld.global.f64 	%fd30, [%rd41+-8];
	sub.f64 	%fd31, %fd29, %fd30;
	fma.rn.f64 	%fd32, %fd31, %fd31, %fd28;
	ld.global.f64 	%fd33, [%rd16];
	ld.global.f64 	%fd34, [%rd41];
	sub.f64 	%fd35, %fd33, %fd34;
	fma.rn.f64 	%fd36, %fd35, %fd35, %fd32;
	ld.global.f64 	%fd37, [%rd16+8];
	ld.global.f64 	%fd38, [%rd41+8];
	sub.f64 	%fd39, %fd37, %fd38;
	fma.rn.f64 	%fd40, %fd39, %fd39, %fd36;
	ld.global.f64 	%fd41, [%rd16+16];
	ld.global.f64 	%fd42, [%rd41+16];
	sub.f64 	%fd43, %fd41, %fd42;
	fma.rn.f64 	%fd44, %fd43, %fd43, %fd40;
	ld.global.f64 	%fd45, [%rd16+24];
	ld.global.f64 	%fd46, [%rd41+24];
	sub.f64 	%fd47, %fd45, %fd46;
	fma.rn.f64 	%fd83, %fd47, %fd47, %fd44;
	add.s32 	%r28, %r28, 8;
	add.s32 	%r27, %r27, 8;
	add.s64 	%rd41, %rd41, 64;
	setp.ne.s32 	%p3, %r28, 0;
	@%p3 bra 	$L__BB7_3;
$L__BB7_4:
	setp.eq.s32 	%p4, %r2, 0;
	@%p4 bra 	$L__BB7_12;
	and.b32  	%r10, %r16, 3;
	setp.lt.u32 	%p5, %r2, 4;
	@%p5 bra 	$L__BB7_7;
	add.s32 	%r23, %r30, %r1;
	mul.wide.s32 	%rd17, %r23, 8;
	add.s64 	%rd18, %rd2, %rd17;
	ld.global.f64 	%fd49, [%rd18];
	cvt.u64.u32 	%rd19, %r30;
	add.s64 	%rd20, %rd4, %rd19;
	shl.b64 	%rd21, %rd20, 3;
	add.s64 	%rd22, %rd1, %rd21;
	ld.global.f64 	%fd50, [%rd22];
	sub.f64 	%fd51, %fd49, %fd50;
	fma.rn.f64 	%fd52, %fd51, %fd51, %fd83;
	ld.global.f64 	%fd53, [%rd18+8];
	ld.global.f64 	%fd54, [%rd22+8];
	sub.f64 	%fd55, %fd53, %fd54;
	fma.rn.f64 	%fd56, %fd55, %fd55, %fd52;
	ld.global.f64 	%fd57, [%rd18+16];
	ld.global.f64 	%fd58, [%rd22+16];
	sub.f64 	%fd59, %fd57, %fd58;
	fma.rn.f64 	%fd60, %fd59, %fd59, %fd56;
	ld.global.f64 	%fd61, [%rd18+24];
	ld.global.f64 	%fd62, [%rd22+24];
	sub.f64 	%fd63, %fd61, %fd62;
	fma.rn.f64 	%fd83, %fd63, %fd63, %fd60;
	add.s32 	%r30, %r30, 4;
$L__BB7_7:
	setp.eq.s32 	%p6, %r10, 0;
	@%p6 bra 	$L__BB7_12;
	setp.eq.s32 	%p7, %r10, 1;
	@%p7 bra 	$L__BB7_10;
	add.s32 	%r24, %r30, %r1;
	mul.wide.s32 	%rd23, %r24, 8;
	add.s64 	%rd24, %rd2, %rd23;
	ld.global.f64 	%fd65, [%rd24];
	cvt.u64.u32 	%rd25, %r30;
	add.s64 	%rd26, %rd4, %rd25;
	shl.b64 	%rd27, %rd26, 3;
	add.s64 	%rd28, %rd1, %rd27;
	ld.global.f64 	%fd66, [%rd28];
	sub.f64 	%fd67, %fd65, %fd66;
	fma.rn.f64 	%fd68, %fd67, %fd67, %fd83;
	ld.global.f64 	%fd69, [%rd24+8];
	ld.global.f64 	%fd70, [%rd28+8];
	sub.f64 	%fd71, %fd69, %fd70;
	fma.rn.f64 	%fd83, %fd71, %fd71, %fd68;
	add.s32 	%r30, %r30, 2;
$L__BB7_10:
	and.b32  	%r25, %r16, 1;
	setp.eq.b32 	%p8, %r25, 1;
	not.pred 	%p9, %p8;
	@%p9 bra 	$L__BB7_12;
	add.s32 	%r26, %r30, %r1;
	mul.wide.s32 	%rd29, %r26, 8;
	add.s64 	%rd30, %rd2, %rd29;
	ld.global.f64 	%fd72, [%rd30];
	cvt.u64.u32 	%rd31, %r30;
	add.s64 	%rd32, %rd4, %rd31;
	shl.b64 	%rd33, %rd32, 3;
	add.s64 	%rd34, %rd1, %rd33;
	ld.global.f64 	%fd73, [%rd34];
	sub.f64 	%fd74, %fd72, %fd73;
	fma.rn.f64 	%fd83, %fd74, %fd74, %fd83;
$L__BB7_12:
	cvta.to.global.u64 	%rd35, %rd9;
	sqrt.rn.f64 	%fd75, %fd83;
	cvt.s64.s32 	%rd36, %r15;
	cvt.s64.s32 	%rd37, %r17;
	mad.lo.s64 	%rd38, %rd36, %rd3, %rd37;
	shl.b64 	%rd39, %rd38, 3;
	add.s64 	%rd40, %rd35, %rd39;
	st.global.f64 	[%rd40], %fd75;
	ret;

}
	// .globl	_Z17centroidDistance2PKdS0_Pdiiii
.visible .entry _Z17centroidDistance2PKdS0_Pdiiii(
	.param .u64 .ptr .align 1 _Z17centroidDistance2PKdS0_Pdiiii_param_0,
	.param .u64 .ptr .align 1 _Z17centroidDistance2PKdS0_Pdiiii_param_1,
	.param .u64 .ptr .align 1 _Z17centroidDistance2PKdS0_Pdiiii_param_2,
	.param .u32 _Z17centroidDistance2PKdS0_Pdiiii_param_3,
	.param .u32 _Z17centroidDistance2PKdS0_Pdiiii_param_4,
	.param .u32 _Z17centroidDistance2PKdS0_Pdiiii_param_5,
	.param .u32 _Z17centroidDistance2PKdS0_Pdiiii_param_6
)
{
	.reg .pred 	%p<11>;
	.reg .b32 	%r<32>;
	.reg .b64 	%rd<43>;
	.reg .b64 	%fd<84>;

	ld.param.u64 	%rd10, [_Z17centroidDistance2PKdS0_Pdiiii_param_0];
	ld.param.u64 	%rd11, [_Z17centroidDistance2PKdS0_Pdiiii_param_1];
	ld.param.u64 	%rd9, [_Z17centroidDistance2PKdS0_Pdiiii_param_2];
	ld.param.u32 	%r15, [_Z17centroidDistance2PKdS0_Pdiiii_param_3];
	ld.param.u32 	%r16, [_Z17centroidDistance2PKdS0_Pdiiii_param_4];
	ld.param.u32 	%r17, [_Z17centroidDistance2PKdS0_Pdiiii_param_5];
	ld.param.s32 	%rd12, [_Z17centroidDistance2PKdS0_Pdiiii_param_6];
	cvta.to.global.u64 	%rd1, %rd10;
	cvta.to.global.u64 	%rd2, %rd11;
	mov.u32 	%r18, %ctaid.x;
	mov.u32 	%r19, %ntid.x;
	mov.u32 	%r20, %tid.x;
	mad.lo.s32 	%r21, %r18, %r19, %r20;
	cvt.u64.u32 	%rd3, %r21;
	setp.ge.s64 	%p1, %rd3, %rd12;
	@%p1 bra 	$L__BB8_14;
	setp.lt.s32 	%p2, %r16, 1;
	mov.f64 	%fd83, 0d0000000000000000;
	@%p2 bra 	$L__BB8_13;
	mul.lo.s32 	%r1, %r17, %r16;
	cvt.u64.u32 	%rd13, %r16;
	mul.lo.s64 	%rd4, %rd13, %rd3;
	and.b32  	%r2, %r16, 7;
	setp.lt.u32 	%p3, %r16, 8;
	mov.f64 	%fd83, 0d0000000000000000;
	mov.b32 	%r30, 0;
	@%p3 bra 	$L__BB8_5;
	and.b32  	%r30, %r16, 2147483640;
	neg.s32 	%r28, %r30;
	add.s64 	%rd5, %rd2, 32;
	shl.b64 	%rd14, %rd4, 3;
	add.s64 	%rd15, %rd14, %rd1;
	add.s64 	%rd42, %rd15, 32;
	mov.f64 	%fd83, 0d0000000000000000;
	mov.u32 	%r27, %r1;
$L__BB8_4:
	.pragma "nounroll";
	mul.wide.s32 	%rd16, %r27, 8;
	add.s64 	%rd17, %rd5, %rd16;
	ld.global.nc.f64 	%fd17, [%rd17+-32];
	ld.global.nc.f64 	%fd18, [%rd42+-32];
	sub.f64 	%fd19, %fd17, %fd18;
	fma.rn.f64 	%fd20, %fd19, %fd19, %fd83;
	ld.global.nc.f64 	%fd21, [%rd17+-24];
	ld.global.nc.f64 	%fd22, [%rd42+-24];
	sub.f64 	%fd23, %fd21, %fd22;
	fma.rn.f64 	%fd24, %fd23, %fd23, %fd20;
	ld.global.nc.f64 	%fd25, [%rd17+-16];
	ld.global.nc.f64 	%fd26, [%rd42+-16];
	sub.f64 	%fd27, %fd25, %fd26;
	fma.rn.f64 	%fd28, %fd27, %fd27, %fd24;
	ld.global.nc.f64 	%fd29, [%rd17+-8];
	ld.global.nc.f64 	%fd30, [%rd42+-8];
	sub.f64 	%fd31, %fd29, %fd30;
	fma.rn.f64 	%fd32, %fd31, %fd31, %fd28;
	ld.global.nc.f64 	%fd33, [%rd17];
	ld.global.nc.f64 	%fd34, [%rd42];
	sub.f64 	%fd35, %fd33, %fd34;
	fma.rn.f64 	%fd36, %fd35, %fd35, %fd32;
	ld.global.nc.f64 	%fd37, [%rd17+8];
	ld.global.nc.f64 	%fd38, [%rd42+8];
	sub.f64 	%fd39, %fd37, %fd38;
	fma.rn.f64 	%fd40, %fd39, %fd39, %fd36;
	ld.global.nc.f64 	%fd41, [%rd17+16];
	ld.global.nc.f64 	%fd42, [%rd42+16];
	sub.f64 	%fd43, %fd41, %fd42;
	fma.rn.f64 	%fd44, %fd43, %fd43, %fd40;
	ld.global.nc.f64 	%fd45, [%rd17+24];
	ld.global.nc.f64 	%fd46, [%rd42+24];
	sub.f64 	%fd47, %fd45, %fd46;
	fma.rn.f64 	%fd83, %fd47, %fd47, %fd44;
	add.s32 	%r28, %r28, 8;
	add.s32 	%r27, %r27, 8;
	add.s64 	%rd42, %rd42, 64;
	setp.ne.s32 	%p4, %r28, 0;
	@%p4 bra 	$L__BB8_4;
$L__BB8_5:
	setp.eq.s32 	%p5, %r2, 0;
	@%p5 bra 	$L__BB8_13;
	and.b32  	%r10, %r16, 3;
	setp.lt.u32 	%p6, %r2, 4;
	@%p6 bra 	$L__BB8_8;
	add.s32 	%r23, %r30, %r1;
	mul.wide.s32 	%rd18, %r23, 8;
	add.s64 	%rd19, %rd2, %rd18;
	ld.global.nc.f64 	%fd49, [%rd19];
	cvt.u64.u32 	%rd20, %r30;
	add.s64 	%rd21, %rd4, %rd20;
	shl.b64 	%rd22, %rd21, 3;
	add.s64 	%rd23, %rd1, %rd22;
	ld.global.nc.f64 	%fd50, [%rd23];
	sub.f64 	%fd51, %fd49, %fd50;
	fma.rn.f64 	%fd52, %fd51, %fd51, %fd83;
	ld.global.nc.f64 	%fd53, [%rd19+8];
	ld.global.nc.f64 	%fd54, [%rd23+8];
	sub.f64 	%fd55, %fd53, %fd54;
	fma.rn.f64 	%fd56, %fd55, %fd55, %fd52;
	ld.global.nc.f64 	%fd57, [%rd19+16];
	ld.global.nc.f64 	%fd58, [%rd23+16];
	sub.f64 	%fd59, %fd57, %fd58;
	fma.rn.f64 	%fd60, %fd59, %fd59, %fd56;
	ld.global.nc.f64 	%fd61, [%rd19+24];
	ld.global.nc.f64 	%fd62, [%rd23+24];
	sub.f64 	%fd63, %fd61, %fd62;
	fma.rn.f64 	%fd83, %fd63, %fd63, %fd60;
	add.s32 	%r30, %r30, 4;
$L__BB8_8:
	setp.eq.s32 	%p7, %r10, 0;
	@%p7 bra 	$L__BB8_13;
	setp.eq.s32 	%p8, %r10, 1;
	@%p8 bra 	$L__BB8_11;
	add.s32 	%r24, %r30, %r1;
	mul.wide.s32 	%rd24, %r24, 8;
	add.s64 	%rd25, %rd2, %rd24;
	ld.global.nc.f64 	%fd65, [%rd25];
	cvt.u64.u32 	%rd26, %r30;
	add.s64 	%rd27, %rd4, %rd26;
	shl.b64 	%rd28, %rd27, 3;
	add.s64 	%rd29, %rd1, %rd28;
	ld.global.nc.f64 	%fd66, [%rd29];
	sub.f64 	%fd67, %fd65, %fd66;
	fma.rn.f64 	%fd68, %fd67, %fd67, %fd83;
	ld.global.nc.f64 	%fd69, [%rd25+8];
	ld.global.nc.f64 	%fd70, [%rd29+8];
	sub.f64 	%fd71, %fd69, %fd70;
	fma.rn.f64 	%fd83, %fd71, %fd71, %fd68;
	add.s32 	%r30, %r30, 2;
$L__BB8_11:
	and.b32  	%r25, %r16, 1;
	setp.eq.b32 	%p9, %r25, 1;
	not.pred 	%p10, %p9;
	@%p10 bra 	$L__BB8_13;
	add.s32 	%r26, %r30, %r1;
	mul.wide.s32 	%rd30, %r26, 8;
	add.s64 	%rd31, %rd2, %rd30;
	ld.global.nc.f64 	%fd72, [%rd31];
	cvt.u64.u32 	%rd32, %r30;
	add.s64 	%rd33, %rd4, %rd32;
	shl.b64 	%rd34, %rd33, 3;
	add.s64 	%rd35, %rd1, %rd34;
	ld.global.nc.f64 	%fd73, [%rd35];
	sub.f64 	%fd74, %fd72, %fd73;
	fma.rn.f64 	%fd83, %fd74, %fd74, %fd83;
$L__BB8_13:
	sqrt.rn.f64 	%fd75, %fd83;
	cvt.s64.s32 	%rd36, %r15;
	cvt.s64.s32 	%rd37, %r17;
	mad.lo.s64 	%rd38, %rd36, %rd3, %rd37;
	cvta.to.global.u64 	%rd39, %rd9;
	shl.b64 	%rd40, %rd38, 3;
	add.s64 	%rd41, %rd39, %rd40;
	st.global.f64 	[%rd41], %fd75;
$L__BB8_14:
	ret;

}
	// .globl	_Z20centroidDistance2UR2PKdS0_Pdiiii
.visible .entry _Z20centroidDistance2UR2PKdS0_Pdiiii(
	.param .u64 .ptr .align 1 _Z20centroidDistance2UR2PKdS0_Pdiiii_param_0,
	.param .u64 .ptr .align 1 _Z20centroidDistance2UR2PKdS0_Pdiiii_param_1,
	.param .u64 .ptr .align 1 _Z20centroidDistance2UR2PKdS0_Pdiiii_param_2,
	.param .u32 _Z20centroidDistance2UR2PKdS0_Pdiiii_param_3,
	.param .u32 _Z20centroidDistance2UR2PKdS0_Pdiiii_param_4,
	.param .u32 _Z20centroidDistance2UR2PKdS0_Pdiiii_param_5,
	.param .u32 _Z20centroidDistance2UR2PKdS0_Pdiiii_param_6
)
{
	.reg .pred 	%p<10>;
	.reg .b32 	%r<39>;
	.reg .b64 	%rd<42>;
	.reg .b64 	%fd<144>;

	ld.param.u64 	%rd9, [_Z20centroidDistance2UR2PKdS0_Pdiiii_param_0];
	ld.param.u64 	%rd10, [_Z20centroidDistance2UR2PKdS0_Pdiiii_param_1];
	ld.param.u64 	%rd8, [_Z20centroidDistance2UR2PKdS0_Pdiiii_param_2];
	ld.param.u32 	%r17, [_Z20centroidDistance2UR2PKdS0_Pdiiii_param_3];
	ld.param.u32 	%r18, [_Z20centroidDistance2UR2PKdS0_Pdiiii_param_4];
	ld.param.u32 	%r19, [_Z20centroidDistance2UR2PKdS0_Pdiiii_param_5];
	ld.param.s32 	%rd11, [_Z20centroidDistance2UR2PKdS0_Pdiiii_param_6];
	cvta.to.global.u64 	%rd1, %rd9;
	cvta.to.global.u64 	%rd2, %rd10;
	mov.u32 	%r20, %ctaid.x;
	mov.u32 	%r21, %ntid.x;
	mov.u32 	%r22, %tid.x;
	mad.lo.s32 	%r23, %r20, %r21, %r22;
	cvt.u64.u32 	%rd3, %r23;
	setp.ge.s64 	%p1, %rd3, %rd11;
	@%p1 bra 	$L__BB9_14;
	setp.lt.s32 	%p2, %r18, 1;
	mov.f64 	%fd143, 0d0000000000000000;
	@%p2 bra 	$L__BB9_13;
	mul.lo.s32 	%r1, %r19, %r18;
	cvt.u64.u32 	%rd12, %r18;
	mul.lo.s64 	%rd4, %rd12, %rd3;
	add.s32 	%r2, %r18, -1;
	shr.u32 	%r25, %r2, 1;
	add.s32 	%r3, %r25, 1;
	and.b32  	%r4, %r3, 7;
	setp.lt.u32 	%p3, %r18, 15;
	mov.f64 	%fd143, 0d0000000000000000;
	mov.b32 	%r36, 0;
	@%p3 bra 	$L__BB9_5;
	and.b32  	%r27, %r3, 2147483640;
	neg.s32 	%r34, %r27;
	shl.b64 	%rd13, %rd4, 3;
	add.s64 	%rd14, %rd13, %rd1;
	add.s64 	%rd41, %rd14, 64;
	mov.f64 	%fd143, 0d0000000000000000;
	mov.b32 	%r36, 0;
	mov.u32 	%r33, %r1;
$L__BB9_4:
	.pragma "nounroll";
	mul.wide.s32 	%rd15, %r33, 8;
	add.s64 	%rd16, %rd2, %rd15;
	ld.global.nc.f64 	%fd17, [%rd16];
	ld.global.nc.f64 	%fd18, [%rd41+-64];
	sub.f64 	%fd19, %fd17, %fd18;
	fma.rn.f64 	%fd20, %fd19, %fd19, %fd143;
	ld.global.nc.f64 	%fd21, [%rd16+8];
	ld.global.nc.f64 	%fd22, [%rd41+-56];
	sub.f64 	%fd23, %fd21, %fd22;
	fma.rn.f64 	%fd24, %fd23, %fd23, %fd20;
	ld.global.nc.f64 	%fd25, [%rd16+16];
	ld.global.nc.f64 	%fd26, [%rd41+-48];
	sub.f64 	%fd27, %fd25, %fd26;
	fma.rn.f64 	%fd28, %fd27, %fd27, %fd24;
	ld.global.nc.f64 	%fd29, [%rd16+24];
	ld.global.nc.f64 	%fd30, [%rd41+-40];
	sub.f64 	%fd31, %fd29, %fd30;
	fma.rn.f64 	%fd32, %fd31, %fd31, %fd28;
	ld.global.nc.f64 	%fd33, [%rd16+32];
	ld.global.nc.f64 	%fd34, [%rd41+-32];
	sub.f64 	%fd35, %fd33, %fd34;
	fma.rn.f64 	%fd36, %fd35, %fd35, %fd32;
	ld.global.nc.f64 	%fd37, [%rd16+40];
	ld.global.nc.f64 	%fd38, [%rd41+-24];
	sub.f64 	%fd39, %fd37, %fd38;
	fma.rn.f64 	%fd40, %fd39, %fd39, %fd36;
	ld.global.nc.f64 	%fd41, [%rd16+48];
	ld.global.nc.f64 	%fd42, [%rd41+-16];
	sub.f64 	%fd43, %fd41, %fd42;
	fma.rn.f64 	%fd44, %fd43, %fd43, %fd40;
	ld.global.nc.f64 	%fd45, [%rd16+56];
	ld.global.nc.f64 	%fd46, [%rd41+-8];
	sub.f64 	%fd47, %fd45, %fd46;
	fma.rn.f64 	%fd48, %fd47, %fd47, %fd44;
	ld.global.nc.f64 	%fd49, [%rd16+64];
	ld.global.nc.f64 	%fd50, [%rd41];
	sub.f64 	%fd51, %fd49, %fd50;
	fma.rn.f64 	%fd52, %fd51, %fd51, %fd48;
	ld.global.nc.f64 	%fd53, [%rd16+72];
	ld.global.nc.f64 	%fd54, [%rd41+8];
	sub.f64 	%fd55, %fd53, %fd54;
	fma.rn.f64 	%fd56, %fd55, %fd55, %fd52;
	ld.global.nc.f64 	%fd57, [%rd16+80];
	ld.global.nc.f64 	%fd58, [%rd41+16];
	sub.f64 	%fd59, %fd57, %fd58;
	fma.rn.f64 	%fd60, %fd59, %fd59, %fd56;
	ld.global.nc.f64 	%fd61, [%rd16+88];
	ld.global.nc.f64 	%fd62, [%rd41+24];
	sub.f64 	%fd63, %fd61, %fd62;
	fma.rn.f64 	%fd64, %fd63, %fd63, %fd60;
	ld.global.nc.f64 	%fd65, [%rd16+96];
	ld.global.nc.f64 	%fd66, [%rd41+32];
	sub.f64 	%fd67, %fd65, %fd66;
	fma.rn.f64 	%fd68, %fd67, %fd67, %fd64;
	ld.global.nc.f64 	%fd69, [%rd16+104];
	ld.global.nc.f64 	%fd70, [%rd41+40];
	sub.f64 	%fd71, %fd69, %fd70;
	fma.rn.f64 	%fd72, %fd71, %fd71, %fd68;
	ld.global.nc.f64 	%fd73, [%rd16+112];
	ld.global.nc.f64 	%fd74, [%rd41+48];
	sub.f64 	%fd75, %fd73, %fd74;
	fma.rn.f64 	%fd76, %fd75, %fd75, %fd72;
	ld.global.nc.f64 	%fd77, [%rd16+120];
	ld.global.nc.f64 	%fd78, [%rd41+56];
	sub.f64 	%fd79, %fd77, %fd78;
	fma.rn.f64 	%fd143, %fd79, %fd79, %fd76;
	add.s32 	%r36, %r36, 16;
	add.s32 	%r34, %r34, 8;
	add.s32 	%r33, %r33, 16;
	add.s64 	%rd41, %rd41, 128;
	setp.ne.s32 	%p4, %r34, 0;
	@%p4 bra 	$L__BB9_4;
$L__BB9_5:
	setp.eq.s32 	%p5, %r4, 0;
	@%p5 bra 	$L__BB9_13;
	setp.lt.u32 	%p6, %r4, 4;
	@%p6 bra 	$L__BB9_8;
	add.s32 	%r28, %r36, %r1;
	mul.wide.s32 	%rd17, %r28, 8;
	add.s64 	%rd18, %rd2, %rd17;
	ld.global.nc.f64 	%fd81, [%rd18];
	cvt.u64.u32 	%rd19, %r36;
	add.s64 	%rd20, %rd4, %rd19;
	shl.b64 	%rd21, %rd20, 3;
	add.s64 	%rd22, %rd1, %rd21;
	ld.global.nc.f64 	%fd82, [%rd22];
	sub.f64 	%fd83, %fd81, %fd82;
	fma.rn.f64 	%fd84, %fd83, %fd83, %fd143;
	ld.global.nc.f64 	%fd85, [%rd18+8];
	ld.global.nc.f64 	%fd86, [%rd22+8];
	sub.f64 	%fd87, %fd85, %fd86;
	fma.rn.f64 	%fd88, %fd87, %fd87, %fd84;
	ld.global.nc.f64 	%fd89, [%rd18+16];
	ld.global.nc.f64 	%fd90, [%rd22+16];
	sub.f64 	%fd91, %fd89, %fd90;
	fma.rn.f64 	%fd92, %fd91, %fd91, %fd88;
	ld.global.nc.f64 	%fd93, [%rd18+24];
	ld.global.nc.f64 	%fd94, [%rd22+24];
	sub.f64 	%fd95, %fd93, %fd94;
	fma.rn.f64 	%fd96, %fd95, %fd95, %fd92;
	ld.global.nc.f64 	%fd97, [%rd18+32];
	ld.global.nc.f64 	%fd98, [%rd22+32];
	sub.f64 	%fd99, %fd97, %fd98;
	fma.rn.f64 	%fd100, %fd99, %fd99, %fd96;
	ld.global.nc.f64 	%fd101, [%rd18+40];
	ld.global.nc.f64 	%fd102, [%rd22+40];
	sub.f64 	%fd103, %fd101, %fd102;
	fma.rn.f64 	%fd104, %fd103, %fd103, %fd100;
	ld.global.nc.f64 	%fd105, [%rd18+48];
	ld.global.nc.f64 	%fd106, [%rd22+48];
	sub.f64 	%fd107, %fd105, %fd106;
	fma.rn.f64 	%fd108, %fd107, %fd107, %fd104;
	ld.global.nc.f64 	%fd109, [%rd18+56];
	ld.global.nc.f64 	%fd110, [%rd22+56];
	sub.f64 	%fd111, %fd109, %fd110;
	fma.rn.f64 	%fd143, %fd111, %fd111, %fd108;
	add.s32 	%r36, %r36, 8;
$L__BB9_8:
	and.b32  	%r29, %r3, 3;
	setp.eq.s32 	%p7, %r29, 0;
	@%p7 bra 	$L__BB9_13;
	setp.eq.s32 	%p8, %r29, 1;
	@%p8 bra 	$L__BB9_11;
	add.s32 	%r30, %r36, %r1;
	mul.wide.s32 	%rd23, %r30, 8;
	add.s64 	%rd24, %rd2, %rd23;
	ld.global.nc.f64 	%fd113, [%rd24];
	cvt.u64.u32 	%rd25, %r36;
	add.s64 	%rd26, %rd4, %rd25;
	shl.b64 	%rd27, %rd26, 3;
	add.s64 	%rd28, %rd1, %rd27;
	ld.global.nc.f64 	%fd114, [%rd28];
	sub.f64 	%fd115, %fd113, %fd114;
	fma.rn.f64 	%fd116, %fd115, %fd115, %fd143;
	ld.global.nc.f64 	%fd117, [%rd24+8];
	ld.global.nc.f64 	%fd118, [%rd28+8];
	sub.f64 	%fd119, %fd117, %fd118;
	fma.rn.f64 	%fd120, %fd119, %fd119, %fd116;
	ld.global.nc.f64 	%fd121, [%rd24+16];
	ld.global.nc.f64 	%fd122, [%rd28+16];
	sub.f64 	%fd123, %fd121, %fd122;
	fma.rn.f64 	%fd124, %fd123, %fd123, %fd120;
	ld.global.nc.f64 	%fd125, [%rd24+24];
	ld.global.nc.f64 	%fd126, [%rd28+24];
	sub.f64 	%fd127, %fd125, %fd126;
	fma.rn.f64 	%fd143, %fd127, %fd127, %fd124;
	add.s32 	%r36, %r36, 4;
$L__BB9_11:
	and.b32  	%r31, %r2, 2;
	setp.ne.s32 	%p9, %r31, 0;
	@%p9 bra 	$L__BB9_13;
	add.s32 	%r32, %r36, %r1;
	mul.wide.s32 	%rd29, %r32, 8;
	add.s64 	%rd30, %rd2, %rd29;
	ld.global.nc.f64 	%fd128, [%rd30];
	cvt.u64.u32 	%rd31, %r36;
	add.s64 	%rd32, %rd4, %rd31;
	shl.b64 	%rd33, %rd32, 3;
	add.s64 	%rd34, %rd1, %rd33;
	ld.global.nc.f64 	%fd129, [%rd34];
	sub.f64 	%fd130, %fd128, %fd129;
	fma.rn.f64 	%fd131, %fd130, %fd130, %fd143;
	ld.global.nc.f64 	%fd132, [%rd30+8];
	ld.global.nc.f64 	%fd133, [%rd34+8];
	sub.f64 	%fd134, %fd132, %fd133;
	fma.rn.f64 	%fd143, %fd134, %fd134, %fd131;
$L__BB9_13:
	sqrt.rn.f64 	%fd135, %fd143;
	cvt.s64.s32 	%rd35, %r17;
	cvt.s64.s32 	%rd36, %r19;
	mad.lo.s64 	%rd37, %rd35, %rd3, %rd36;
	cvta.to.global.u64 	%rd38, %rd8;
	shl.b64 	%rd39, %rd37, 3;
	add.s64 	%rd40, %rd38, %rd39;
	st.global.f64 	[%rd40], %fd135;
$L__BB9_14:
	ret;

}
	// .globl	_Z20centroidDistance2UR4PKdS0_Pdiiii
.visible .entry _Z20centroidDistance2UR4PKdS0_Pdiiii(
	.param .u64 .ptr .align 1 _Z20centroidDistance2UR4PKdS0_Pdiiii_param_0,
	.param .u64 .ptr .align 1 _Z20centroidDistance2UR4PKdS0_Pdiiii_param_1,
	.param .u64 .ptr .align 1 _Z20centroidDistance2UR4PKdS0_Pdiiii_param_2,
	.param .u32 _Z20centroidDistance2UR4PKdS0_Pdiiii_param_3,
	.param .u32 _Z20centroidDistance2UR4PKdS0_Pdiiii_param_4,
	.param .u32 _Z20centroidDistance2UR4PKdS0_Pdiiii_param_5,
	.param .u32 _Z20centroidDistance2UR4PKdS0_Pdiiii_param_6
)
{
	.reg .pred 	%p<8>;
	.reg .b32 	%r<34>;
	.reg .b64 	%rd<37>;
	.reg .b64 	%fd<131>;

	ld.param.u64 	%rd10, [_Z20centroidDistance2UR4PKdS0_Pdiiii_param_0];
	ld.param.u64 	%rd11, [_Z20centroidDistance2UR4PKdS0_Pdiiii_param_1];
	ld.param.u64 	%rd9, [_Z20centroidDistance2UR4PKdS0_Pdiiii_param_2];
	ld.param.u32 	%r14, [_Z20centroidDistance2UR4PKdS0_Pdiiii_param_3];
	ld.param.u32 	%r15, [_Z20centroidDistance2UR4PKdS0_Pdiiii_param_4];
	ld.param.u32 	%r16, [_Z20centroidDistance2UR4PKdS0_Pdiiii_param_5];
	ld.param.s32 	%rd12, [_Z20centroidDistance2UR4PKdS0_Pdiiii_param_6];
	cvta.to.global.u64 	%rd1, %rd10;
	cvta.to.global.u64 	%rd2, %rd11;
	mov.u32 	%r17, %ctaid.x;
	mov.u32 	%r18, %ntid.x;
	mov.u32 	%r19, %tid.x;
	mad.lo.s32 	%r20, %r17, %r18, %r19;
	cvt.u64.u32 	%rd3, %r20;
	setp.ge.s64 	%p1, %rd3, %rd12;
	@%p1 bra 	$L__BB10_11;
	setp.lt.s32 	%p2, %r15, 1;
	mov.f64 	%fd130, 0d0000000000000000;
	@%p2 bra 	$L__BB10_10;
	mul.lo.s32 	%r1, %r16, %r15;
	cvt.u64.u32 	%rd13, %r15;
	mul.lo.s64 	%rd4, %rd13, %rd3;
	add.s32 	%r2, %r15, -1;
	shr.u32 	%r22, %r2, 2;
	add.s32 	%r3, %r22, 1;
	setp.lt.u32 	%p3, %r15, 13;
	mov.f64 	%fd130, 0d0000000000000000;
	mov.b32 	%r32, 0;
	@%p3 bra 	$L__BB10_5;
	and.b32  	%r24, %r3, 2147483644;
	neg.s32 	%r30, %r24;
	add.s64 	%rd5, %rd2, 64;
	shl.b64 	%rd14, %rd4, 3;
	add.s64 	%rd15, %rd14, %rd1;
	add.s64 	%rd36, %rd15, 64;
	mov.f64 	%fd130, 0d0000000000000000;
	mov.b32 	%r32, 0;
	mov.u32 	%r29, %r1;
$L__BB10_4:
	.pragma "nounroll";
	mul.wide.s32 	%rd16, %r29, 8;
	add.s64 	%rd17, %rd5, %rd16;
	ld.global.nc.f64 	%fd14, [%rd17+-64];
	ld.global.nc.f64 	%fd15, [%rd36+-64];
	sub.f64 	%fd16, %fd14, %fd15;
	fma.rn.f64 	%fd17, %fd16, %fd16, %fd130;
	ld.global.nc.f64 	%fd18, [%rd17+-56];
	ld.global.nc.f64 	%fd19, [%rd36+-56];
	sub.f64 	%fd20, %fd18, %fd19;
	fma.rn.f64 	%fd21, %fd20, %fd20, %fd17;
	ld.global.nc.f64 	%fd22, [%rd17+-48];
	ld.global.nc.f64 	%fd23, [%rd36+-48];
	sub.f64 	%fd24, %fd22, %fd23;
	fma.rn.f64 	%fd25, %fd24, %fd24, %fd21;
	ld.global.nc.f64 	%fd26, [%rd17+-40];
	ld.global.nc.f64 	%fd27, [%rd36+-40];
	sub.f64 	%fd28, %fd26, %fd27;
	fma.rn.f64 	%fd29, %fd28, %fd28, %fd25;
	ld.global.nc.f64 	%fd30, [%rd17+-32];
	ld.global.nc.f64 	%fd31, [%rd36+-32];
	sub.f64 	%fd32, %fd30, %fd31;
	fma.rn.f64 	%fd33, %fd32, %fd32, %fd29;
	ld.global.nc.f64 	%fd34, [%rd17+-24];
	ld.global.nc.f64 	%fd35, [%rd36+-24];
	sub.f64 	%fd36, %fd34, %fd35;
	fma.rn.f64 	%fd37, %fd36, %fd36, %fd33;
	ld.global.nc.f64 	%fd38, [%rd17+-16];
	ld.global.nc.f64 	%fd39, [%rd36+-16];
	sub.f64 	%fd40, %fd38, %fd39;
	fma.rn.f64 	%fd41, %fd40, %fd40, %fd37;
	ld.global.nc.f64 	%fd42, [%rd17+-8];
	ld.global.nc.f64 	%fd43, [%rd36+-8];
	sub.f64 	%fd44, %fd42, %fd43;
	fma.rn.f64 	%fd45, %fd44, %fd44, %fd41;
	ld.global.nc.f64 	%fd46, [%rd17];
	ld.global.nc.f64 	%fd47, [%rd36];
	sub.f64 	%fd48, %fd46, %fd47;
	fma.rn.f64 	%fd49, %fd48, %fd48, %fd45;
	ld.global.nc.f64 	%fd50, [%rd17+8];
	ld.global.nc.f64 	%fd51, [%rd36+8];
	sub.f64 	%fd52, %fd50, %fd51;
	fma.rn.f64 	%fd53, %fd52, %fd52, %fd49;
	ld.global.nc.f64 	%fd54, [%rd17+16];
	ld.global.nc.f64 	%fd55, [%rd36+16];
	sub.f64 	%fd56, %fd54, %fd55;
	fma.rn.f64 	%fd57, %fd56, %fd56, %fd53;
	ld.global.nc.f64 	%fd58, [%rd17+24];
	ld.global.nc.f64 	%fd59, [%rd36+24];
	sub.f64 	%fd60, %fd58, %fd59;
	fma.rn.f64 	%fd61, %fd60, %fd60, %fd57;
	ld.global.nc.f64 	%fd62, [%rd17+32];
	ld.global.nc.f64 	%fd63, [%rd36+32];
	sub.f64 	%fd64, %fd62, %fd63;
	fma.rn.f64 	%fd65, %fd64, %fd64, %fd61;
	ld.global.nc.f64 	%fd66, [%rd17+40];
	ld.global.nc.f64 	%fd67, [%rd36+40];
	sub.f64 	%fd68, %fd66, %fd67;
	fma.rn.f64 	%fd69, %fd68, %fd68, %fd65;
	ld.global.nc.f64 	%fd70, [%rd17+48];
	ld.global.nc.f64 	%fd71, [%rd36+48];
	sub.f64 	%fd72, %fd70, %fd71;
	fma.rn.f64 	%fd73, %fd72, %fd72, %fd69;
	ld.global.nc.f64 	%fd74, [%rd17+56];
	ld.global.nc.f64 	%fd75, [%rd36+56];
	sub.f64 	%fd76, %fd74, %fd75;
	fma.rn.f64 	%fd130, %fd76, %fd76, %fd73;
	add.s32 	%r32, %r32, 16;
	add.s32 	%r30, %r30, 4;
	add.s32 	%r29, %r29, 16;
	add.s64 	%rd36, %rd36, 128;
	setp.ne.s32 	%p4, %r30, 0;
	@%p4 bra 	$L__BB10_4;
$L__BB10_5:
	and.b32  	%r25, %r3, 3;
	setp.eq.s32 	%p5, %r25, 0;
	@%p5 bra 	$L__BB10_10;
	setp.eq.s32 	%p6, %r25, 1;
	@%p6 bra 	$L__BB10_8;
	add.s32 	%r26, %r32, %r1;
	mul.wide.s32 	%rd18, %r26, 8;
	add.s64 	%rd19, %rd2, %rd18;
	ld.global.nc.f64 	%fd78, [%rd19];
	cvt.u64.u32 	%rd20, %r32;
	add.s64 	%rd21, %rd4, %rd20;
	shl.b64 	%rd22, %rd21, 3;
	add.s64 	%rd23, %rd1, %rd22;
	ld.global.nc.f64 	%fd79, [%rd23];
	sub.f64 	%fd80, %fd78, %fd79;
	fma.rn.f64 	%fd81, %fd80, %fd80, %fd130;
	ld.global.nc.f64 	%fd82, [%rd19+8];
	ld.global.nc.f64 	%fd83, [%rd23+8];
	sub.f64 	%fd84, %fd82, %fd83;
	fma.rn.f64 	%fd85, %fd84, %fd84, %fd81;
	ld.global.nc.f64 	%fd86, [%rd19+16];
	ld.global.nc.f64 	%fd87, [%rd23+16];
	sub.f64 	%fd88, %fd86, %fd87;
	fma.rn.f64 	%fd89, %fd88, %fd88, %fd85;
	ld.global.nc.f64 	%fd90, [%rd19+24];
	ld.global.nc.f64 	%fd91, [%rd23+24];
	sub.f64 	%fd92, %fd90, %fd91;
	fma.rn.f64 	%fd93, %fd92, %fd92, %fd89;
	ld.global.nc.f64 	%fd94, [%rd19+32];
	ld.global.nc.f64 	%fd95, [%rd23+32];
	sub.f64 	%fd96, %fd94, %fd95;
	fma.rn.f64 	%fd97, %fd96, %fd96, %fd93;
	ld.global.nc.f64 	%fd98, [%rd19+40];
	ld.global.nc.f64 	%fd99, [%rd23+40];
	sub.f64 	%fd100, %fd98, %fd99;
	fma.rn.f64 	%fd101, %fd100, %fd100, %fd97;
	ld.global.nc.f64 	%fd102, [%rd19+48];
	ld.global.nc.f64 	%fd103, [%rd23+48];
	sub.f64 	%fd104, %fd102, %fd103;
	fma.rn.f64 	%fd105, %fd104, %fd104, %fd101;
	ld.global.nc.f64 	%fd106, [%rd19+56];
	ld.global.nc.f64 	%fd107, [%rd23+56];
	sub.f64 	%fd108, %fd106, %fd107;
	fma.rn.f64 	%fd130, %fd108, %fd108, %fd105;
	add.s32 	%r32, %r32, 8;
$L__BB10_8:
	and.b32  	%r27, %r2, 4;
	setp.ne.s32 	%p7, %r27, 0;
	@%p7 bra 	$L__BB10_10;
	add.s32 	%r28, %r32, %r1;
	mul.wide.s32 	%rd24, %r28, 8;
	add.s64 	%rd25, %rd2, %rd24;
	ld.global.nc.f64 	%fd109, [%rd25];
	cvt.u64.u32 	%rd26, %r32;
	add.s64 	%rd27, %rd4, %rd26;
	shl.b64 	%rd28, %rd27, 3;
	add.s64 	%rd29, %rd1, %rd28;
	ld.global.nc.f64 	%fd110, [%rd29];
	sub.f64 	%fd111, %fd109, %fd110;
	fma.rn.f64 	%fd112, %fd111, %fd111, %fd130;
	ld.global.nc.f64 	%fd113, [%rd25+8];
	ld.global.nc.f64 	%fd114, [%rd29+8];
	sub.f64 	%fd115, %fd113, %fd114;
	fma.rn.f64 	%fd116, %fd115, %fd115, %fd112;
	ld.global.nc.f64 	%fd117, [%rd25+16];
	ld.global.nc.f64 	%fd118, [%rd29+16];
	sub.f64 	%fd119, %fd117, %fd118;
	fma.rn.f64 	%fd120, %fd119, %fd119, %fd116;
	ld.global.nc.f64 	%fd121, [%rd25+24];
	ld.global.nc.f64 	%fd122, [%rd29+24];
	sub.f64 	%fd123, %fd121, %fd122;
	fma.rn.f64 	%fd130, %fd123, %fd123, %fd120;
$L__BB10_10:
	sqrt.rn.f64 	%fd124, %fd130;
	cvt.s64.s32 	%rd30, %r14;
	cvt.s64.s32 	%rd31, %r16;
	mad.lo.s64 	%rd32, %rd30, %rd3, %rd31;
	cvta.to.global.u64 	%rd33, %rd9;
	shl.b64 	%rd34, %rd32, 3;
	add.s64 	%rd35, %rd33, %rd34;
	st.global.f64 	[%rd35], %fd124;
$L__BB10_11:
	ret;

}
	// .globl	_Z20centroidDistance2UR8PKdS0_Pdiiii
.visible .entry _Z20centroidDistance2UR8PKdS0_Pdiiii(
	.param .u64 .ptr .align 1 _Z20centroidDistance2UR8PKdS0_Pdiiii_param_0,
	.param .u64 .ptr .align 1 _Z20centroidDistance2UR8PKdS0_Pdiiii_param_1,
	.param .u64 .ptr .align 1 _Z20centroidDistance2UR8PKdS0_Pdiiii_param_2,
	.param .u32 _Z20centroidDistance2UR8PKdS0_Pdiiii_param_3,
	.param .u32 _Z20centroidDistance2UR8PKdS0_Pdiiii_param_4,
	.param .u32 _Z20centroidDistance2UR8PKdS0_Pdiiii_param_5,
	.param .u32 _Z20centroidDistance2UR8PKdS0_Pdiiii_param_6
)
{
	.reg .pred 	%p<6>;
	.reg .b32 	%r<29>;
	.reg .b64 	%rd<31>;
	.reg .b64 	%fd<110>;

	ld.param.u64 	%rd10, [_Z20centroidDistance2UR8PKdS0_Pdiiii_param_0];
	ld.param.u64 	%rd11, [_Z20centroidDistance2UR8PKdS0_Pdiiii_param_1];
	ld.param.u64 	%rd9, [_Z20centroidDistance2UR8PKdS0_Pdiiii_param_2];
	ld.param.u32 	%r11, [_Z20centroidDistance2UR8PKdS0_Pdiiii_param_3];
	ld.param.u32 	%r12, [_Z20centroidDistance2UR8PKdS0_Pdiiii_param_4];
	ld.param.u32 	%r13, [_Z20centroidDistance2UR8PKdS0_Pdiiii_param_5];
	ld.param.s32 	%rd12, [_Z20centroidDistance2UR8PKdS0_Pdiiii_param_6];
	cvta.to.global.u64 	%rd1, %rd10;
	cvta.to.global.u64 	%rd2, %rd11;
	mov.u32 	%r14, %ctaid.x;
	mov.u32 	%r15, %ntid.x;
	mov.u32 	%r16, %tid.x;
	mad.lo.s32 	%r17, %r14, %r15, %r16;
	cvt.u64.u32 	%rd3, %r17;
	setp.ge.s64 	%p1, %rd3, %rd12;
	@%p1 bra 	$L__BB11_8;
	setp.lt.s32 	%p2, %r12, 1;
	mov.f64 	%fd107, 0d0000000000000000;
	@%p2 bra 	$L__BB11_7;
	mul.lo.s32 	%r1, %r13, %r12;
	cvt.u64.u32 	%rd13, %r12;
	mul.lo.s64 	%rd4, %rd13, %rd3;
	add.s32 	%r2, %r12, -1;
	setp.lt.u32 	%p3, %r12, 9;
	mov.f64 	%fd107, 0d0000000000000000;
	mov.b32 	%r28, 0;
	@%p3 bra 	$L__BB11_5;
	shr.u32 	%r20, %r2, 3;
	add.s32 	%r21, %r20, 1;
	and.b32  	%r22, %r21, 1073741822;
	neg.s32 	%r26, %r22;
	add.s64 	%rd5, %rd2, 64;
	shl.b64 	%rd14, %rd4, 3;
	add.s64 	%rd15, %rd14, %rd1;
	add.s64 	%rd30, %rd15, 64;
	mov.f64 	%fd107, 0d0000000000000000;
	mov.b32 	%r28, 0;
	mov.u32 	%r25, %r1;
$L__BB11_4:
	mul.wide.s32 	%rd16, %r25, 8;
	add.s64 	%rd17, %rd5, %rd16;
	ld.global.nc.f64 	%fd11, [%rd17+-64];
	ld.global.nc.f64 	%fd12, [%rd30+-64];
	sub.f64 	%fd13, %fd11, %fd12;
	fma.rn.f64 	%fd14, %fd13, %fd13, %fd107;
	ld.global.nc.f64 	%fd15, [%rd17+-56];
	ld.global.nc.f64 	%fd16, [%rd30+-56];
	sub.f64 	%fd17, %fd15, %fd16;
	fma.rn.f64 	%fd18, %fd17, %fd17, %fd14;
	ld.global.nc.f64 	%fd19, [%rd17+-48];
	ld.global.nc.f64 	%fd20, [%rd30+-48];
	sub.f64 	%fd21, %fd19, %fd20;
	fma.rn.f64 	%fd22, %fd21, %fd21, %fd18;
	ld.global.nc.f64 	%fd23, [%rd17+-40];
	ld.global.nc.f64 	%fd24, [%rd30+-40];
	sub.f64 	%fd25, %fd23, %fd24;
	fma.rn.f64 	%fd26, %fd25, %fd25, %fd22;
	ld.global.nc.f64 	%fd27, [%rd17+-32];
	ld.global.nc.f64 	%fd28, [%rd30+-32];
	sub.f64 	%fd29, %fd27, %fd28;
	fma.rn.f64 	%fd30, %fd29, %fd29, %fd26;
	ld.global.nc.f64 	%fd31, [%rd17+-24];
	ld.global.nc.f64 	%fd32, [%rd30+-24];
	sub.f64 	%fd33, %fd31, %fd32;
	fma.rn.f64 	%fd34, %fd33, %fd33, %fd30;
	ld.global.nc.f64 	%fd35, [%rd17+-16];
	ld.global.nc.f64 	%fd36, [%rd30+-16];
	sub.f64 	%fd37, %fd35, %fd36;
	fma.rn.f64 	%fd38, %fd37, %fd37, %fd34;
	ld.global.nc.f64 	%fd39, [%rd17+-8];
	ld.global.nc.f64 	%fd40, [%rd30+-8];
	sub.f64 	%fd41, %fd39, %fd40;
	fma.rn.f64 	%fd42, %fd41, %fd41, %fd38;
	ld.global.nc.f64 	%fd43, [%rd17];
	ld.global.nc.f64 	%fd44, [%rd30];
	sub.f64 	%fd45, %fd43, %fd44;
	fma.rn.f64 	%fd46, %fd45, %fd45, %fd42;
	ld.global.nc.f64 	%fd47, [%rd17+8];
	ld.global.nc.f64 	%fd48, [%rd30+8];
	sub.f64 	%fd49, %fd47, %fd48;
	fma.rn.f64 	%fd50, %fd49, %fd49, %fd46;
	ld.global.nc.f64 	%fd51, [%rd17+16];
	ld.global.nc.f64 	%fd52, [%rd30+16];
	sub.f64 	%fd53, %fd51, %fd52;
	fma.rn.f64 	%fd54, %fd53, %fd53, %fd50;
	ld.global.nc.f64 	%fd55, [%rd17+24];
	ld.global.nc.f64 	%fd56, [%rd30+24];
	sub.f64 	%fd57, %fd55, %fd56;
	fma.rn.f64 	%fd58, %fd57, %fd57, %fd54;
	ld.global.nc.f64 	%fd59, [%rd17+32];
	ld.global.nc.f64 	%fd60, [%rd30+32];
	sub.f64 	%fd61, %fd59, %fd60;
	fma.rn.f64 	%fd62, %fd61, %fd61, %fd58;
	ld.global.nc.f64 	%fd63, [%rd17+40];
	ld.global.nc.f64 	%fd64, [%rd30+40];
	sub.f64 	%fd65, %fd63, %fd64;
	fma.rn.f64 	%fd66, %fd65, %fd65, %fd62;
	ld.global.nc.f64 	%fd67, [%rd17+48];
	ld.global.nc.f64 	%fd68, [%rd30+48];
	sub.f64 	%fd69, %fd67, %fd68;
	fma.rn.f64 	%fd70, %fd69, %fd69, %fd66;
	ld.global.nc.f64 	%fd71, [%rd17+56];
	ld.global.nc.f64 	%fd72, [%rd30+56];
	sub.f64 	%fd73, %fd71, %fd72;
	fma.rn.f64 	%fd107, %fd73, %fd73, %fd70;
	add.s32 	%r28, %r28, 16;
	add.s32 	%r26, %r26, 2;
	add.s32 	%r25, %r25, 16;
	add.s64 	%rd30, %rd30, 128;
	setp.ne.s32 	%p4, %r26, 0;
	@%p4 bra 	$L__BB11_4;
$L__BB11_5:
	and.b32  	%r23, %r2, 8;
	setp.ne.s32 	%p5, %r23, 0;
	@%p5 bra 	$L__BB11_7;
	add.s32 	%r24, %r28, %r1;
	mul.wide.s32 	%rd18, %r24, 8;
	add.s64 	%rd19, %rd2, %rd18;
	ld.global.nc.f64 	%fd74, [%rd19];
	cvt.u64.u32 	%rd20, %r28;
	add.s64 	%rd21, %rd4, %rd20;
	shl.b64 	%rd22, %rd21, 3;
	add.s64 	%rd23, %rd1, %rd22;
	ld.global.nc.f64 	%fd75, [%rd23];
	sub.f64 	%fd76, %fd74, %fd75;
	fma.rn.f64 	%fd77, %fd76, %fd76, %fd107;
	ld.global.nc.f64 	%fd78, [%rd19+8];
	ld.global.nc.f64 	%fd79, [%rd23+8];
	sub.f64 	%fd80, %fd78, %fd79;
	fma.rn.f64 	%fd81, %fd80, %fd80, %fd77;
	ld.global.nc.f64 	%fd82, [%rd19+16];
	ld.global.nc.f64 	%fd83, [%rd23+16];
	sub.f64 	%fd84, %fd82, %fd83;
	fma.rn.f64 	%fd85, %fd84, %fd84, %fd81;
	ld.global.nc.f64 	%fd86, [%rd19+24];
	ld.global.nc.f64 	%fd87, [%rd23+24];
	sub.f64 	%fd88, %fd86, %fd87;
	fma.rn.f64 	%fd89, %fd88, %fd88, %fd85;
	ld.global.nc.f64 	%fd90, [%rd19+32];
	ld.global.nc.f64 	%fd91, [%rd23+32];
	sub.f64 	%fd92, %fd90, %fd91;
	fma.rn.f64 	%fd93, %fd92, %fd92, %fd89;
	ld.global.nc.f64 	%fd94, [%rd19+40];
	ld.global.nc.f64 	%fd95, [%rd23+40];
	sub.f64 	%fd96, %fd94, %fd95;
	fma.rn.f64 	%fd97, %fd96, %fd96, %fd93;
	ld.global.nc.f64 	%fd98, [%rd19+48];
	ld.global.nc.f64 	%fd99, [%rd23+48];
	sub.f64 	%fd100, %fd98, %fd99;
	fma.rn.f64 	%fd101, %fd100, %fd100, %fd97;
	ld.global.nc.f64 	%fd102, [%rd19+56];
	ld.global.nc.f64 	%fd103, [%rd23+56];
	sub.f64 	%fd104, %fd102, %fd103;
	fma.rn.f64 	%fd107, %fd104, %fd104, %fd101;
$L__BB11_7:
	sqrt.rn.f64 	%fd105, %fd107;
	cvt.s64.s32 	%rd24, %r11;
	cvt.s64.s32 	%rd25, %r13;
	mad.lo.s64 	%rd26, %rd24, %rd3, %rd25;
	cvta.to.global.u64 	%rd27, %rd9;
	shl.b64 	%rd28, %rd26, 3;
	add.s64 	%rd29, %rd27, %rd28;
	st.global.f64 	[%rd29], %fd105;
$L__BB11_8:
	ret;

}
	// .globl	_Z24centroidConstantDistancePdS_iiii
.visible .entry _Z24centroidConstantDistancePdS_iiii(
	.param .u64 .ptr .align 1 _Z24centroidConstantDistancePdS_iiii_param_0,
	.param .u64 .ptr .align 1 _Z24centroidConstantDistancePdS_iiii_param_1,
	.param .u32 _Z24centroidConstantDistancePdS_iiii_param_2,
	.param .u32 _Z24centroidConstantDistancePdS_iiii_param_3,
	.param .u32 _Z24centroidConstantDistancePdS_iiii_param_4,
	.param .u32 _Z24centroidConstantDistancePdS_iiii_param_5
)
{
	.reg .pred 	%p<11>;
	.reg .b32 	%r<29>;
	.reg .b64 	%rd<52>;
	.reg .b64 	%fd<142>;

	ld.param.u64 	%rd16, [_Z24centroidConstantDistancePdS_iiii_param_0];
	ld.param.u64 	%rd15, [_Z24centroidConstantDistancePdS_iiii_param_1];
	ld.param.u32 	%r16, [_Z24centroidConstantDistancePdS_iiii_param_2];
	ld.param.u32 	%r17, [_Z24centroidConstantDistancePdS_iiii_param_3];
	ld.param.u32 	%r18, [_Z24centroidConstantDistancePdS_iiii_param_4];
	ld.param.s32 	%rd17, [_Z24centroidConstantDistancePdS_iiii_param_5];
	cvta.to.global.u64 	%rd1, %rd16;
	mov.u32 	%r19, %ctaid.x;
	mov.u32 	%r20, %ntid.x;
	mov.u32 	%r21, %tid.x;
	mad.lo.s32 	%r22, %r19, %r20, %r21;
	cvt.u64.u32 	%rd2, %r22;
	setp.ge.s64 	%p1, %rd2, %rd17;
	@%p1 bra 	$L__BB12_15;
	setp.lt.s32 	%p2, %r17, 1;
	mov.f64 	%fd141, 0d0000000000000000;
	@%p2 bra 	$L__BB12_14;
	cvt.u64.u32 	%rd18, %r17;
	mul.lo.s64 	%rd3, %rd18, %rd2;
	and.b32  	%r1, %r17, 15;
	setp.lt.u32 	%p3, %r17, 16;
	mov.f64 	%fd141, 0d0000000000000000;
	mov.b32 	%r26, 0;
	@%p3 bra 	$L__BB12_5;
	and.b32  	%r26, %r17, 2147483632;
	neg.s32 	%r24, %r26;
	shl.b64 	%rd20, %rd3, 3;
	add.s64 	%rd21, %rd20, %rd1;
	add.s64 	%rd48, %rd21, 64;
	mov.u64 	%rd22, centroidCONST;
	add.s64 	%rd49, %rd22, 64;
	mov.f64 	%fd141, 0d0000000000000000;
$L__BB12_4:
	.pragma "nounroll";
	ld.const.f64 	%fd18, [%rd49+-64];
	ld.global.f64 	%fd19, [%rd48+-64];
	sub.f64 	%fd20, %fd18, %fd19;
	fma.rn.f64 	%fd21, %fd20, %fd20, %fd141;
	ld.const.f64 	%fd22, [%rd49+-56];
	ld.global.f64 	%fd23, [%rd48+-56];
	sub.f64 	%fd24, %fd22, %fd23;
	fma.rn.f64 	%fd25, %fd24, %fd24, %fd21;
	ld.const.f64 	%fd26, [%rd49+-48];
	ld.global.f64 	%fd27, [%rd48+-48];
	sub.f64 	%fd28, %fd26, %fd27;
	fma.rn.f64 	%fd29, %fd28, %fd28, %fd25;
	ld.const.f64 	%fd30, [%rd49+-40];
	ld.global.f64 	%fd31, [%rd48+-40];
	sub.f64 	%fd32, %fd30, %fd31;
	fma.rn.f64 	%fd33, %fd32, %fd32, %fd29;
	ld.const.f64 	%fd34, [%rd49+-32];
	ld.global.f64 	%fd35, [%rd48+-32];
	sub.f64 	%fd36, %fd34, %fd35;
	fma.rn.f64 	%fd37, %fd36, %fd36, %fd33;
	ld.const.f64 	%fd38, [%rd49+-24];
	ld.global.f64 	%fd39, [%rd48+-24];
	sub.f64 	%fd40, %fd38, %fd39;
	fma.rn.f64 	%fd41, %fd40, %fd40, %fd37;
	ld.const.f64 	%fd42, [%rd49+-16];
	ld.global.f64 	%fd43, [%rd48+-16];
	sub.f64 	%fd44, %fd42, %fd43;
	fma.rn.f64 	%fd45, %fd44, %fd44, %fd41;
	ld.const.f64 	%fd46, [%rd49+-8];
	ld.global.f64 	%fd47, [%rd48+-8];
	sub.f64 	%fd48, %fd46, %fd47;
	fma.rn.f64 	%fd49, %fd48, %fd48, %fd45;
	ld.const.f64 	%fd50, [%rd49];
	ld.global.f64 	%fd51, [%rd48];
	sub.f64 	%fd52, %fd50, %fd51;
	fma.rn.f64 	%fd53, %fd52, %fd52, %fd49;
	ld.const.f64 	%fd54, [%rd49+8];
	ld.global.f64 	%fd55, [%rd48+8];
	sub.f64 	%fd56, %fd54, %fd55;
	fma.rn.f64 	%fd57, %fd56, %fd56, %fd53;
	ld.const.f64 	%fd58, [%rd49+16];
	ld.global.f64 	%fd59, [%rd48+16];
	sub.f64 	%fd60, %fd58, %fd59;
	fma.rn.f64 	%fd61, %fd60, %fd60, %fd57;
	ld.const.f64 	%fd62, [%rd49+24];
	ld.global.f64 	%fd63, [%rd48+24];
	sub.f64 	%fd64, %fd62, %fd63;
	fma.rn.f64 	%fd65, %fd64, %fd64, %fd61;
	ld.const.f64 	%fd66, [%rd49+32];
	ld.global.f64 	%fd67, [%rd48+32];
	sub.f64 	%fd68, %fd66, %fd67;
	fma.rn.f64 	%fd69, %fd68, %fd68, %fd65;
	ld.const.f64 	%fd70, [%rd49+40];
	ld.global.f64 	%fd71, [%rd48+40];
	sub.f64 	%fd72, %fd70, %fd71;
	fma.rn.f64 	%fd73, %fd72, %fd72, %fd69;
	ld.const.f64 	%fd74, [%rd49+48];
	ld.global.f64 	%fd75, [%rd48+48];
	sub.f64 	%fd76, %fd74, %fd75;
	fma.rn.f64 	%fd77, %fd76, %fd76, %fd73;
	ld.const.f64 	%fd78, [%rd49+56];
	ld.global.f64 	%fd79, [%rd48+56];
	sub.f64 	%fd80, %fd78, %fd79;
	fma.rn.f64 	%fd141, %fd80, %fd80, %fd77;
	add.s32 	%r24, %r24, 16;
	add.s64 	%rd49, %rd49, 128;
	add.s64 	%rd48, %rd48, 128;
	setp.ne.s32 	%p4, %r24, 0;
	@%p4 bra 	$L__BB12_4;
$L__BB12_5:
	setp.eq.s32 	%p5, %r1, 0;
	@%p5 bra 	$L__BB12_14;
	and.b32  	%r7, %r17, 7;
	setp.lt.u32 	%p6, %r1, 8;
	@%p6 bra 	$L__BB12_8;
	cvt.u64.u32 	%rd23, %r26;
	mul.wide.u32 	%rd24, %r26, 8;
	mov.u64 	%rd25, centroidCONST;
	add.s64 	%rd26, %rd25, %rd24;
	ld.const.f64 	%fd82, [%rd26];
	add.s64 	%rd27, %rd3, %rd23;
	shl.b64 	%rd28, %rd27, 3;
	add.s64 	%rd29, %rd1, %rd28;
	ld.global.f64 	%fd83, [%rd29];
	sub.f64 	%fd84, %fd82, %fd83;
	fma.rn.f64 	%fd85, %fd84, %fd84, %fd141;
	ld.const.f64 	%fd86, [%rd26+8];
	ld.global.f64 	%fd87, [%rd29+8];
	sub.f64 	%fd88, %fd86, %fd87;
	fma.rn.f64 	%fd89, %fd88, %fd88, %fd85;
	ld.const.f64 	%fd90, [%rd26+16];
	ld.global.f64 	%fd91, [%rd29+16];
	sub.f64 	%fd92, %fd90, %fd91;
	fma.rn.f64 	%fd93, %fd92, %fd92, %fd89;
	ld.const.f64 	%fd94, [%rd26+24];
	ld.global.f64 	%fd95, [%rd29+24];
	sub.f64 	%fd96, %fd94, %fd95;
	fma.rn.f64 	%fd97, %fd96, %fd96, %fd93;
	ld.const.f64 	%fd98, [%rd26+32];
	ld.global.f64 	%fd99, [%rd29+32];
	sub.f64 	%fd100, %fd98, %fd99;
	fma.rn.f64 	%fd101, %fd100, %fd100, %fd97;
	ld.const.f64 	%fd102, [%rd26+40];
	ld.global.f64 	%fd103, [%rd29+40];
	sub.f64 	%fd104, %fd102, %fd103;
	fma.rn.f64 	%fd105, %fd104, %fd104, %fd101;
	ld.const.f64 	%fd106, [%rd26+48];
	ld.global.f64 	%fd107, [%rd29+48];
	sub.f64 	%fd108, %fd106, %fd107;
	fma.rn.f64 	%fd109, %fd108, %fd108, %fd105;
	ld.const.f64 	%fd110, [%rd26+56];
	ld.global.f64 	%fd111, [%rd29+56];
	sub.f64 	%fd112, %fd110, %fd111;
	fma.rn.f64 	%fd141, %fd112, %fd112, %fd109;
	add.s32 	%r26, %r26, 8;
$L__BB12_8:
	setp.eq.s32 	%p7, %r7, 0;
	@%p7 bra 	$L__BB12_14;
	and.b32  	%r10, %r17, 3;
	setp.lt.u32 	%p8, %r7, 4;
	@%p8 bra 	$L__BB12_11;
	cvt.u64.u32 	%rd30, %r26;
	mul.wide.u32 	%rd31, %r26, 8;
	mov.u64 	%rd32, centroidCONST;
	add.s64 	%rd33, %rd32, %rd31;
	ld.const.f64 	%fd114, [%rd33];
	add.s64 	%rd34, %rd3, %rd30;
	shl.b64 	%rd35, %rd34, 3;
	add.s64 	%rd36, %rd1, %rd35;
	ld.global.f64 	%fd115, [%rd36];
	sub.f64 	%fd116, %fd114, %fd115;
	fma.rn.f64 	%fd117, %fd116, %fd116, %fd141;
	ld.const.f64 	%fd118, [%rd33+8];
	ld.global.f64 	%fd119, [%rd36+8];
	sub.f64 	%fd120, %fd118, %fd119;
	fma.rn.f64 	%fd121, %fd120, %fd120, %fd117;
	ld.const.f64 	%fd122, [%rd33+16];
	ld.global.f64 	%fd123, [%rd36+16];
	sub.f64 	%fd124, %fd122, %fd123;
	fma.rn.f64 	%fd125, %fd124, %fd124, %fd121;
	ld.const.f64 	%fd126, [%rd33+24];
	ld.global.f64 	%fd127, [%rd36+24];
	sub.f64 	%fd128, %fd126, %fd127;
	fma.rn.f64 	%fd141, %fd128, %fd128, %fd125;
	add.s32 	%r26, %r26, 4;
$L__BB12_11:
	setp.eq.s32 	%p9, %r10, 0;
	@%p9 bra 	$L__BB12_14;
	cvt.u64.u32 	%rd37, %r26;
	add.s64 	%rd38, %rd3, %rd37;
	shl.b64 	%rd39, %rd38, 3;
	add.s64 	%rd51, %rd1, %rd39;
	mul.wide.u32 	%rd40, %r26, 8;
	mov.u64 	%rd41, centroidCONST;
	add.s64 	%rd50, %rd41, %rd40;
	neg.s32 	%r28, %r10;
$L__BB12_13:
	.pragma "nounroll";
	ld.const.f64 	%fd129, [%rd50];
	ld.global.f64 	%fd130, [%rd51];
	sub.f64 	%fd131, %fd129, %fd130;
	fma.rn.f64 	%fd141, %fd131, %fd131, %fd141;
	add.s64 	%rd51, %rd51, 8;
	add.s64 	%rd50, %rd50, 8;
	add.s32 	%r28, %r28, 1;
	setp.ne.s32 	%p10, %r28, 0;
	@%p10 bra 	$L__BB12_13;
$L__BB12_14:
	sqrt.rn.f64 	%fd132, %fd141;
	cvt.s64.s32 	%rd42, %r16;
	cvt.s64.s32 	%rd43, %r18;
	mad.lo.s64 	%rd44, %rd42, %rd2, %rd43;
	cvta.to.global.u64 	%rd45, %rd15;
	shl.b64 	%rd46, %rd44, 3;
	add.s64 	%rd47, %rd45, %rd46;
	st.global.f64 	[%rd47], %fd132;
$L__BB12_15:
	ret;

}
	// .globl	_Z28centroidConstantDistanceNSQRPdS_iiii
.visible .entry _Z28centroidConstantDistanceNSQRPdS_iiii(
	.param .u64 .ptr .align 1 _Z28centroidConstantDistanceNSQRPdS_iiii_param_0,
	.param .u64 .ptr .align 1 _Z28centroidConstantDistanceNSQRPdS_iiii_param_1,
	.param .u32 _Z28centroidConstantDistanceNSQRPdS_iiii_param_2,
	.param .u32 _Z28centroidConstantDistanceNSQRPdS_iiii_param_3,
	.param .u32 _Z28centroidConstantDistanceNSQRPdS_iiii_param_4,
	.param .u32 _Z28centroidConstantDistanceNSQRPdS_iiii_param_5
)
{
	.reg .pred 	%p<11>;
	.reg .b32 	%r<29>;
	.reg .b64 	%rd<52>;
	.reg .b64 	%fd<141>;

	ld.param.u64 	%rd16, [_Z28centroidConstantDistanceNSQRPdS_iiii_param_0];
	ld.param.u64 	%rd15, [_Z28centroidConstantDistanceNSQRPdS_iiii_param_1];
	ld.param.u32 	%r16, [_Z28centroidConstantDistanceNSQRPdS_iiii_param_2];
	ld.param.u32 	%r17, [_Z28centroidConstantDistanceNSQRPdS_iiii_param_3];
	ld.param.u32 	%r18, [_Z28centroidConstantDistanceNSQRPdS_iiii_param_4];
	ld.param.s32 	%rd17, [_Z28centroidConstantDistanceNSQRPdS_iiii_param_5];
	cvta.to.global.u64 	%rd1, %rd16;
	mov.u32 	%r19, %ctaid.x;
	mov.u32 	%r20, %ntid.x;
	mov.u32 	%r21, %tid.x;
	mad.lo.s32 	%r22, %r19, %r20, %r21;
	cvt.u64.u32 	%rd2, %r22;
	setp.ge.s64 	%p1, %rd2, %rd17;
	@%p1 bra 	$L__BB13_15;
	setp.lt.s32 	%p2, %r17, 1;
	mov.f64 	%fd140, 0d0000000000000000;
	@%p2 bra 	$L__BB13_14;
	cvt.u64.u32 	%rd18, %r17;
	mul.lo.s64 	%rd3, %rd18, %rd2;
	and.b32  	%r1, %r17, 15;
	setp.lt.u32 	%p3, %r17, 16;
	mov.f64 	%fd140, 0d0000000000000000;
	mov.b32 	%r26, 0;
	@%p3 bra 	$L__BB13_5;
	and.b32  	%r26, %r17, 2147483632;
	neg.s32 	%r24, %r26;
	shl.b64 	%rd20, %rd3, 3;
	add.s64 	%rd21, %rd20, %rd1;
	add.s64 	%rd48, %rd21, 64;
	mov.u64 	%rd22, centroidCONST;
	add.s64 	%rd49, %rd22, 64;
	mov.f64 	%fd140, 0d0000000000000000;
$L__BB13_4:
	.pragma "nounroll";
	ld.const.f64 	%fd18, [%rd49+-64];
	ld.global.f64 	%fd19, [%rd48+-64];
	sub.f64 	%fd20, %fd18, %fd19;
	fma.rn.f64 	%fd21, %fd20, %fd20, %fd140;
	ld.const.f64 	%fd22, [%rd49+-56];
	ld.global.f64 	%fd23, [%rd48+-56];
	sub.f64 	%fd24, %fd22, %fd23;
	fma.rn.f64 	%fd25, %fd24, %fd24, %fd21;
	ld.const.f64 	%fd26, [%rd49+-48];
	ld.global.f64 	%fd27, [%rd48+-48];
	sub.f64 	%fd28, %fd26, %fd27;
	fma.rn.f64 	%fd29, %fd28, %fd28, %fd25;
	ld.const.f64 	%fd30, [%rd49+-40];
	ld.global.f64 	%fd31, [%rd48+-40];
	sub.f64 	%fd32, %fd30, %fd31;
	fma.rn.f64 	%fd33, %fd32, %fd32, %fd29;
	ld.const.f64 	%fd34, [%rd49+-32];
	ld.global.f64 	%fd35, [%rd48+-32];
	sub.f64 	%fd36, %fd34, %fd35;
	fma.rn.f64 	%fd37, %fd36, %fd36, %fd33;
	ld.const.f64 	%fd38, [%rd49+-24];
	ld.global.f64 	%fd39, [%rd48+-24];
	sub.f64 	%fd40, %fd38, %fd39;
	fma.rn.f64 	%fd41, %fd40, %fd40, %fd37;
	ld.const.f64 	%fd42, [%rd49+-16];
	ld.global.f64 	%fd43, [%rd48+-16];
	sub.f64 	%fd44, %fd42, %fd43;
	fma.rn.f64 	%fd45, %fd44, %fd44, %fd41;
	ld.const.f64 	%fd46, [%rd49+-8];
	ld.global.f64 	%fd47, [%rd48+-8];
	sub.f64 	%fd48, %fd46, %fd47;
	fma.rn.f64 	%fd49, %fd48, %fd48, %fd45;
	ld.const.f64 	%fd50, [%rd49];
	ld.global.f64 	%fd51, [%rd48];
	sub.f64 	%fd52, %fd50, %fd51;
	fma.rn.f64 	%fd53, %fd52, %fd52, %fd49;
	ld.const.f64 	%fd54, [%rd49+8];
	ld.global.f64 	%fd55, [%rd48+8];
	sub.f64 	%fd56, %fd54, %fd55;
	fma.rn.f64 	%fd57, %fd56, %fd56, %fd53;
	ld.const.f64 	%fd58, [%rd49+16];
	ld.global.f64 	%fd59, [%rd48+16];
	sub.f64 	%fd60, %fd58, %fd59;
	fma.rn.f64 	%fd61, %fd60, %fd60, %fd57;
	ld.const.f64 	%fd62, [%rd49+24];
	ld.global.f64 	%fd63, [%rd48+24];
	sub.f64 	%fd64, %fd62, %fd63;
	fma.rn.f64 	%fd65, %fd64, %fd64, %fd61;
	ld.const.f64 	%fd66, [%rd49+32];
	ld.global.f64 	%fd67, [%rd48+32];
	sub.f64 	%fd68, %fd66, %fd67;
	fma.rn.f64 	%fd69, %fd68, %fd68, %fd65;
	ld.const.f64 	%fd70, [%rd49+40];
	ld.global.f64 	%fd71, [%rd48+40];
	sub.f64 	%fd72, %fd70, %fd71;
	fma.rn.f64 	%fd73, %fd72, %fd72, %fd69;
	ld.const.f64 	%fd74, [%rd49+48];
	ld.global.f64 	%fd75, [%rd48+48];
	sub.f64 	%fd76, %fd74, %fd75;
	fma.rn.f64 	%fd77, %fd76, %fd76, %fd73;
	ld.const.f64 	%fd78, [%rd49+56];
	ld.global.f64 	%fd79, [%rd48+56];
	sub.f64 	%fd80, %fd78, %fd79;
	fma.rn.f64 	%fd140, %fd80, %fd80, %fd77;
	add.s32 	%r24, %r24, 16;
	add.s64 	%rd49, %rd49, 128;
	add.s64 	%rd48, %rd48, 128;
	setp.ne.s32 	%p4, %r24, 0;
	@%p4 bra 	$L__BB13_4;
$L__BB13_5:
	setp.eq.s32 	%p5, %r1, 0;
	@%p5 bra 	$L__BB13_14;
	and.b32  	%r7, %r17, 7;
	setp.lt.u32 	%p6, %r1, 8;
	@%p6 bra 	$L__BB13_8;
	cvt.u64.u32 	%rd23, %r26;
	mul.wide.u32 	%rd24, %r26, 8;
	mov.u64 	%rd25, centroidCONST;
	add.s64 	%rd26, %rd25, %rd24;
	ld.const.f64 	%fd82, [%rd26];
	add.s64 	%rd27, %rd3, %rd23;
	shl.b64 	%rd28, %rd27, 3;
	add.s64 	%rd29, %rd1, %rd28;
	ld.global.f64 	%fd83, [%rd29];
	sub.f64 	%fd84, %fd82, %fd83;
	fma.rn.f64 	%fd85, %fd84, %fd84, %fd140;
	ld.const.f64 	%fd86, [%rd26+8];
	ld.global.f64 	%fd87, [%rd29+8];
	sub.f64 	%fd88, %fd86, %fd87;
	fma.rn.f64 	%fd89, %fd88, %fd88, %fd85;
	ld.const.f64 	%fd90, [%rd26+16];
	ld.global.f64 	%fd91, [%rd29+16];
	sub.f64 	%fd92, %fd90, %fd91;
	fma.rn.f64 	%fd93, %fd92, %fd92, %fd89;
	ld.const.f64 	%fd94, [%rd26+24];
	ld.global.f64 	%fd95, [%rd29+24];
	sub.f64 	%fd96, %fd94, %fd95;
	fma.rn.f64 	%fd97, %fd96, %fd96, %fd93;
	ld.const.f64 	%fd98, [%rd26+32];
	ld.global.f64 	%fd99, [%rd29+32];
	sub.f64 	%fd100, %fd98, %fd99;
	fma.rn.f64 	%fd101, %fd100, %fd100, %fd97;
	ld.const.f64 	%fd102, [%rd26+40];
	ld.global.f64 	%fd103, [%rd29+40];
	sub.f64 	%fd104, %fd102, %fd103;
	fma.rn.f64 	%fd105, %fd104, %fd104, %fd101;
	ld.const.f64 	%fd106, [%rd26+48];
	ld.global.f64 	%fd107, [%rd29+48];
	sub.f64 	%fd108, %fd106, %fd107;
	fma.rn.f64 	%fd109, %fd108, %fd108, %fd105;
	ld.const.f64 	%fd110, [%rd26+56];
	ld.global.f64 	%fd111, [%rd29+56];
	sub.f64 	%fd112, %fd110, %fd111;
	fma.rn.f64 	%fd140, %fd112, %fd112, %fd109;
	add.s32 	%r26, %r26, 8;
$L__BB13_8:
	setp.eq.s32 	%p7, %r7, 0;
	@%p7 bra 	$L__BB13_14;
	and.b32  	%r10, %r17, 3;
	setp.lt.u32 	%p8, %r7, 4;
	@%p8 bra 	$L__BB13_11;
	cvt.u64.u32 	%rd30, %r26;
	mul.wide.u32 	%rd31, %r26, 8;
	mov.u64 	%rd32, centroidCONST;
	add.s64 	%rd33, %rd32, %rd31;
	ld.const.f64 	%fd114, [%rd33];
	add.s64 	%rd34, %rd3, %rd30;
	shl.b64 	%rd35, %rd34, 3;
	add.s64 	%rd36, %rd1, %rd35;
	ld.global.f64 	%fd115, [%rd36];
	sub.f64 	%fd116, %fd114, %fd115;
	fma.rn.f64 	%fd117, %fd116, %fd116, %fd140;
	ld.const.f64 	%fd118, [%rd33+8];
	ld.global.f64 	%fd119, [%rd36+8];
	sub.f64 	%fd120, %fd118, %fd119;
	fma.rn.f64 	%fd121, %fd120, %fd120, %fd117;
	ld.const.f64 	%fd122, [%rd33+16];
	ld.global.f64 	%fd123, [%rd36+16];
	sub.f64 	%fd124, %fd122, %fd123;
	fma.rn.f64 	%fd125, %fd124, %fd124, %fd121;
	ld.const.f64 	%fd126, [%rd33+24];
	ld.global.f64 	%fd127, [%rd36+24];
	sub.f64 	%fd128, %fd126, %fd127;
	fma.rn.f64 	%fd140, %fd128, %fd128, %fd125;
	add.s32 	%r26, %r26, 4;
$L__BB13_11:
	setp.eq.s32 	%p9, %r10, 0;
	@%p9 bra 	$L__BB13_14;
	cvt.u64.u32 	%rd37, %r26;
	add.s64 	%rd38, %rd3, %rd37;
	shl.b64 	%rd39, %rd38, 3;
	add.s64 	%rd51, %rd1, %rd39;
	mul.wide.u32 	%rd40, %r26, 8;
	mov.u64 	%rd41, centroidCONST;
	add.s64 	%rd50, %rd41, %rd40;
	neg.s32 	%r28, %r10;
$L__BB13_13:
	.pragma "nounroll";
	ld.const.f64 	%fd129, [%rd50];
	ld.global.f64 	%fd130, [%rd51];
	sub.f64 	%fd131, %fd129, %fd130;
	fma.rn.f64 	%fd140, %fd131, %fd131, %fd140;
	add.s64 	%rd51, %rd51, 8;
	add.s64 	%rd50, %rd50, 8;
	add.s32 	%r28, %r28, 1;
	setp.ne.s32 	%p10, %r28, 0;
	@%p10 bra 	$L__BB13_13;
$L__BB13_14:
	cvt.s64.s32 	%rd42, %r16;
	cvt.s64.s32 	%rd43, %r18;
	mad.lo.s64 	%rd44, %rd42, %rd2, %rd43;
	cvta.to.global.u64 	%rd45, %rd15;
	shl.b64 	%rd46, %rd44, 3;
	add.s64 	%rd47, %rd45, %rd46;
	st.global.f64 	[%rd47], %fd140;
$L__BB13_15:
	ret;

}
	// .globl	_Z27centroidConstantDistanceNSQPdS_iiii
.visible .entry _Z27centroidConstantDistanceNSQPdS_iiii(
	.param .u64 .ptr .align 1 _Z27centroidConstantDistanceNSQPdS_iiii_param_0,
	.param .u64 .ptr .align 1 _Z27centroidConstantDistanceNSQPdS_iiii_param_1,
	.param .u32 _Z27centroidConstantDistanceNSQPdS_iiii_param_2,
	.param .u32 _Z27centroidConstantDistanceNSQPdS_iiii_param_3,
	.param .u32 _Z27centroidConstantDistanceNSQPdS_iiii_param_4,
	.param .u32 _Z27centroidConstantDistanceNSQPdS_iiii_param_5
)
{
	.reg .pred 	%p<11>;
	.reg .b32 	%r<25>;
	.reg .b64 	%rd<61>;
	.reg .b64 	%fd<113>;

	ld.param.u64 	%rd10, [_Z27centroidConstantDistanceNSQPdS_iiii_param_0];
	ld.param.u64 	%rd9, [_Z27centroidConstantDistanceNSQPdS_iiii_param_1];
	ld.param.u32 	%r12, [_Z27centroidConstantDistanceNSQPdS_iiii_param_2];
	ld.param.u32 	%r13, [_Z27centroidConstantDistanceNSQPdS_iiii_param_3];
	ld.param.u32 	%r14, [_Z27centroidConstantDistanceNSQPdS_iiii_param_4];
	ld.param.s32 	%rd11, [_Z27centroidConstantDistanceNSQPdS_iiii_param_5];
	cvta.to.global.u64 	%rd1, %rd10;
	mov.u32 	%r15, %ctaid.x;
	mov.u32 	%r16, %ntid.x;
	mov.u32 	%r17, %tid.x;
	mad.lo.s32 	%r18, %r15, %r16, %r17;
	cvt.u64.u32 	%rd2, %r18;
	setp.ge.s64 	%p1, %rd2, %rd11;
	@%p1 bra 	$L__BB14_14;
	setp.lt.s32 	%p2, %r13, 1;
	mov.f64 	%fd112, 0d0000000000000000;
	@%p2 bra 	$L__BB14_13;
	cvt.u64.u32 	%rd12, %r13;
	mul.lo.s64 	%rd3, %rd12, %rd2;
	and.b32  	%r1, %r13, 7;
	setp.lt.u32 	%p3, %r13, 8;
	mov.f64 	%fd112, 0d0000000000000000;
	mov.b32 	%r23, 0;
	@%p3 bra 	$L__BB14_5;
	and.b32  	%r23, %r13, 2147483640;
	neg.s32 	%r21, %r23;
	shl.b64 	%rd14, %rd3, 3;
	add.s64 	%rd15, %rd14, %rd1;
	add.s64 	%rd59, %rd15, 32;
	mov.u64 	%rd16, centroidCONST;
	add.s64 	%rd60, %rd16, 32;
	mov.f64 	%fd112, 0d0000000000000000;
$L__BB14_4:
	.pragma "nounroll";
	ld.const.f64 	%fd17, [%rd60+-32];
	ld.global.f64 	%fd18, [%rd59+-32];
	sub.f64 	%fd19, %fd17, %fd18;
	abs.f64 	%fd20, %fd19;
	mov.b64 	%rd17, %fd20;
	cvt.rn.f64.u64 	%fd21, %rd17;
	add.f64 	%fd22, %fd112, %fd21;
	ld.const.f64 	%fd23, [%rd60+-24];
	ld.global.f64 	%fd24, [%rd59+-24];
	sub.f64 	%fd25, %fd23, %fd24;
	abs.f64 	%fd26, %fd25;
	mov.b64 	%rd18, %fd26;
	cvt.rn.f64.u64 	%fd27, %rd18;
	add.f64 	%fd28, %fd22, %fd27;
	ld.const.f64 	%fd29, [%rd60+-16];
	ld.global.f64 	%fd30, [%rd59+-16];
	sub.f64 	%fd31, %fd29, %fd30;
	abs.f64 	%fd32, %fd31;
	mov.b64 	%rd19, %fd32;
	cvt.rn.f64.u64 	%fd33, %rd19;
	add.f64 	%fd34, %fd28, %fd33;
	ld.const.f64 	%fd35, [%rd60+-8];
	ld.global.f64 	%fd36, [%rd59+-8];
	sub.f64 	%fd37, %fd35, %fd36;
	abs.f64 	%fd38, %fd37;
	mov.b64 	%rd20, %fd38;
	cvt.rn.f64.u64 	%fd39, %rd20;
	add.f64 	%fd40, %fd34, %fd39;
	ld.const.f64 	%fd41, [%rd60];
	ld.global.f64 	%fd42, [%rd59];
	sub.f64 	%fd43, %fd41, %fd42;
	abs.f64 	%fd44, %fd43;
	mov.b64 	%rd21, %fd44;
	cvt.rn.f64.u64 	%fd45, %rd21;
	add.f64 	%fd46, %fd40, %fd45;
	ld.const.f64 	%fd47, [%rd60+8];
	ld.global.f64 	%fd48, [%rd59+8];
	sub.f64 	%fd49, %fd47, %fd48;
	abs.f64 	%fd50, %fd49;
	mov.b64 	%rd22, %fd50;
	cvt.rn.f64.u64 	%fd51, %rd22;
	add.f64 	%fd52, %fd46, %fd51;
	ld.const.f64 	%fd53, [%rd60+16];
	ld.global.f64 	%fd54, [%rd59+16];
	sub.f64 	%fd55, %fd53, %fd54;
	abs.f64 	%fd56, %fd55;
	mov.b64 	%rd23, %fd56;
	cvt.rn.f64.u64 	%fd57, %rd23;
	add.f64 	%fd58, %fd52, %fd57;
	ld.const.f64 	%fd59, [%rd60+24];
	ld.global.f64 	%fd60, [%rd59+24];
	sub.f64 	%fd61, %fd59, %fd60;
	abs.f64 	%fd62, %fd61;
	mov.b64 	%rd24, %fd62;
	cvt.rn.f64.u64 	%fd63, %rd24;
	add.f64 	%fd112, %fd58, %fd63;
	add.s32 	%r21, %r21, 8;
	add.s64 	%rd60, %rd60, 64;
	add.s64 	%rd59, %rd59, 64;
	setp.ne.s32 	%p4, %r21, 0;
	@%p4 bra 	$L__BB14_4;
$L__BB14_5:
	setp.eq.s32 	%p5, %r1, 0;
	@%p5 bra 	$L__BB14_13;
	and.b32  	%r7, %r13, 3;
	setp.lt.u32 	%p6, %r1, 4;
	@%p6 bra 	$L__BB14_8;
	cvt.u64.u32 	%rd25, %r23;
	mul.wide.u32 	%rd26, %r23, 8;
	mov.u64 	%rd27, centroidCONST;
	add.s64 	%rd28, %rd27, %rd26;
	ld.const.f64 	%fd65, [%rd28];
	add.s64 	%rd29, %rd3, %rd25;
	shl.b64 	%rd30, %rd29, 3;
	add.s64 	%rd31, %rd1, %rd30;
	ld.global.f64 	%fd66, [%rd31];
	sub.f64 	%fd67, %fd65, %fd66;
	abs.f64 	%fd68, %fd67;
	mov.b64 	%rd32, %fd68;
	cvt.rn.f64.u64 	%fd69, %rd32;
	add.f64 	%fd70, %fd112, %fd69;
	ld.const.f64 	%fd71, [%rd28+8];
	ld.global.f64 	%fd72, [%rd31+8];
	sub.f64 	%fd73, %fd71, %fd72;
	abs.f64 	%fd74, %fd73;
	mov.b64 	%rd33, %fd74;
	cvt.rn.f64.u64 	%fd75, %rd33;
	add.f64 	%fd76, %fd70, %fd75;
	ld.const.f64 	%fd77, [%rd28+16];
	ld.global.f64 	%fd78, [%rd31+16];
	sub.f64 	%fd79, %fd77, %fd78;
	abs.f64 	%fd80, %fd79;
	mov.b64 	%rd34, %fd80;
	cvt.rn.f64.u64 	%fd81, %rd34;
	add.f64 	%fd82, %fd76, %fd81;
	ld.const.f64 	%fd83, [%rd28+24];
	ld.global.f64 	%fd84, [%rd31+24];
	sub.f64 	%fd85, %fd83, %fd84;
	abs.f64 	%fd86, %fd85;
	mov.b64 	%rd35, %fd86;
	cvt.rn.f64.u64 	%fd87, %rd35;
	add.f64 	%fd112, %fd82, %fd87;
	add.s32 	%r23, %r23, 4;
$L__BB14_8:
	setp.eq.s32 	%p7, %r7, 0;
	@%p7 bra 	$L__BB14_13;
	setp.eq.s32 	%p8, %r7, 1;
	@%p8 bra 	$L__BB14_11;
	cvt.u64.u32 	%rd36, %r23;
	mul.wide.u32 	%rd37, %r23, 8;
	mov.u64 	%rd38, centroidCONST;
	add.s64 	%rd39, %rd38, %rd37;
	ld.const.f64 	%fd89, [%rd39];
	add.s64 	%rd40, %rd3, %rd36;
	shl.b64 	%rd41, %rd40, 3;
	add.s64 	%rd42, %rd1, %rd41;
	ld.global.f64 	%fd90, [%rd42];
	sub.f64 	%fd91, %fd89, %fd90;
	abs.f64 	%fd92, %fd91;
	mov.b64 	%rd43, %fd92;
	cvt.rn.f64.u64 	%fd93, %rd43;
	add.f64 	%fd94, %fd112, %fd93;
	ld.const.f64 	%fd95, [%rd39+8];
	ld.global.f64 	%fd96, [%rd42+8];
	sub.f64 	%fd97, %fd95, %fd96;
	abs.f64 	%fd98, %fd97;
	mov.b64 	%rd44, %fd98;
	cvt.rn.f64.u64 	%fd99, %rd44;
	add.f64 	%fd112, %fd94, %fd99;
	add.s32 	%r23, %r23, 2;
$L__BB14_11:
	and.b32  	%r20, %r13, 1;
	setp.eq.b32 	%p9, %r20, 1;
	not.pred 	%p10, %p9;
	@%p10 bra 	$L__BB14_13;
	cvt.u64.u32 	%rd45, %r23;
	mul.wide.u32 	%rd46, %r23, 8;
	mov.u64 	%rd47, centroidCONST;
	add.s64 	%rd48, %rd47, %rd46;
	ld.const.f64 	%fd100, [%rd48];
	add.s64 	%rd49, %rd3, %rd45;
	shl.b64 	%rd50, %rd49, 3;
	add.s64 	%rd51, %rd1, %rd50;
	ld.global.f64 	%fd101, [%rd51];
	sub.f64 	%fd102, %fd100, %fd101;
	abs.f64 	%fd103, %fd102;
	mov.b64 	%rd52, %fd103;
	cvt.rn.f64.u64 	%fd104, %rd52;
	add.f64 	%fd112, %fd112, %fd104;
$L__BB14_13:
	cvt.s64.s32 	%rd53, %r12;
	cvt.s64.s32 	%rd54, %r14;
	mad.lo.s64 	%rd55, %rd53, %rd2, %rd54;
	cvta.to.global.u64 	%rd56, %rd9;
	shl.b64 	%rd57, %rd55, 3;
	add.s64 	%rd58, %rd56, %rd57;
	st.global.f64 	[%rd58], %fd112;
$L__BB14_14:
	ret;

}
	// .globl	_Z25centroidConstantDistance1PdS_iii
.visible .entry _Z25centroidConstantDistance1PdS_iii(
	.param .u64 .ptr .align 1 _Z25centroidConstantDistance1PdS_iii_param_0,
	.param .u64 .ptr .align 1 _Z25centroidConstantDistance1PdS_iii_param_1,
	.param .u32 _Z25centroidConstantDistance1PdS_iii_param_2,
	.param .u32 _Z25centroidConstantDistance1PdS_iii_param_3,
	.param .u32 _Z25centroidConstantDistance1PdS_iii_param_4
)
{
	.reg .pred 	%p<10>;
	.reg .b32 	%r<29>;
	.reg .b64 	%rd<51>;
	.reg .b64 	%fd<142>;

	ld.param.u64 	%rd16, [_Z25centroidConstantDistance1PdS_iii_param_0];
	ld.param.u64 	%rd15, [_Z25centroidConstantDistance1PdS_iii_param_1];
	ld.param.u32 	%r16, [_Z25centroidConstantDistance1PdS_iii_param_2];
	ld.param.u32 	%r17, [_Z25centroidConstantDistance1PdS_iii_param_3];
	ld.param.u32 	%r18, [_Z25centroidConstantDistance1PdS_iii_param_4];
	cvta.to.global.u64 	%rd1, %rd16;
	mov.u32 	%r19, %ctaid.x;
	mov.u32 	%r20, %ntid.x;
	mov.u32 	%r21, %tid.x;
	mad.lo.s32 	%r22, %r19, %r20, %r21;
	cvt.u64.u32 	%rd2, %r22;
	setp.lt.s32 	%p1, %r17, 1;
	mov.f64 	%fd141, 0d0000000000000000;
	@%p1 bra 	$L__BB15_13;
	cvt.u64.u32 	%rd17, %r17;
	mul.lo.s64 	%rd3, %rd17, %rd2;
	and.b32  	%r1, %r17, 15;
	setp.lt.u32 	%p2, %r17, 16;
	mov.f64 	%fd141, 0d0000000000000000;
	mov.b32 	%r26, 0;
	@%p2 bra 	$L__BB15_4;
	and.b32  	%r26, %r17, 2147483632;
	neg.s32 	%r24, %r26;
	shl.b64 	%rd19, %rd3, 3;
	add.s64 	%rd20, %rd19, %rd1;
	add.s64 	%rd47, %rd20, 64;
	mov.u64 	%rd21, centroidCONST;
	add.s64 	%rd48, %rd21, 64;
	mov.f64 	%fd141, 0d0000000000000000;
$L__BB15_3:
	.pragma "nounroll";
	ld.const.f64 	%fd18, [%rd48+-64];
	ld.global.f64 	%fd19, [%rd47+-64];
	sub.f64 	%fd20, %fd18, %fd19;
	fma.rn.f64 	%fd21, %fd20, %fd20, %fd141;
	ld.const.f64 	%fd22, [%rd48+-56];
	ld.global.f64 	%fd23, [%rd47+-56];
	sub.f64 	%fd24, %fd22, %fd23;
	fma.rn.f64 	%fd25, %fd24, %fd24, %fd21;
	ld.const.f64 	%fd26, [%rd48+-48];
	ld.global.f64 	%fd27, [%rd47+-48];
	sub.f64 	%fd28, %fd26, %fd27;
	fma.rn.f64 	%fd29, %fd28, %fd28, %fd25;
	ld.const.f64 	%fd30, [%rd48+-40];
	ld.global.f64 	%fd31, [%rd47+-40];
	sub.f64 	%fd32, %fd30, %fd31;
	fma.rn.f64 	%fd33, %fd32, %fd32, %fd29;
	ld.const.f64 	%fd34, [%rd48+-32];
	ld.global.f64 	%fd35, [%rd47+-32];
	sub.f64 	%fd36, %fd34, %fd35;
	fma.rn.f64 	%fd37, %fd36, %fd36, %fd33;
	ld.const.f64 	%fd38, [%rd48+-24];
	ld.global.f64 	%fd39, [%rd47+-24];
	sub.f64 	%fd40, %fd38, %fd39;
	fma.rn.f64 	%fd41, %fd40, %fd40, %fd37;
	ld.const.f64 	%fd42, [%rd48+-16];
	ld.global.f64 	%fd43, [%rd47+-16];
	sub.f64 	%fd44, %fd42, %fd43;
	fma.rn.f64 	%fd45, %fd44, %fd44, %fd41;
	ld.const.f64 	%fd46, [%rd48+-8];
	ld.global.f64 	%fd47, [%rd47+-8];
	sub.f64 	%fd48, %fd46, %fd47;
	fma.rn.f64 	%fd49, %fd48, %fd48, %fd45;
	ld.const.f64 	%fd50, [%rd48];
	ld.global.f64 	%fd51, [%rd47];
	sub.f64 	%fd52, %fd50, %fd51;
	fma.rn.f64 	%fd53, %fd52, %fd52, %fd49;
	ld.const.f64 	%fd54, [%rd48+8];
	ld.global.f64 	%fd55, [%rd47+8];
	sub.f64 	%fd56, %fd54, %fd55;
	fma.rn.f64 	%fd57, %fd56, %fd56, %fd53;
	ld.const.f64 	%fd58, [%rd48+16];
	ld.global.f64 	%fd59, [%rd47+16];
	sub.f64 	%fd60, %fd58, %fd59;
	fma.rn.f64 	%fd61, %fd60, %fd60, %fd57;
	ld.const.f64 	%fd62, [%rd48+24];
	ld.global.f64 	%fd63, [%rd47+24];
	sub.f64 	%fd64, %fd62, %fd63;
	fma.rn.f64 	%fd65, %fd64, %fd64, %fd61;
	ld.const.f64 	%fd66, [%rd48+32];
	ld.global.f64 	%fd67, [%rd47+32];
	sub.f64 	%fd68, %fd66, %fd67;
	fma.rn.f64 	%fd69, %fd68, %fd68, %fd65;
	ld.const.f64 	%fd70, [%rd48+40];
	ld.global.f64 	%fd71, [%rd47+40];
	sub.f64 	%fd72, %fd70, %fd71;
	fma.rn.f64 	%fd73, %fd72, %fd72, %fd69;
	ld.const.f64 	%fd74, [%rd48+48];
	ld.global.f64 	%fd75, [%rd47+48];
	sub.f64 	%fd76, %fd74, %fd75;
	fma.rn.f64 	%fd77, %fd76, %fd76, %fd73;
	ld.const.f64 	%fd78, [%rd48+56];
	ld.global.f64 	%fd79, [%rd47+56];
	sub.f64 	%fd80, %fd78, %fd79;
	fma.rn.f64 	%fd141, %fd80, %fd80, %fd77;
	add.s32 	%r24, %r24, 16;
	add.s64 	%rd48, %rd48, 128;
	add.s64 	%rd47, %rd47, 128;
	setp.ne.s32 	%p3, %r24, 0;
	@%p3 bra 	$L__BB15_3;
$L__BB15_4:
	setp.eq.s32 	%p4, %r1, 0;
	@%p4 bra 	$L__BB15_13;
	and.b32  	%r7, %r17, 7;
	setp.lt.u32 	%p5, %r1, 8;
	@%p5 bra 	$L__BB15_7;
	cvt.u64.u32 	%rd22, %r26;
	mul.wide.u32 	%rd23, %r26, 8;
	mov.u64 	%rd24, centroidCONST;
	add.s64 	%rd25, %rd24, %rd23;
	ld.const.f64 	%fd82, [%rd25];
	add.s64 	%rd26, %rd3, %rd22;
	shl.b64 	%rd27, %rd26, 3;
	add.s64 	%rd28, %rd1, %rd27;
	ld.global.f64 	%fd83, [%rd28];
	sub.f64 	%fd84, %fd82, %fd83;
	fma.rn.f64 	%fd85, %fd84, %fd84, %fd141;
	ld.const.f64 	%fd86, [%rd25+8];
	ld.global.f64 	%fd87, [%rd28+8];
	sub.f64 	%fd88, %fd86, %fd87;
	fma.rn.f64 	%fd89, %fd88, %fd88, %fd85;
	ld.const.f64 	%fd90, [%rd25+16];
	ld.global.f64 	%fd91, [%rd28+16];
	sub.f64 	%fd92, %fd90, %fd91;
	fma.rn.f64 	%fd93, %fd92, %fd92, %fd89;
	ld.const.f64 	%fd94, [%rd25+24];
	ld.global.f64 	%fd95, [%rd28+24];
	sub.f64 	%fd96, %fd94, %fd95;
	fma.rn.f64 	%fd97, %fd96, %fd96, %fd93;
	ld.const.f64 	%fd98, [%rd25+32];
	ld.global.f64 	%fd99, [%rd28+32];
	sub.f64 	%fd100, %fd98, %fd99;
	fma.rn.f64 	%fd101, %fd100, %fd100, %fd97;
	ld.const.f64 	%fd102, [%rd25+40];
	ld.global.f64 	%fd103, [%rd28+40];
	sub.f64 	%fd104, %fd102, %fd103;
	fma.rn.f64 	%fd105, %fd104, %fd104, %fd101;
	ld.const.f64 	%fd106, [%rd25+48];
	ld.global.f64 	%fd107, [%rd28+48];
	sub.f64 	%fd108, %fd106, %fd107;
	fma.rn.f64 	%fd109, %fd108, %fd108, %fd105;
	ld.const.f64 	%fd110, [%rd25+56];
	ld.global.f64 	%fd111, [%rd28+56];
	sub.f64 	%fd112, %fd110, %fd111;
	fma.rn.f64 	%fd141, %fd112, %fd112, %fd109;
	add.s32 	%r26, %r26, 8;
$L__BB15_7:
	setp.eq.s32 	%p6, %r7, 0;
	@%p6 bra 	$L__BB15_13;
	and.b32  	%r10, %r17, 3;
	setp.lt.u32 	%p7, %r7, 4;
	@%p7 bra 	$L__BB15_10;
	cvt.u64.u32 	%rd29, %r26;
	mul.wide.u32 	%rd30, %r26, 8;
	mov.u64 	%rd31, centroidCONST;
	add.s64 	%rd32, %rd31, %rd30;
	ld.const.f64 	%fd114, [%rd32];
	add.s64 	%rd33, %rd3, %rd29;
	shl.b64 	%rd34, %rd33, 3;
	add.s64 	%rd35, %rd1, %rd34;
	ld.global.f64 	%fd115, [%rd35];
	sub.f64 	%fd116, %fd114, %fd115;
	fma.rn.f64 	%fd117, %fd116, %fd116, %fd141;
	ld.const.f64 	%fd118, [%rd32+8];
	ld.global.f64 	%fd119, [%rd35+8];
	sub.f64 	%fd120, %fd118, %fd119;
	fma.rn.f64 	%fd121, %fd120, %fd120, %fd117;
	ld.const.f64 	%fd122, [%rd32+16];
	ld.global.f64 	%fd123, [%rd35+16];
	sub.f64 	%fd124, %fd122, %fd123;
	fma.rn.f64 	%fd125, %fd124, %fd124, %fd121;
	ld.const.f64 	%fd126, [%rd32+24];
	ld.global.f64 	%fd127, [%rd35+24];
	sub.f64 	%fd128, %fd126, %fd127;
	fma.rn.f64 	%fd141, %fd128, %fd128, %fd125;
	add.s32 	%r26, %r26, 4;
$L__BB15_10:
	setp.eq.s32 	%p8, %r10, 0;
	@%p8 bra 	$L__BB15_13;
	cvt.u64.u32 	%rd36, %r26;
	add.s64 	%rd37, %rd3, %rd36;
	shl.b64 	%rd38, %rd37, 3;
	add.s64 	%rd50, %rd1, %rd38;
	mul.wide.u32 	%rd39, %r26, 8;
	mov.u64 	%rd40, centroidCONST;
	add.s64 	%rd49, %rd40, %rd39;
	neg.s32 	%r28, %r10;
$L__BB15_12:
	.pragma "nounroll";
	ld.const.f64 	%fd129, [%rd49];
	ld.global.f64 	%fd130, [%rd50];
	sub.f64 	%fd131, %fd129, %fd130;
	fma.rn.f64 	%fd141, %fd131, %fd131, %fd141;
	add.s64 	%rd50, %rd50, 8;
	add.s64 	%rd49, %rd49, 8;
	add.s32 	%r28, %r28, 1;
	setp.ne.s32 	%p9, %r28, 0;
	@%p9 bra 	$L__BB15_12;
$L__BB15_13:
	cvta.to.global.u64 	%rd41, %rd15;
	sqrt.rn.f64 	%fd132, %fd141;
	cvt.s64.s32 	%rd42, %r16;
	cvt.s64.s32 	%rd43, %r18;
	mad.lo.s64 	%rd44, %rd42, %rd2, %rd43;
	shl.b64 	%rd45, %rd44, 3;
	add.s64 	%rd46, %rd41, %rd45;
	st.global.f64 	[%rd46], %fd132;
	ret;

}
	// .globl	_Z25centroidConstantDistance2PKdPdiiii
.visible .entry _Z25centroidConstantDistance2PKdPdiiii(
	.param .u64 .ptr .align 1 _Z25centroidConstantDistance2PKdPdiiii_param_0,
	.param .u64 .ptr .align 1 _Z25centroidConstantDistance2PKdPdiiii_param_1,
	.param .u32 _Z25centroidConstantDistance2PKdPdiiii_param_2,
	.param .u32 _Z25centroidConstantDistance2PKdPdiiii_param_3,
	.param .u32 _Z25centroidConstantDistance2PKdPdiiii_param_4,
	.param .u32 _Z25centroidConstantDistance2PKdPdiiii_param_5
)
{
	.reg .pred 	%p<11>;
	.reg .b32 	%r<29>;
	.reg .b64 	%rd<52>;
	.reg .b64 	%fd<142>;

	ld.param.u64 	%rd16, [_Z25centroidConstantDistance2PKdPdiiii_param_0];
	ld.param.u64 	%rd15, [_Z25centroidConstantDistance2PKdPdiiii_param_1];
	ld.param.u32 	%r16, [_Z25centroidConstantDistance2PKdPdiiii_param_2];
	ld.param.u32 	%r17, [_Z25centroidConstantDistance2PKdPdiiii_param_3];
	ld.param.u32 	%r18, [_Z25centroidConstantDistance2PKdPdiiii_param_4];
	ld.param.s32 	%rd17, [_Z25centroidConstantDistance2PKdPdiiii_param_5];
	cvta.to.global.u64 	%rd1, %rd16;
	mov.u32 	%r19, %ctaid.x;
	mov.u32 	%r20, %ntid.x;
	mov.u32 	%r21, %tid.x;
	mad.lo.s32 	%r22, %r19, %r20, %r21;
	cvt.u64.u32 	%rd2, %r22;
	setp.ge.s64 	%p1, %rd2, %rd17;
	@%p1 bra 	$L__BB16_15;
	setp.lt.s32 	%p2, %r17, 1;
	mov.f64 	%fd141, 0d0000000000000000;
	@%p2 bra 	$L__BB16_14;
	cvt.u64.u32 	%rd18, %r17;
	mul.lo.s64 	%rd3, %rd18, %rd2;
	and.b32  	%r1, %r17, 15;
	setp.lt.u32 	%p3, %r17, 16;
	mov.f64 	%fd141, 0d0000000000000000;
	mov.b32 	%r26, 0;
	@%p3 bra 	$L__BB16_5;
	and.b32  	%r26, %r17, 2147483632;
	neg.s32 	%r24, %r26;
	shl.b64 	%rd20, %rd3, 3;
	add.s64 	%rd21, %rd20, %rd1;
	add.s64 	%rd48, %rd21, 64;
	mov.u64 	%rd22, centroidCONST;
	add.s64 	%rd49, %rd22, 64;
	mov.f64 	%fd141, 0d0000000000000000;
$L__BB16_4:
	.pragma "nounroll";
	ld.const.f64 	%fd18, [%rd49+-64];
	ld.global.nc.f64 	%fd19, [%rd48+-64];
	sub.f64 	%fd20, %fd18, %fd19;
	fma.rn.f64 	%fd21, %fd20, %fd20, %fd141;
	ld.const.f64 	%fd22, [%rd49+-56];
	ld.global.nc.f64 	%fd23, [%rd48+-56];
	sub.f64 	%fd24, %fd22, %fd23;
	fma.rn.f64 	%fd25, %fd24, %fd24, %fd21;
	ld.const.f64 	%fd26, [%rd49+-48];
	ld.global.nc.f64 	%fd27, [%rd48+-48];
	sub.f64 	%fd28, %fd26, %fd27;
	fma.rn.f64 	%fd29, %fd28, %fd28, %fd25;
	ld.const.f64 	%fd30, [%rd49+-40];
	ld.global.nc.f64 	%fd31, [%rd48+-40];
	sub.f64 	%fd32, %fd30, %fd31;
	fma.rn.f64 	%fd33, %fd32, %fd32, %fd29;
	ld.const.f64 	%fd34, [%rd49+-32];
	ld.global.nc.f64 	%fd35, [%rd48+-32];
	sub.f64 	%fd36, %fd34, %fd35;
	fma.rn.f64 	%fd37, %fd36, %fd36, %fd33;
	ld.const.f64 	%fd38, [%rd49+-24];
	ld.global.nc.f64 	%fd39, [%rd48+-24];
	sub.f64 	%fd40, %fd38, %fd39;
	fma.rn.f64 	%fd41, %fd40, %fd40, %fd37;
	ld.const.f64 	%fd42, [%rd49+-16];
	ld.global.nc.f64 	%fd43, [%rd48+-16];
	sub.f64 	%fd44, %fd42, %fd43;
	fma.rn.f64 	%fd45, %fd44, %fd44, %fd41;
	ld.const.f64 	%fd46, [%rd49+-8];
	ld.global.nc.f64 	%fd47, [%rd48+-8];
	sub.f64 	%fd48, %fd46, %fd47;
	fma.rn.f64 	%fd49, %fd48, %fd48, %fd45;
	ld.const.f64 	%fd50, [%rd49];
	ld.global.nc.f64 	%fd51, [%rd48];
	sub.f64 	%fd52, %fd50, %fd51;
	fma.rn.f64 	%fd53, %fd52, %fd52, %fd49;
	ld.const.f64 	%fd54, [%rd49+8];
	ld.global.nc.f64 	%fd55, [%rd48+8];
	sub.f64 	%fd56, %fd54, %fd55;
	fma.rn.f64 	%fd57, %fd56, %fd56, %fd53;
	ld.const.f64 	%fd58, [%rd49+16];
	ld.global.nc.f64 	%fd59, [%rd48+16];
	sub.f64 	%fd60, %fd58, %fd59;
	fma.rn.f64 	%fd61, %fd60, %fd60, %fd57;
	ld.const.f64 	%fd62, [%rd49+24];
	ld.global.nc.f64 	%fd63, [%rd48+24];
	sub.f64 	%fd64, %fd62, %fd63;
	fma.rn.f64 	%fd65, %fd64, %fd64, %fd61;
	ld.const.f64 	%fd66, [%rd49+32];
	ld.global.nc.f64 	%fd67, [%rd48+32];
	sub.f64 	%fd68, %fd66, %fd67;
	fma.rn.f64 	%fd69, %fd68, %fd68, %fd65;
	ld.const.f64 	%fd70, [%rd49+40];
	ld.global.nc.f64 	%fd71, [%rd48+40];
	sub.f64 	%fd72, %fd70, %fd71;
	fma.rn.f64 	%fd73, %fd72, %fd72, %fd69;
	ld.const.f64 	%fd74, [%rd49+48];
	ld.global.nc.f64 	%fd75, [%rd48+48];
	sub.f64 	%fd76, %fd74, %fd75;
	fma.rn.f64 	%fd77, %fd76, %fd76, %fd73;
	ld.const.f64 	%fd78, [%rd49+56];
	ld.global.nc.f64 	%fd79, [%rd48+56];
	sub.f64 	%fd80, %fd78, %fd79;
	fma.rn.f64 	%fd141, %fd80, %fd80, %fd77;
	add.s32 	%r24, %r24, 16;
	add.s64 	%rd49, %rd49, 128;
	add.s64 	%rd48, %rd48, 128;
	setp.ne.s32 	%p4, %r24, 0;
	@%p4 bra 	$L__BB16_4;
$L__BB16_5:
	setp.eq.s32 	%p5, %r1, 0;
	@%p5 bra 	$L__BB16_14;
	and.b32  	%r7, %r17, 7;
	setp.lt.u32 	%p6, %r1, 8;
	@%p6 bra 	$L__BB16_8;
	cvt.u64.u32 	%rd23, %r26;
	mul.wide.u32 	%rd24, %r26, 8;
	mov.u64 	%rd25, centroidCONST;
	add.s64 	%rd26, %rd25, %rd24;
	ld.const.f64 	%fd82, [%rd26];
	add.s64 	%rd27, %rd3, %rd23;
	shl.b64 	%rd28, %rd27, 3;
	add.s64 	%rd29, %rd1, %rd28;
	ld.global.nc.f64 	%fd83, [%rd29];
	sub.f64 	%fd84, %fd82, %fd83;
	fma.rn.f64 	%fd85, %fd84, %fd84, %fd141;
	ld.const.f64 	%fd86, [%rd26+8];
	ld.global.nc.f64 	%fd87, [%rd29+8];
	sub.f64 	%fd88, %fd86, %fd87;
	fma.rn.f64 	%fd89, %fd88, %fd88, %fd85;
	ld.const.f64 	%fd90, [%rd26+16];
	ld.global.nc.f64 	%fd91, [%rd29+16];
	sub.f64 	%fd92, %fd90, %fd91;
	fma.rn.f64 	%fd93, %fd92, %fd92, %fd89;
	ld.const.f64 	%fd94, [%rd26+24];
	ld.global.nc.f64 	%fd95, [%rd29+24];
	sub.f64 	%fd96, %fd94, %fd95;
	fma.rn.f64 	%fd97, %fd96, %fd96, %fd93;
	ld.const.f64 	%fd98, [%rd26+32];
	ld.global.nc.f64 	%fd99, [%rd29+32];
	sub.f64 	%fd100, %fd98, %fd99;
	fma.rn.f64 	%fd101, %fd100, %fd100, %fd97;
	ld.const.f64 	%fd102, [%rd26+40];
	ld.global.nc.f64 	%fd103, [%rd29+40];
	sub.f64 	%fd104, %fd102, %fd103;
	fma.rn.f64 	%fd105, %fd104, %fd104, %fd101;
	ld.const.f64 	%fd106, [%rd26+48];
	ld.global.nc.f64 	%fd107, [%rd29+48];
	sub.f64 	%fd108, %fd106, %fd107;
	fma.rn.f64 	%fd109, %fd108, %fd108, %fd105;
	ld.const.f64 	%fd110, [%rd26+56];
	ld.global.nc.f64 	%fd111, [%rd29+56];
	sub.f64 	%fd112, %fd110, %fd111;
	fma.rn.f64 	%fd141, %fd112, %fd112, %fd109;
	add.s32 	%r26, %r26, 8;
$L__BB16_8:
	setp.eq.s32 	%p7, %r7, 0;
	@%p7 bra 	$L__BB16_14;
	and.b32  	%r10, %r17, 3;
	setp.lt.u32 	%p8, %r7, 4;
	@%p8 bra 	$L__BB16_11;
	cvt.u64.u32 	%rd30, %r26;
	mul.wide.u32 	%rd31, %r26, 8;
	mov.u64 	%rd32, centroidCONST;
	add.s64 	%rd33, %rd32, %rd31;
	ld.const.f64 	%fd114, [%rd33];
	add.s64 	%rd34, %rd3, %rd30;
	shl.b64 	%rd35, %rd34, 3;
	add.s64 	%rd36, %rd1, %rd35;
	ld.global.nc.f64 	%fd115, [%rd36];
	sub.f64 	%fd116, %fd114, %fd115;
	fma.rn.f64 	%fd117, %fd116, %fd116, %fd141;
	ld.const.f64 	%fd118, [%rd33+8];
	ld.global.nc.f64 	%fd119, [%rd36+8];
	sub.f64 	%fd120, %fd118, %fd119;
	fma.rn.f64 	%fd121, %fd120, %fd120, %fd117;
	ld.const.f64 	%fd122, [%rd33+16];
	ld.global.nc.f64 	%fd123, [%rd36+16];
	sub.f64 	%fd124, %fd122, %fd123;
	fma.rn.f64 	%fd125, %fd124, %fd124, %fd121;
	ld.const.f64 	%fd126, [%rd33+24];
	ld.global.nc.f64 	%fd127, [%rd36+24];
	sub.f64 	%fd128, %fd126, %fd127;
	fma.rn.f64 	%fd141, %fd128, %fd128, %fd125;
	add.s32 	%r26, %r26, 4;
$L__BB16_11:
	setp.eq.s32 	%p9, %r10, 0;
	@%p9 bra 	$L__BB16_14;
	cvt.u64.u32 	%rd37, %r26;
	add.s64 	%rd38, %rd3, %rd37;
	shl.b64 	%rd39, %rd38, 3;
	add.s64 	%rd51, %rd1, %rd39;
	mul.wide.u32 	%rd40, %r26, 8;
	mov.u64 	%rd41, centroidCONST;
	add.s64 	%rd50, %rd41, %rd40;
	neg.s32 	%r28, %r10;
$L__BB16_13:
	.pragma "nounroll";
	ld.const.f64 	%fd129, [%rd50];
	ld.global.nc.f64 	%fd130, [%rd51];
	sub.f64 	%fd131, %fd129, %fd130;
	fma.rn.f64 	%fd141, %fd131, %fd131, %fd141;
	add.s64 	%rd51, %rd51, 8;
	add.s64 	%rd50, %rd50, 8;
	add.s32 	%r28, %r28, 1;
	setp.ne.s32 	%p10, %r28, 0;
	@%p10 bra 	$L__BB16_13;
$L__BB16_14:
	sqrt.rn.f64 	%fd132, %fd141;
	cvt.s64.s32 	%rd42, %r16;
	cvt.s64.s32 	%rd43, %r18;
	mad.lo.s64 	%rd44, %rd42, %rd2, %rd43;
	cvta.to.global.u64 	%rd45, %rd15;
	shl.b64 	%rd46, %rd44, 3;
	add.s64 	%rd47, %rd45, %rd46;
	st.global.f64 	[%rd47], %fd132;
$L__BB16_15:
	ret;

}
	// .globl	_Z28centroidConstantDistance2UR2PKdPdiiii
.visible .entry _Z28centroidConstantDistance2UR2PKdPdiiii(
	.param .u64 .ptr .align 1 _Z28centroidConstantDistance2UR2PKdPdiiii_param_0,
	.param .u64 .ptr .align 1 _Z28centroidConstantDistance2UR2PKdPdiiii_param_1,
	.param .u32 _Z28centroidConstantDistance2UR2PKdPdiiii_param_2,
	.param .u32 _Z28centroidConstantDistance2UR2PKdPdiiii_param_3,
	.param .u32 _Z28centroidConstantDistance2UR2PKdPdiiii_param_4,
	.param .u32 _Z28centroidConstantDistance2UR2PKdPdiiii_param_5
)
{
	.reg .pred 	%p<10>;
	.reg .b32 	%r<32>;
	.reg .b64 	%rd<46>;
	.reg .b64 	%fd<144>;

	ld.param.u64 	%rd10, [_Z28centroidConstantDistance2UR2PKdPdiiii_param_0];
	ld.param.u64 	%rd9, [_Z28centroidConstantDistance2UR2PKdPdiiii_param_1];
	ld.param.u32 	%r14, [_Z28centroidConstantDistance2UR2PKdPdiiii_param_2];
	ld.param.u32 	%r15, [_Z28centroidConstantDistance2UR2PKdPdiiii_param_3];
	ld.param.u32 	%r16, [_Z28centroidConstantDistance2UR2PKdPdiiii_param_4];
	ld.param.s32 	%rd11, [_Z28centroidConstantDistance2UR2PKdPdiiii_param_5];
	cvta.to.global.u64 	%rd1, %rd10;
	mov.u32 	%r17, %ctaid.x;
	mov.u32 	%r18, %ntid.x;
	mov.u32 	%r19, %tid.x;
	mad.lo.s32 	%r20, %r17, %r18, %r19;
	cvt.u64.u32 	%rd2, %r20;
	setp.ge.s64 	%p1, %rd2, %rd11;
	@%p1 bra 	$L__BB17_14;
	setp.lt.s32 	%p2, %r15, 1;
	mov.f64 	%fd143, 0d0000000000000000;
	@%p2 bra 	$L__BB17_13;
	cvt.u64.u32 	%rd12, %r15;
	mul.lo.s64 	%rd3, %rd12, %rd2;
	add.s32 	%r1, %r15, -1;
	shr.u32 	%r22, %r1, 1;
	add.s32 	%r2, %r22, 1;
	and.b32  	%r3, %r2, 7;
	setp.lt.u32 	%p3, %r15, 15;
	mov.f64 	%fd143, 0d0000000000000000;
	mov.b32 	%r29, 0;
	@%p3 bra 	$L__BB17_5;
	and.b32  	%r24, %r2, 2147483640;
	neg.s32 	%r27, %r24;
	shl.b64 	%rd14, %rd3, 3;
	add.s64 	%rd15, %rd14, %rd1;
	add.s64 	%rd44, %rd15, 64;
	mov.u64 	%rd16, centroidCONST;
	add.s64 	%rd45, %rd16, 64;
	mov.f64 	%fd143, 0d0000000000000000;
	mov.b32 	%r29, 0;
$L__BB17_4:
	.pragma "nounroll";
	ld.const.f64 	%fd17, [%rd45+-64];
	ld.global.nc.f64 	%fd18, [%rd44+-64];
	sub.f64 	%fd19, %fd17, %fd18;
	fma.rn.f64 	%fd20, %fd19, %fd19, %fd143;
	ld.const.f64 	%fd21, [%rd45+-56];
	ld.global.nc.f64 	%fd22, [%rd44+-56];
	sub.f64 	%fd23, %fd21, %fd22;
	fma.rn.f64 	%fd24, %fd23, %fd23, %fd20;
	ld.const.f64 	%fd25, [%rd45+-48];
	ld.global.nc.f64 	%fd26, [%rd44+-48];
	sub.f64 	%fd27, %fd25, %fd26;
	fma.rn.f64 	%fd28, %fd27, %fd27, %fd24;
	ld.const.f64 	%fd29, [%rd45+-40];
	ld.global.nc.f64 	%fd30, [%rd44+-40];
	sub.f64 	%fd31, %fd29, %fd30;
	fma.rn.f64 	%fd32, %fd31, %fd31, %fd28;
	ld.const.f64 	%fd33, [%rd45+-32];
	ld.global.nc.f64 	%fd34, [%rd44+-32];
	sub.f64 	%fd35, %fd33, %fd34;
	fma.rn.f64 	%fd36, %fd35, %fd35, %fd32;
	ld.const.f64 	%fd37, [%rd45+-24];
	ld.global.nc.f64 	%fd38, [%rd44+-24];
	sub.f64 	%fd39, %fd37, %fd38;
	fma.rn.f64 	%fd40, %fd39, %fd39, %fd36;
	ld.const.f64 	%fd41, [%rd45+-16];
	ld.global.nc.f64 	%fd42, [%rd44+-16];
	sub.f64 	%fd43, %fd41, %fd42;
	fma.rn.f64 	%fd44, %fd43, %fd43, %fd40;
	ld.const.f64 	%fd45, [%rd45+-8];
	ld.global.nc.f64 	%fd46, [%rd44+-8];
	sub.f64 	%fd47, %fd45, %fd46;
	fma.rn.f64 	%fd48, %fd47, %fd47, %fd44;
	ld.const.f64 	%fd49, [%rd45];
	ld.global.nc.f64 	%fd50, [%rd44];
	sub.f64 	%fd51, %fd49, %fd50;
	fma.rn.f64 	%fd52, %fd51, %fd51, %fd48;
	ld.const.f64 	%fd53, [%rd45+8];
	ld.global.nc.f64 	%fd54, [%rd44+8];
	sub.f64 	%fd55, %fd53, %fd54;
	fma.rn.f64 	%fd56, %fd55, %fd55, %fd52;
	ld.const.f64 	%fd57, [%rd45+16];
	ld.global.nc.f64 	%fd58, [%rd44+16];
	sub.f64 	%fd59, %fd57, %fd58;
	fma.rn.f64 	%fd60, %fd59, %fd59, %fd56;
	ld.const.f64 	%fd61, [%rd45+24];
	ld.global.nc.f64 	%fd62, [%rd44+24];
	sub.f64 	%fd63, %fd61, %fd62;
	fma.rn.f64 	%fd64, %fd63, %fd63, %fd60;
	ld.const.f64 	%fd65, [%rd45+32];
	ld.global.nc.f64 	%fd66, [%rd44+32];
	sub.f64 	%fd67, %fd65, %fd66;
	fma.rn.f64 	%fd68, %fd67, %fd67, %fd64;
	ld.const.f64 	%fd69, [%rd45+40];
	ld.global.nc.f64 	%fd70, [%rd44+40];
	sub.f64 	%fd71, %fd69, %fd70;
	fma.rn.f64 	%fd72, %fd71, %fd71, %fd68;
	ld.const.f64 	%fd73, [%rd45+48];
	ld.global.nc.f64 	%fd74, [%rd44+48];
	sub.f64 	%fd75, %fd73, %fd74;
	fma.rn.f64 	%fd76, %fd75, %fd75, %fd72;
	ld.const.f64 	%fd77, [%rd45+56];
	ld.global.nc.f64 	%fd78, [%rd44+56];
	sub.f64 	%fd79, %fd77, %fd78;
	fma.rn.f64 	%fd143, %fd79, %fd79, %fd76;
	add.s32 	%r29, %r29, 16;
	add.s32 	%r27, %r27, 8;
	add.s64 	%rd45, %rd45, 128;
	add.s64 	%rd44, %rd44, 128;
	setp.ne.s32 	%p4, %r27, 0;
	@%p4 bra 	$L__BB17_4;
$L__BB17_5:
	setp.eq.s32 	%p5, %r3, 0;
	@%p5 bra 	$L__BB17_13;
	setp.lt.u32 	%p6, %r3, 4;
	@%p6 bra 	$L__BB17_8;
	cvt.u64.u32 	%rd17, %r29;
	mul.wide.u32 	%rd18, %r29, 8;
	mov.u64 	%rd19, centroidCONST;
	add.s64 	%rd20, %rd19, %rd18;
	ld.const.f64 	%fd81, [%rd20];
	add.s64 	%rd21, %rd3, %rd17;
	shl.b64 	%rd22, %rd21, 3;
	add.s64 	%rd23, %rd1, %rd22;
	ld.global.nc.f64 	%fd82, [%rd23];
	sub.f64 	%fd83, %fd81, %fd82;
	fma.rn.f64 	%fd84, %fd83, %fd83, %fd143;
	ld.const.f64 	%fd85, [%rd20+8];
	ld.global.nc.f64 	%fd86, [%rd23+8];
	sub.f64 	%fd87, %fd85, %fd86;
	fma.rn.f64 	%fd88, %fd87, %fd87, %fd84;
	ld.const.f64 	%fd89, [%rd20+16];
	ld.global.nc.f64 	%fd90, [%rd23+16];
	sub.f64 	%fd91, %fd89, %fd90;
	fma.rn.f64 	%fd92, %fd91, %fd91, %fd88;
	ld.const.f64 	%fd93, [%rd20+24];
	ld.global.nc.f64 	%fd94, [%rd23+24];
	sub.f64 	%fd95, %fd93, %fd94;
	fma.rn.f64 	%fd96, %fd95, %fd95, %fd92;
	ld.const.f64 	%fd97, [%rd20+32];
	ld.global.nc.f64 	%fd98, [%rd23+32];
	sub.f64 	%fd99, %fd97, %fd98;
	fma.rn.f64 	%fd100, %fd99, %fd99, %fd96;
	ld.const.f64 	%fd101, [%rd20+40];
	ld.global.nc.f64 	%fd102, [%rd23+40];
	sub.f64 	%fd103, %fd101, %fd102;
	fma.rn.f64 	%fd104, %fd103, %fd103, %fd100;
	ld.const.f64 	%fd105, [%rd20+48];
	ld.global.nc.f64 	%fd106, [%rd23+48];
	sub.f64 	%fd107, %fd105, %fd106;
	fma.rn.f64 	%fd108, %fd107, %fd107, %fd104;
	ld.const.f64 	%fd109, [%rd20+56];
	ld.global.nc.f64 	%fd110, [%rd23+56];
	sub.f64 	%fd111, %fd109, %fd110;
	fma.rn.f64 	%fd143, %fd111, %fd111, %fd108;
	add.s32 	%r29, %r29, 8;
$L__BB17_8:
	and.b32  	%r25, %r2, 3;
	setp.eq.s32 	%p7, %r25, 0;
	@%p7 bra 	$L__BB17_13;
	setp.eq.s32 	%p8, %r25, 1;
	@%p8 bra 	$L__BB17_11;
	cvt.u64.u32 	%rd24, %r29;
	mul.wide.u32 	%rd25, %r29, 8;
	mov.u64 	%rd26, centroidCONST;
	add.s64 	%rd27, %rd26, %rd25;
	ld.const.f64 	%fd113, [%rd27];
	add.s64 	%rd28, %rd3, %rd24;
	shl.b64 	%rd29, %rd28, 3;
	add.s64 	%rd30, %rd1, %rd29;
	ld.global.nc.f64 	%fd114, [%rd30];
	sub.f64 	%fd115, %fd113, %fd114;
	fma.rn.f64 	%fd116, %fd115, %fd115, %fd143;
	ld.const.f64 	%fd117, [%rd27+8];
	ld.global.nc.f64 	%fd118, [%rd30+8];
	sub.f64 	%fd119, %fd117, %fd118;
	fma.rn.f64 	%fd120, %fd119, %fd119, %fd116;
	ld.const.f64 	%fd121, [%rd27+16];
	ld.global.nc.f64 	%fd122, [%rd30+16];
	sub.f64 	%fd123, %fd121, %fd122;
	fma.rn.f64 	%fd124, %fd123, %fd123, %fd120;
	ld.const.f64 	%fd125, [%rd27+24];
	ld.global.nc.f64 	%fd126, [%rd30+24];
	sub.f64 	%fd127, %fd125, %fd126;
	fma.rn.f64 	%fd143, %fd127, %fd127, %fd124;
	add.s32 	%r29, %r29, 4;
$L__BB17_11:
	and.b32  	%r26, %r1, 2;
	setp.ne.s32 	%p9, %r26, 0;
	@%p9 bra 	$L__BB17_13;
	cvt.u64.u32 	%rd31, %r29;
	mul.wide.u32 	%rd32, %r29, 8;
	mov.u64 	%rd33, centroidCONST;
	add.s64 	%rd34, %rd33, %rd32;
	ld.const.f64 	%fd128, [%rd34];
	add.s64 	%rd35, %rd3, %rd31;
	shl.b64 	%rd36, %rd35, 3;
	add.s64 	%rd37, %rd1, %rd36;
	ld.global.nc.f64 	%fd129, [%rd37];
	sub.f64 	%fd130, %fd128, %fd129;
	fma.rn.f64 	%fd131, %fd130, %fd130, %fd143;
	ld.const.f64 	%fd132, [%rd34+8];
	ld.global.nc.f64 	%fd133, [%rd37+8];
	sub.f64 	%fd134, %fd132, %fd133;
	fma.rn.f64 	%fd143, %fd134, %fd134, %fd131;
$L__BB17_13:
	sqrt.rn.f64 	%fd135, %fd143;
	cvt.s64.s32 	%rd38, %r14;
	cvt.s64.s32 	%rd39, %r16;
	mad.lo.s64 	%rd40, %rd38, %rd2, %rd39;
	cvta.to.global.u64 	%rd41, %rd9;
	shl.b64 	%rd42, %rd40, 3;
	add.s64 	%rd43, %rd41, %rd42;
	st.global.f64 	[%rd43], %fd135;
$L__BB17_14:
	ret;

}
	// .globl	_Z28centroidConstantDistance2UR4PKdPdiiii
.visible .entry _Z28centroidConstantDistance2UR4PKdPdiiii(
	.param .u64 .ptr .align 1 _Z28centroidConstantDistance2UR4PKdPdiiii_param_0,
	.param .u64 .ptr .align 1 _Z28centroidConstantDistance2UR4PKdPdiiii_param_1,
	.param .u32 _Z28centroidConstantDistance2UR4PKdPdiiii_param_2,
	.param .u32 _Z28centroidConstantDistance2UR4PKdPdiiii_param_3,
	.param .u32 _Z28centroidConstantDistance2UR4PKdPdiiii_param_4,
	.param .u32 _Z28centroidConstantDistance2UR4PKdPdiiii_param_5
)
{
	.reg .pred 	%p<8>;
	.reg .b32 	%r<28>;
	.reg .b64 	%rd<39>;
	.reg .b64 	%fd<131>;

	ld.param.u64 	%rd10, [_Z28centroidConstantDistance2UR4PKdPdiiii_param_0];
	ld.param.u64 	%rd9, [_Z28centroidConstantDistance2UR4PKdPdiiii_param_1];
	ld.param.u32 	%r11, [_Z28centroidConstantDistance2UR4PKdPdiiii_param_2];
	ld.param.u32 	%r12, [_Z28centroidConstantDistance2UR4PKdPdiiii_param_3];
	ld.param.u32 	%r13, [_Z28centroidConstantDistance2UR4PKdPdiiii_param_4];
	ld.param.s32 	%rd11, [_Z28centroidConstantDistance2UR4PKdPdiiii_param_5];
	cvta.to.global.u64 	%rd1, %rd10;
	mov.u32 	%r14, %ctaid.x;
	mov.u32 	%r15, %ntid.x;
	mov.u32 	%r16, %tid.x;
	mad.lo.s32 	%r17, %r14, %r15, %r16;
	cvt.u64.u32 	%rd2, %r17;
	setp.ge.s64 	%p1, %rd2, %rd11;
	@%p1 bra 	$L__BB18_11;
	setp.lt.s32 	%p2, %r12, 1;
	mov.f64 	%fd130, 0d0000000000000000;
	@%p2 bra 	$L__BB18_10;
	cvt.u64.u32 	%rd12, %r12;
	mul.lo.s64 	%rd3, %rd12, %rd2;
	add.s32 	%r1, %r12, -1;
	shr.u32 	%r19, %r1, 2;
	add.s32 	%r2, %r19, 1;
	setp.lt.u32 	%p3, %r12, 13;
	mov.f64 	%fd130, 0d0000000000000000;
	mov.b32 	%r26, 0;
	@%p3 bra 	$L__BB18_5;
	and.b32  	%r21, %r2, 2147483644;
	neg.s32 	%r24, %r21;
	shl.b64 	%rd14, %rd3, 3;
	add.s64 	%rd15, %rd14, %rd1;
	add.s64 	%rd37, %rd15, 64;
	mov.u64 	%rd16, centroidCONST;
	add.s64 	%rd38, %rd16, 64;
	mov.f64 	%fd130, 0d0000000000000000;
	mov.b32 	%r26, 0;
$L__BB18_4:
	.pragma "nounroll";
	ld.const.f64 	%fd14, [%rd38+-64];
	ld.global.nc.f64 	%fd15, [%rd37+-64];
	sub.f64 	%fd16, %fd14, %fd15;
	fma.rn.f64 	%fd17, %fd16, %fd16, %fd130;
	ld.const.f64 	%fd18, [%rd38+-56];
	ld.global.nc.f64 	%fd19, [%rd37+-56];
	sub.f64 	%fd20, %fd18, %fd19;
	fma.rn.f64 	%fd21, %fd20, %fd20, %fd17;
	ld.const.f64 	%fd22, [%rd38+-48];
	ld.global.nc.f64 	%fd23, [%rd37+-48];
	sub.f64 	%fd24, %fd22, %fd23;
	fma.rn.f64 	%fd25, %fd24, %fd24, %fd21;
	ld.const.f64 	%fd26, [%rd38+-40];
	ld.global.nc.f64 	%fd27, [%rd37+-40];
	sub.f64 	%fd28, %fd26, %fd27;
	fma.rn.f64 	%fd29, %fd28, %fd28, %fd25;
	ld.const.f64 	%fd30, [%rd38+-32];
	ld.global.nc.f64 	%fd31, [%rd37+-32];
	sub.f64 	%fd32, %fd30, %fd31;
	fma.rn.f64 	%fd33, %fd32, %fd32, %fd29;
	ld.const.f64 	%fd34, [%rd38+-24];
	ld.global.nc.f64 	%fd35, [%rd37+-24];
	sub.f64 	%fd36, %fd34, %fd35;
	fma.rn.f64 	%fd37, %fd36, %fd36, %fd33;
	ld.const.f64 	%fd38, [%rd38+-16];
	ld.global.nc.f64 	%fd39, [%rd37+-16];
	sub.f64 	%fd40, %fd38, %fd39;
	fma.rn.f64 	%fd41, %fd40, %fd40, %fd37;
	ld.const.f64 	%fd42, [%rd38+-8];
	ld.global.nc.f64 	%fd43, [%rd37+-8];
	sub.f64 	%fd44, %fd42, %fd43;
	fma.rn.f64 	%fd45, %fd44, %fd44, %fd41;
	ld.const.f64 	%fd46, [%rd38];
	ld.global.nc.f64 	%fd47, [%rd37];
	sub.f64 	%fd48, %fd46, %fd47;
	fma.rn.f64 	%fd49, %fd48, %fd48, %fd45;
	ld.const.f64 	%fd50, [%rd38+8];
	ld.global.nc.f64 	%fd51, [%rd37+8];
	sub.f64 	%fd52, %fd50, %fd51;
	fma.rn.f64 	%fd53, %fd52, %fd52, %fd49;
	ld.const.f64 	%fd54, [%rd38+16];
	ld.global.nc.f64 	%fd55, [%rd37+16];
	sub.f64 	%fd56, %fd54, %fd55;
	fma.rn.f64 	%fd57, %fd56, %fd56, %fd53;
	ld.const.f64 	%fd58, [%rd38+24];
	ld.global.nc.f64 	%fd59, [%rd37+24];
	sub.f64 	%fd60, %fd58, %fd59;
	fma.rn.f64 	%fd61, %fd60, %fd60, %fd57;
	ld.const.f64 	%fd62, [%rd38+32];
	ld.global.nc.f64 	%fd63, [%rd37+32];
	sub.f64 	%fd64, %fd62, %fd63;
	fma.rn.f64 	%fd65, %fd64, %fd64, %fd61;
	ld.const.f64 	%fd66, [%rd38+40];
	ld.global.nc.f64 	%fd67, [%rd37+40];
	sub.f64 	%fd68, %fd66, %fd67;
	fma.rn.f64 	%fd69, %fd68, %fd68, %fd65;
	ld.const.f64 	%fd70, [%rd38+48];
	ld.global.nc.f64 	%fd71, [%rd37+48];
	sub.f64 	%fd72, %fd70, %fd71;
	fma.rn.f64 	%fd73, %fd72, %fd72, %fd69;
	ld.const.f64 	%fd74, [%rd38+56];
	ld.global.nc.f64 	%fd75, [%rd37+56];
	sub.f64 	%fd76, %fd74, %fd75;
	fma.rn.f64 	%fd130, %fd76, %fd76, %fd73;
	add.s32 	%r26, %r26, 16;
	add.s32 	%r24, %r24, 4;
	add.s64 	%rd38, %rd38, 128;
	add.s64 	%rd37, %rd37, 128;
	setp.ne.s32 	%p4, %r24, 0;
	@%p4 bra 	$L__BB18_4;
$L__BB18_5:
	and.b32  	%r22, %r2, 3;
	setp.eq.s32 	%p5, %r22, 0;
	@%p5 bra 	$L__BB18_10;
	setp.eq.s32 	%p6, %r22, 1;
	@%p6 bra 	$L__BB18_8;
	cvt.u64.u32 	%rd17, %r26;
	mul.wide.u32 	%rd18, %r26, 8;
	mov.u64 	%rd19, centroidCONST;
	add.s64 	%rd20, %rd19, %rd18;
	ld.const.f64 	%fd78, [%rd20];
	add.s64 	%rd21, %rd3, %rd17;
	shl.b64 	%rd22, %rd21, 3;
	add.s64 	%rd23, %rd1, %rd22;
	ld.global.nc.f64 	%fd79, [%rd23];
	sub.f64 	%fd80, %fd78, %fd79;
	fma.rn.f64 	%fd81, %fd80, %fd80, %fd130;
	ld.const.f64 	%fd82, [%rd20+8];
	ld.global.nc.f64 	%fd83, [%rd23+8];
	sub.f64 	%fd84, %fd82, %fd83;
	fma.rn.f64 	%fd85, %fd84, %fd84, %fd81;
	ld.const.f64 	%fd86, [%rd20+16];
	ld.global.nc.f64 	%fd87, [%rd23+16];
	sub.f64 	%fd88, %fd86, %fd87;
	fma.rn.f64 	%fd89, %fd88, %fd88, %fd85;
	ld.const.f64 	%fd90, [%rd20+24];
	ld.global.nc.f64 	%fd91, [%rd23+24];
	sub.f64 	%fd92, %fd90, %fd91;
	fma.rn.f64 	%fd93, %fd92, %fd92, %fd89;
	ld.const.f64 	%fd94, [%rd20+32];
	ld.global.nc.f64 	%fd95, [%rd23+32];
	sub.f64 	%fd96, %fd94, %fd95;
	fma.rn.f64 	%fd97, %fd96, %fd96, %fd93;
	ld.const.f64 	%fd98, [%rd20+40];
	ld.global.nc.f64 	%fd99, [%rd23+40];
	sub.f64 	%fd100, %fd98, %fd99;
	fma.rn.f64 	%fd101, %fd100, %fd100, %fd97;
	ld.const.f64 	%fd102, [%rd20+48];
	ld.global.nc.f64 	%fd103, [%rd23+48];
	sub.f64 	%fd104, %fd102, %fd103;
	fma.rn.f64 	%fd105, %fd104, %fd104, %fd101;
	ld.const.f64 	%fd106, [%rd20+56];
	ld.global.nc.f64 	%fd107, [%rd23+56];
	sub.f64 	%fd108, %fd106, %fd107;
	fma.rn.f64 	%fd130, %fd108, %fd108, %fd105;
	add.s32 	%r26, %r26, 8;
$L__BB18_8:
	and.b32  	%r23, %r1, 4;
	setp.ne.s32 	%p7, %r23, 0;
	@%p7 bra 	$L__BB18_10;
	cvt.u64.u32 	%rd24, %r26;
	mul.wide.u32 	%rd25, %r26, 8;
	mov.u64 	%rd26, centroidCONST;
	add.s64 	%rd27, %rd26, %rd25;
	ld.const.f64 	%fd109, [%rd27];
	add.s64 	%rd28, %rd3, %rd24;
	shl.b64 	%rd29, %rd28, 3;
	add.s64 	%rd30, %rd1, %rd29;
	ld.global.nc.f64 	%fd110, [%rd30];
	sub.f64 	%fd111, %fd109, %fd110;
	fma.rn.f64 	%fd112, %fd111, %fd111, %fd130;
	ld.const.f64 	%fd113, [%rd27+8];
	ld.global.nc.f64 	%fd114, [%rd30+8];
	sub.f64 	%fd115, %fd113, %fd114;
	fma.rn.f64 	%fd116, %fd115, %fd115, %fd112;
	ld.const.f64 	%fd117, [%rd27+16];
	ld.global.nc.f64 	%fd118, [%rd30+16];
	sub.f64 	%fd119, %fd117, %fd118;
	fma.rn.f64 	%fd120, %fd119, %fd119, %fd116;
	ld.const.f64 	%fd121, [%rd27+24];
	ld.global.nc.f64 	%fd122, [%rd30+24];
	sub.f64 	%fd123, %fd121, %fd122;
	fma.rn.f64 	%fd130, %fd123, %fd123, %fd120;
$L__BB18_10:
	sqrt.rn.f64 	%fd124, %fd130;
	cvt.s64.s32 	%rd31, %r11;
	cvt.s64.s32 	%rd32, %r13;
	mad.lo.s64 	%rd33, %rd31, %rd2, %rd32;
	cvta.to.global.u64 	%rd34, %rd9;
	shl.b64 	%rd35, %rd33, 3;
	add.s64 	%rd36, %rd34, %rd35;
	st.global.f64 	[%rd36], %fd124;
$L__BB18_11:
	ret;

}
	// .globl	_Z28centroidConstantDistance2UR8PKdPdiiii
.visible .entry _Z28centroidConstantDistance2UR8PKdPdiiii(
	.param .u64 .ptr .align 1 _Z28centroidConstantDistance2UR8PKdPdiiii_param_0,
	.param .u64 .ptr .align 1 _Z28centroidConstantDistance2UR8PKdPdiiii_param_1,
	.param .u32 _Z28centroidConstantDistance2UR8PKdPdiiii_param_2,
	.param .u32 _Z28centroidConstantDistance2UR8PKdPdiiii_param_3,
	.param .u32 _Z28centroidConstantDistance2UR8PKdPdiiii_param_4,
	.param .u32 _Z28centroidConstantDistance2UR8PKdPdiiii_param_5
)
{
	.reg .pred 	%p<6>;
	.reg .b32 	%r<24>;
	.reg .b64 	%rd<32>;
	.reg .b64 	%fd<110>;

	ld.param.u64 	%rd10, [_Z28centroidConstantDistance2UR8PKdPdiiii_param_0];
	ld.param.u64 	%rd9, [_Z28centroidConstantDistance2UR8PKdPdiiii_param_1];
	ld.param.u32 	%r8, [_Z28centroidConstantDistance2UR8PKdPdiiii_param_2];
	ld.param.u32 	%r9, [_Z28centroidConstantDistance2UR8PKdPdiiii_param_3];
	ld.param.u32 	%r10, [_Z28centroidConstantDistance2UR8PKdPdiiii_param_4];
	ld.param.s32 	%rd11, [_Z28centroidConstantDistance2UR8PKdPdiiii_param_5];
	cvta.to.global.u64 	%rd1, %rd10;
	mov.u32 	%r11, %ctaid.x;
	mov.u32 	%r12, %ntid.x;
	mov.u32 	%r13, %tid.x;
	mad.lo.s32 	%r14, %r11, %r12, %r13;
	cvt.u64.u32 	%rd2, %r14;
	setp.ge.s64 	%p1, %rd2, %rd11;
	@%p1 bra 	$L__BB19_8;
	setp.lt.s32 	%p2, %r9, 1;
	mov.f64 	%fd107, 0d0000000000000000;
	@%p2 bra 	$L__BB19_7;
	cvt.u64.u32 	%rd12, %r9;
	mul.lo.s64 	%rd3, %rd12, %rd2;
	add.s32 	%r1, %r9, -1;
	setp.lt.u32 	%p3, %r9, 9;
	mov.f64 	%fd107, 0d0000000000000000;
	mov.b32 	%r23, 0;
	@%p3 bra 	$L__BB19_5;
	shr.u32 	%r17, %r1, 3;
	add.s32 	%r18, %r17, 1;
	and.b32  	%r19, %r18, 1073741822;
	neg.s32 	%r21, %r19;
	shl.b64 	%rd14, %rd3, 3;
	add.s64 	%rd15, %rd14, %rd1;
	add.s64 	%rd30, %rd15, 64;
	mov.u64 	%rd16, centroidCONST;
	add.s64 	%rd31, %rd16, 64;
	mov.f64 	%fd107, 0d0000000000000000;
	mov.b32 	%r23, 0;
$L__BB19_4:
	ld.const.f64 	%fd11, [%rd31+-64];
	ld.global.nc.f64 	%fd12, [%rd30+-64];
	sub.f64 	%fd13, %fd11, %fd12;
	fma.rn.f64 	%fd14, %fd13, %fd13, %fd107;
	ld.const.f64 	%fd15, [%rd31+-56];
	ld.global.nc.f64 	%fd16, [%rd30+-56];
	sub.f64 	%fd17, %fd15, %fd16;
	fma.rn.f64 	%fd18, %fd17, %fd17, %fd14;
	ld.const.f64 	%fd19, [%rd31+-48];
	ld.global.nc.f64 	%fd20, [%rd30+-48];
	sub.f64 	%fd21, %fd19, %fd20;
	fma.rn.f64 	%fd22, %fd21, %fd21, %fd18;
	ld.const.f64 	%fd23, [%rd31+-40];
	ld.global.nc.f64 	%fd24, [%rd30+-40];
	sub.f64 	%fd25, %fd23, %fd24;
	fma.rn.f64 	%fd26, %fd25, %fd25, %fd22;
	ld.const.f64 	%fd27, [%rd31+-32];
	ld.global.nc.f64 	%fd28, [%rd30+-32];
	sub.f64 	%fd29, %fd27, %fd28;
	fma.rn.f64 	%fd30, %fd29, %fd29, %fd26;
	ld.const.f64 	%fd31, [%rd31+-24];
	ld.global.nc.f64 	%fd32, [%rd30+-24];
	sub.f64 	%fd33, %fd31, %fd32;
	fma.rn.f64 	%fd34, %fd33, %fd33, %fd30;
	ld.const.f64 	%fd35, [%rd31+-16];
	ld.global.nc.f64 	%fd36, [%rd30+-16];
	sub.f64 	%fd37, %fd35, %fd36;
	fma.rn.f64 	%fd38, %fd37, %fd37, %fd34;
	ld.const.f64 	%fd39, [%rd31+-8];
	ld.global.nc.f64 	%fd40, [%rd30+-8];
	sub.f64 	%fd41, %fd39, %fd40;
	fma.rn.f64 	%fd42, %fd41, %fd41, %fd38;
	ld.const.f64 	%fd43, [%rd31];
	ld.global.nc.f64 	%fd44, [%rd30];
	sub.f64 	%fd45, %fd43, %fd44;
	fma.rn.f64 	%fd46, %fd45, %fd45, %fd42;
	ld.const.f64 	%fd47, [%rd31+8];
	ld.global.nc.f64 	%fd48, [%rd30+8];
	sub.f64 	%fd49, %fd47, %fd48;
	fma.rn.f64 	%fd50, %fd49, %fd49, %fd46;
	ld.const.f64 	%fd51, [%rd31+16];
	ld.global.nc.f64 	%fd52, [%rd30+16];
	sub.f64 	%fd53, %fd51, %fd52;
	fma.rn.f64 	%fd54, %fd53, %fd53, %fd50;
	ld.const.f64 	%fd55, [%rd31+24];
	ld.global.nc.f64 	%fd56, [%rd30+24];
	sub.f64 	%fd57, %fd55, %fd56;
	fma.rn.f64 	%fd58, %fd57, %fd57, %fd54;
	ld.const.f64 	%fd59, [%rd31+32];
	ld.global.nc.f64 	%fd60, [%rd30+32];
	sub.f64 	%fd61, %fd59, %fd60;
	fma.rn.f64 	%fd62, %fd61, %fd61, %fd58;
	ld.const.f64 	%fd63, [%rd31+40];
	ld.global.nc.f64 	%fd64, [%rd30+40];
	sub.f64 	%fd65, %fd63, %fd64;
	fma.rn.f64 	%fd66, %fd65, %fd65, %fd62;
	ld.const.f64 	%fd67, [%rd31+48];
	ld.global.nc.f64 	%fd68, [%rd30+48];
	sub.f64 	%fd69, %fd67, %fd68;
	fma.rn.f64 	%fd70, %fd69, %fd69, %fd66;
	ld.const.f64 	%fd71, [%rd31+56];
	ld.global.nc.f64 	%fd72, [%rd30+56];
	sub.f64 	%fd73, %fd71, %fd72;
	fma.rn.f64 	%fd107, %fd73, %fd73, %fd70;
	add.s32 	%r23, %r23, 16;
	add.s32 	%r21, %r21, 2;
	add.s64 	%rd31, %rd31, 128;
	add.s64 	%rd30, %rd30, 128;
	setp.ne.s32 	%p4, %r21, 0;
	@%p4 bra 	$L__BB19_4;
$L__BB19_5:
	and.b32  	%r20, %r1, 8;
	setp.ne.s32 	%p5, %r20, 0;
	@%p5 bra 	$L__BB19_7;
	cvt.u64.u32 	%rd17, %r23;
	mul.wide.u32 	%rd18, %r23, 8;
	mov.u64 	%rd19, centroidCONST;
	add.s64 	%rd20, %rd19, %rd18;
	ld.const.f64 	%fd74, [%rd20];
	add.s64 	%rd21, %rd3, %rd17;
	shl.b64 	%rd22, %rd21, 3;
	add.s64 	%rd23, %rd1, %rd22;
	ld.global.nc.f64 	%fd75, [%rd23];
	sub.f64 	%fd76, %fd74, %fd75;
	fma.rn.f64 	%fd77, %fd76, %fd76, %fd107;
	ld.const.f64 	%fd78, [%rd20+8];
	ld.global.nc.f64 	%fd79, [%rd23+8];
	sub.f64 	%fd80, %fd78, %fd79;
	fma.rn.f64 	%fd81, %fd80, %fd80, %fd77;
	ld.const.f64 	%fd82, [%rd20+16];
	ld.global.nc.f64 	%fd83, [%rd23+16];
	sub.f64 	%fd84, %fd82, %fd83;
	fma.rn.f64 	%fd85, %fd84, %fd84, %fd81;
	ld.const.f64 	%fd86, [%rd20+24];
	ld.global.nc.f64 	%fd87, [%rd23+24];
	sub.f64 	%fd88, %fd86, %fd87;
	fma.rn.f64 	%fd89, %fd88, %fd88, %fd85;
	ld.const.f64 	%fd90, [%rd20+32];
	ld.global.nc.f64 	%fd91, [%rd23+32];
	sub.f64 	%fd92, %fd90, %fd91;
	fma.rn.f64 	%fd93, %fd92, %fd92, %fd89;
	ld.const.f64 	%fd94, [%rd20+40];
	ld.global.nc.f64 	%fd95, [%rd23+40];
	sub.f64 	%fd96, %fd94, %fd95;
	fma.rn.f64 	%fd97, %fd96, %fd96, %fd93;
	ld.const.f64 	%fd98, [%rd20+48];
	ld.global.nc.f64 	%fd99, [%rd23+48];
	sub.f64 	%fd100, %fd98, %fd99;
	fma.rn.f64 	%fd101, %fd100, %fd100, %fd97;
	ld.const.f64 	%fd102, [%rd20+56];
	ld.global.nc.f64 	%fd103, [%rd23+56];
	sub.f64 	%fd104, %fd102, %fd103;
	fma.rn.f64 	%fd107, %fd104, %fd104, %fd101;
$L__BB19_7:
	sqrt.rn.f64 	%fd105, %fd107;
	cvt.s64.s32 	%rd24, %r8;
	cvt.s64.s32 	%rd25, %r10;
	mad.lo.s64 	%rd26, %rd24, %rd2, %rd25;
	cvta.to.global.u64 	%rd27, %rd9;
	shl.b64 	%rd28, %rd26, 3;
	add.s64 	%rd29, %rd27, %rd28;
	st.global.f64 	[%rd29], %fd105;
$L__BB19_8:
	ret;

}
	// .globl	_Z9labelMinsPiPdii
.visible .entry _Z9labelMinsPiPdii(
	.param .u64 .ptr .align 1 _Z9labelMinsPiPdii_param_0,
	.param .u64 .ptr .align 1 _Z9labelMinsPiPdii_param_1,
	.param .u32 _Z9labelMinsPiPdii_param_2,
	.param .u32 _Z9labelMinsPiPdii_param_3
)
{
	.reg .pred 	%p<40>;
	.reg .b32 	%r<106>;
	.reg .b64 	%rd<32>;
	.reg .b64 	%fd<71>;

	ld.param.u64 	%rd10, [_Z9labelMinsPiPdii_param_0];
	ld.param.u64 	%rd11, [_Z9labelMinsPiPdii_param_1];
	ld.param.u32 	%r30, [_Z9labelMinsPiPdii_param_2];
	ld.param.s32 	%rd12, [_Z9labelMinsPiPdii_param_3];
	cvta.to.global.u64 	%rd1, %rd11;
	mov.u32 	%r31, %ctaid.x;
	mov.u32 	%r32, %ntid.x;
	mov.u32 	%r33, %tid.x;
	mad.lo.s32 	%r34, %r31, %r32, %r33;
	cvt.u64.u32 	%rd2, %r34;
	setp.ge.s64 	%p1, %rd2, %rd12;
	@%p1 bra 	$L__BB20_15;
	setp.lt.s32 	%p2, %r30, 1;
	mov.b32 	%r105, 0;
	@%p2 bra 	$L__BB20_14;
	cvt.u64.u32 	%rd13, %r30;
	mul.lo.s64 	%rd3, %rd13, %rd2;
	and.b32  	%r1, %r30, 15;
	setp.lt.u32 	%p3, %r30, 16;
	mov.f64 	%fd67, 0d7FEFFFFFFFFFFFFF;
	mov.b32 	%r97, 0;
	mov.u32 	%r105, %r97;
	@%p3 bra 	$L__BB20_5;
	and.b32  	%r97, %r30, 2147483632;
	shl.b64 	%rd14, %rd3, 3;
	add.s64 	%rd15, %rd14, %rd1;
	add.s64 	%rd30, %rd15, 64;
	mov.f64 	%fd67, 0d7FEFFFFFFFFFFFFF;
	mov.b32 	%r91, 0;
	mov.u32 	%r105, %r91;
$L__BB20_4:
	.pragma "nounroll";
	ld.global.f64 	%fd12, [%rd30+-64];
	setp.lt.f64 	%p4, %fd12, %fd67;
	selp.b32 	%r39, %r91, %r105, %p4;
	selp.f64 	%fd13, %fd12, %fd67, %p4;
	ld.global.f64 	%fd14, [%rd30+-56];
	setp.lt.f64 	%p5, %fd14, %fd13;
	add.s32 	%r40, %r91, 1;
	selp.b32 	%r41, %r40, %r39, %p5;
	selp.f64 	%fd15, %fd14, %fd13, %p5;
	ld.global.f64 	%fd16, [%rd30+-48];
	setp.lt.f64 	%p6, %fd16, %fd15;
	add.s32 	%r42, %r91, 2;
	selp.b32 	%r43, %r42, %r41, %p6;
	selp.f64 	%fd17, %fd16, %fd15, %p6;
	ld.global.f64 	%fd18, [%rd30+-40];
	setp.lt.f64 	%p7, %fd18, %fd17;
	add.s32 	%r44, %r91, 3;
	selp.b32 	%r45, %r44, %r43, %p7;
	selp.f64 	%fd19, %fd18, %fd17, %p7;
	ld.global.f64 	%fd20, [%rd30+-32];
	setp.lt.f64 	%p8, %fd20, %fd19;
	add.s32 	%r46, %r91, 4;
	selp.b32 	%r47, %r46, %r45, %p8;
	selp.f64 	%fd21, %fd20, %fd19, %p8;
	ld.global.f64 	%fd22, [%rd30+-24];
	setp.lt.f64 	%p9, %fd22, %fd21;
	add.s32 	%r48, %r91, 5;
	selp.b32 	%r49, %r48, %r47, %p9;
	selp.f64 	%fd23, %fd22, %fd21, %p9;
	ld.global.f64 	%fd24, [%rd30+-16];
	setp.lt.f64 	%p10, %fd24, %fd23;
	add.s32 	%r50, %r91, 6;
	selp.b32 	%r51, %r50, %r49, %p10;
	selp.f64 	%fd25, %fd24, %fd23, %p10;
	ld.global.f64 	%fd26, [%rd30+-8];
	setp.lt.f64 	%p11, %fd26, %fd25;
	add.s32 	%r52, %r91, 7;
	selp.b32 	%r53, %r52, %r51, %p11;
	selp.f64 	%fd27, %fd26, %fd25, %p11;
	ld.global.f64 	%fd28, [%rd30];
	setp.lt.f64 	%p12, %fd28, %fd27;
	add.s32 	%r54, %r91, 8;
	selp.b32 	%r55, %r54, %r53, %p12;
	selp.f64 	%fd29, %fd28, %fd27, %p12;
	ld.global.f64 	%fd30, [%rd30+8];
	setp.lt.f64 	%p13, %fd30, %fd29;
	add.s32 	%r56, %r91, 9;
	selp.b32 	%r57, %r56, %r55, %p13;
	selp.f64 	%fd31, %fd30, %fd29, %p13;
	ld.global.f64 	%fd32, [%rd30+16];
	setp.lt.f64 	%p14, %fd32, %fd31;
	add.s32 	%r58, %r91, 10;
	selp.b32 	%r59, %r58, %r57, %p14;
	selp.f64 	%fd33, %fd32, %fd31, %p14;
	ld.global.f64 	%fd34, [%rd30+24];
	setp.lt.f64 	%p15, %fd34, %fd33;
	add.s32 	%r60, %r91, 11;
	selp.b32 	%r61, %r60, %r59, %p15;
	selp.f64 	%fd35, %fd34, %fd33, %p15;
	ld.global.f64 	%fd36, [%rd30+32];
	setp.lt.f64 	%p16, %fd36, %fd35;
	add.s32 	%r62, %r91, 12;
	selp.b32 	%r63, %r62, %r61, %p16;
	selp.f64 	%fd37, %fd36, %fd35, %p16;
	ld.global.f64 	%fd38, [%rd30+40];
	setp.lt.f64 	%p17, %fd38, %fd37;
	add.s32 	%r64, %r91, 13;
	selp.b32 	%r65, %r64, %r63, %p17;
	selp.f64 	%fd39, %fd38, %fd37, %p17;
	ld.global.f64 	%fd40, [%rd30+48];
	setp.lt.f64 	%p18, %fd40, %fd39;
	add.s32 	%r66, %r91, 14;
	selp.b32 	%r67, %r66, %r65, %p18;
	selp.f64 	%fd41, %fd40, %fd39, %p18;
	ld.global.f64 	%fd42, [%rd30+56];
	setp.lt.f64 	%p19, %fd42, %fd41;
	add.s32 	%r68, %r91, 15;
	selp.b32 	%r105, %r68, %r67, %p19;
	selp.f64 	%fd67, %fd42, %fd41, %p19;
	add.s64 	%rd30, %rd30, 128;
	add.s32 	%r91, %r91, 16;
	setp.ne.s32 	%p20, %r91, %r97;
	@%p20 bra 	$L__BB20_4;
$L__BB20_5:
	setp.eq.s32 	%p21, %r1, 0;
	@%p21 bra 	$L__BB20_14;
	and.b32  	%r10, %r30, 7;
	setp.lt.u32 	%p22, %r1, 8;
	@%p22 bra 	$L__BB20_8;
	cvt.u64.u32 	%rd16, %r97;
	add.s64 	%rd17, %rd3, %rd16;
	shl.b64 	%rd18, %rd17, 3;
	add.s64 	%rd19, %rd1, %rd18;
	ld.global.f64 	%fd43, [%rd19];
	setp.lt.f64 	%p23, %fd43, %fd67;
	selp.b32 	%r70, %r97, %r105, %p23;
	selp.f64 	%fd44, %fd43, %fd67, %p23;
	add.s32 	%r71, %r97, 1;
	ld.global.f64 	%fd45, [%rd19+8];
	setp.lt.f64 	%p24, %fd45, %fd44;
	selp.b32 	%r72, %r71, %r70, %p24;
	selp.f64 	%fd46, %fd45, %fd44, %p24;
	add.s32 	%r73, %r97, 2;
	ld.global.f64 	%fd47, [%rd19+16];
	setp.lt.f64 	%p25, %fd47, %fd46;
	selp.b32 	%r74, %r73, %r72, %p25;
	selp.f64 	%fd48, %fd47, %fd46, %p25;
	add.s32 	%r75, %r97, 3;
	ld.global.f64 	%fd49, [%rd19+24];
	setp.lt.f64 	%p26, %fd49, %fd48;
	selp.b32 	%r76, %r75, %r74, %p26;
	selp.f64 	%fd50, %fd49, %fd48, %p26;
	add.s32 	%r77, %r97, 4;
	ld.global.f64 	%fd51, [%rd19+32];
	setp.lt.f64 	%p27, %fd51, %fd50;
	selp.b32 	%r78, %r77, %r76, %p27;
	selp.f64 	%fd52, %fd51, %fd50, %p27;
	add.s32 	%r79, %r97, 5;
	ld.global.f64 	%fd53, [%rd19+40];
	setp.lt.f64 	%p28, %fd53, %fd52;
	selp.b32 	%r80, %r79, %r78, %p28;
	selp.f64 	%fd54, %fd53, %fd52, %p28;
	add.s32 	%r81, %r97, 6;
	ld.global.f64 	%fd55, [%rd19+48];
	setp.lt.f64 	%p29, %fd55, %fd54;
	selp.b32 	%r82, %r81, %r80, %p29;
	selp.f64 	%fd56, %fd55, %fd54, %p29;
	add.s32 	%r83, %r97, 7;
	ld.global.f64 	%fd57, [%rd19+56];
	setp.lt.f64 	%p30, %fd57, %fd56;
	selp.b32 	%r105, %r83, %r82, %p30;
	selp.f64 	%fd67, %fd57, %fd56, %p30;
	add.s32 	%r97, %r97, 8;
$L__BB20_8:
	setp.eq.s32 	%p31, %r10, 0;
	@%p31 bra 	$L__BB20_14;
	and.b32  	%r16, %r30, 3;
	setp.lt.u32 	%p32, %r10, 4;
	@%p32 bra 	$L__BB20_11;
	cvt.u64.u32 	%rd20, %r97;
	add.s64 	%rd21, %rd3, %rd20;
	shl.b64 	%rd22, %rd21, 3;
	add.s64 	%rd23, %rd1, %rd22;
	ld.global.f64 	%fd58, [%rd23];
	setp.lt.f64 	%p33, %fd58, %fd67;
	selp.b32 	%r85, %r97, %r105, %p33;
	selp.f64 	%fd59, %fd58, %fd67, %p33;
	add.s32 	%r86, %r97, 1;
	ld.global.f64 	%fd60, [%rd23+8];
	setp.lt.f64 	%p34, %fd60, %fd59;
	selp.b32 	%r87, %r86, %r85, %p34;
	selp.f64 	%fd61, %fd60, %fd59, %p34;
	add.s32 	%r88, %r97, 2;
	ld.global.f64 	%fd62, [%rd23+16];
	setp.lt.f64 	%p35, %fd62, %fd61;
	selp.b32 	%r89, %r88, %r87, %p35;
	selp.f64 	%fd63, %fd62, %fd61, %p35;
	add.s32 	%r90, %r97, 3;
	ld.global.f64 	%fd64, [%rd23+24];
	setp.lt.f64 	%p36, %fd64, %fd63;
	selp.b32 	%r105, %r90, %r89, %p36;
	selp.f64 	%fd67, %fd64, %fd63, %p36;
	add.s32 	%r97, %r97, 4;
$L__BB20_11:
	setp.eq.s32 	%p37, %r16, 0;
	@%p37 bra 	$L__BB20_14;
	cvt.u64.u32 	%rd24, %r97;
	add.s64 	%rd25, %rd3, %rd24;
	shl.b64 	%rd26, %rd25, 3;
	add.s64 	%rd31, %rd1, %rd26;
	neg.s32 	%r102, %r16;
$L__BB20_13:
	.pragma "nounroll";
	ld.global.f64 	%fd65, [%rd31];
	setp.lt.f64 	%p38, %fd65, %fd67;
	selp.b32 	%r105, %r97, %r105, %p38;
	selp.f64 	%fd67, %fd65, %fd67, %p38;
	add.s32 	%r97, %r97, 1;
	add.s64 	%rd31, %rd31, 8;
	add.s32 	%r102, %r102, 1;
	setp.ne.s32 	%p39, %r102, 0;
	@%p39 bra 	$L__BB20_13;
$L__BB20_14:
	cvta.to.global.u64 	%rd27, %rd10;
	shl.b64 	%rd28, %rd2, 2;
	add.s64 	%rd29, %rd27, %rd28;
	st.global.u32 	[%rd29], %r105;
$L__BB20_15:
	ret;

}
	// .globl	_Z10labelMins1PiPKdii
.visible .entry _Z10labelMins1PiPKdii(
	.param .u64 .ptr .align 1 _Z10labelMins1PiPKdii_param_0,
	.param .u64 .ptr .align 1 _Z10labelMins1PiPKdii_param_1,
	.param .u32 _Z10labelMins1PiPKdii_param_2,
	.param .u32 _Z10labelMins1PiPKdii_param_3
)
{
	.reg .pred 	%p<40>;
	.reg .b32 	%r<106>;
	.reg .b64 	%rd<32>;
	.reg .b64 	%fd<71>;

	ld.param.u64 	%rd10, [_Z10labelMins1PiPKdii_param_0];
	ld.param.u64 	%rd11, [_Z10labelMins1PiPKdii_param_1];
	ld.param.u32 	%r30, [_Z10labelMins1PiPKdii_param_2];
	ld.param.s32 	%rd12, [_Z10labelMins1PiPKdii_param_3];
	cvta.to.global.u64 	%rd1, %rd11;
	mov.u32 	%r31, %ctaid.x;
	mov.u32 	%r32, %ntid.x;
	mov.u32 	%r33, %tid.x;
	mad.lo.s32 	%r34, %r31, %r32, %r33;
	cvt.u64.u32 	%rd2, %r34;
	setp.ge.s64 	%p1, %rd2, %rd12;
	@%p1 bra 	$L__BB21_15;
	setp.lt.s32 	%p2, %r30, 1;
	mov.b32 	%r105, 0;
	@%p2 bra 	$L__BB21_14;
	cvt.u64.u32 	%rd13, %r30;
	mul.lo.s64 	%rd3, %rd13, %rd2;
	and.b32  	%r1, %r30, 15;
	setp.lt.u32 	%p3, %r30, 16;
	mov.f64 	%fd67, 0d7FEFFFFFFFFFFFFF;
	mov.b32 	%r97, 0;
	mov.u32 	%r105, %r97;
	@%p3 bra 	$L__BB21_5;
	and.b32  	%r97, %r30, 2147483632;
	shl.b64 	%rd14, %rd3, 3;
	add.s64 	%rd15, %rd14, %rd1;
	add.s64 	%rd30, %rd15, 64;
	mov.f64 	%fd67, 0d7FEFFFFFFFFFFFFF;
	mov.b32 	%r91, 0;
	mov.u32 	%r105, %r91;
$L__BB21_4:
	.pragma "nounroll";
	ld.global.nc.f64 	%fd12, [%rd30+-64];
	setp.lt.f64 	%p4, %fd12, %fd67;
	selp.b32 	%r39, %r91, %r105, %p4;
	selp.f64 	%fd13, %fd12, %fd67, %p4;
	ld.global.nc.f64 	%fd14, [%rd30+-56];
	setp.lt.f64 	%p5, %fd14, %fd13;
	add.s32 	%r40, %r91, 1;
	selp.b32 	%r41, %r40, %r39, %p5;
	selp.f64 	%fd15, %fd14, %fd13, %p5;
	ld.global.nc.f64 	%fd16, [%rd30+-48];
	setp.lt.f64 	%p6, %fd16, %fd15;
	add.s32 	%r42, %r91, 2;
	selp.b32 	%r43, %r42, %r41, %p6;
	selp.f64 	%fd17, %fd16, %fd15, %p6;
	ld.global.nc.f64 	%fd18, [%rd30+-40];
	setp.lt.f64 	%p7, %fd18, %fd17;
	add.s32 	%r44, %r91, 3;
	selp.b32 	%r45, %r44, %r43, %p7;
	selp.f64 	%fd19, %fd18, %fd17, %p7;
	ld.global.nc.f64 	%fd20, [%rd30+-32];
	setp.lt.f64 	%p8, %fd20, %fd19;
	add.s32 	%r46, %r91, 4;
	selp.b32 	%r47, %r46, %r45, %p8;
	selp.f64 	%fd21, %fd20, %fd19, %p8;
	ld.global.nc.f64 	%fd22, [%rd30+-24];
	setp.lt.f64 	%p9, %fd22, %fd21;
	add.s32 	%r48, %r91, 5;
	selp.b32 	%r49, %r48, %r47, %p9;
	selp.f64 	%fd23, %fd22, %fd21, %p9;
	ld.global.nc.f64 	%fd24, [%rd30+-16];
	setp.lt.f64 	%p10, %fd24, %fd23;
	add.s32 	%r50, %r91, 6;
	selp.b32 	%r51, %r50, %r49, %p10;
	selp.f64 	%fd25, %fd24, %fd23, %p10;
	ld.global.nc.f64 	%fd26, [%rd30+-8];
	setp.lt.f64 	%p11, %fd26, %fd25;
	add.s32 	%r52, %r91, 7;
	selp.b32 	%r53, %r52, %r51, %p11;
	selp.f64 	%fd27, %fd26, %fd25, %p11;
	ld.global.nc.f64 	%fd28, [%rd30];
	setp.lt.f64 	%p12, %fd28, %fd27;
	add.s32 	%r54, %r91, 8;
	selp.b32 	%r55, %r54, %r53, %p12;
	selp.f64 	%fd29, %fd28, %fd27, %p12;
	ld.global.nc.f64 	%fd30, [%rd30+8];
	setp.lt.f64 	%p13, %fd30, %fd29;
	add.s32 	%r56, %r91, 9;
	selp.b32 	%r57, %r56, %r55, %p13;
	selp.f64 	%fd31, %fd30, %fd29, %p13;
	ld.global.nc.f64 	%fd32, [%rd30+16];
	setp.lt.f64 	%p14, %fd32, %fd31;
	add.s32 	%r58, %r91, 10;
	selp.b32 	%r59, %r58, %r57, %p14;
	selp.f64 	%fd33, %fd32, %fd31, %p14;
	ld.global.nc.f64 	%fd34, [%rd30+24];
	setp.lt.f64 	%p15, %fd34, %fd33;
	add.s32 	%r60, %r91, 11;
	selp.b32 	%r61, %r60, %r59, %p15;
	selp.f64 	%fd35, %fd34, %fd33, %p15;
	ld.global.nc.f64 	%fd36, [%rd30+32];
	setp.lt.f64 	%p16, %fd36, %fd35;
	add.s32 	%r62, %r91, 12;
	selp.b32 	%r63, %r62, %r61, %p16;
	selp.f64 	%fd37, %fd36, %fd35, %p16;
	ld.global.nc.f64 	%fd38, [%rd30+40];
	setp.lt.f64 	%p17, %fd38, %fd37;
	add.s32 	%r64, %r91, 13;
	selp.b32 	%r65, %r64, %r63, %p17;
	selp.f64 	%fd39, %fd38, %fd37, %p17;
	ld.global.nc.f64 	%fd40, [%rd30+48];
	setp.lt.f64 	%p18, %fd40, %fd39;
	add.s32 	%r66, %r91, 14;
	selp.b32 	%r67, %r66, %r65, %p18;
	selp.f64 	%fd41, %fd40, %fd39, %p18;
	ld.global.nc.f64 	%fd42, [%rd30+56];
	setp.lt.f64 	%p19, %fd42, %fd41;
	add.s32 	%r68, %r91, 15;
	selp.b32 	%r105, %r68, %r67, %p19;
	selp.f64 	%fd67, %fd42, %fd41, %p19;
	add.s64 	%rd30, %rd30, 128;
	add.s32 	%r91, %r91, 16;
	setp.ne.s32 	%p20, %r91, %r97;
	@%p20 bra 	$L__BB21_4;
$L__BB21_5:
	setp.eq.s32 	%p21, %r1, 0;
	@%p21 bra 	$L__BB21_14;
	and.b32  	%r10, %r30, 7;
	setp.lt.u32 	%p22, %r1, 8;
	@%p22 bra 	$L__BB21_8;
	cvt.u64.u32 	%rd16, %r97;
	add.s64 	%rd17, %rd3, %rd16;
	shl.b64 	%rd18, %rd17, 3;
	add.s64 	%rd19, %rd1, %rd18;
	ld.global.nc.f64 	%fd43, [%rd19];
	setp.lt.f64 	%p23, %fd43, %fd67;
	selp.b32 	%r70, %r97, %r105, %p23;
	selp.f64 	%fd44, %fd43, %fd67, %p23;
	add.s32 	%r71, %r97, 1;
	ld.global.nc.f64 	%fd45, [%rd19+8];
	setp.lt.f64 	%p24, %fd45, %fd44;
	selp.b32 	%r72, %r71, %r70, %p24;
	selp.f64 	%fd46, %fd45, %fd44, %p24;
	add.s32 	%r73, %r97, 2;
	ld.global.nc.f64 	%fd47, [%rd19+16];
	setp.lt.f64 	%p25, %fd47, %fd46;
	selp.b32 	%r74, %r73, %r72, %p25;
	selp.f64 	%fd48, %fd47, %fd46, %p25;
	add.s32 	%r75, %r97, 3;
	ld.global.nc.f64 	%fd49, [%rd19+24];
	setp.lt.f64 	%p26, %fd49, %fd48;
	selp.b32 	%r76, %r75, %r74, %p26;
	selp.f64 	%fd50, %fd49, %fd48, %p26;
	add.s32 	%r77, %r97, 4;
	ld.global.nc.f64 	%fd51, [%rd19+32];
	setp.lt.f64 	%p27, %fd51, %fd50;
	selp.b32 	%r78, %r77, %r76, %p27;
	selp.f64 	%fd52, %fd51, %fd50, %p27;
	add.s32 	%r79, %r97, 5;
	ld.global.nc.f64 	%fd53, [%rd19+40];
	setp.lt.f64 	%p28, %fd53, %fd52;
	selp.b32 	%r80, %r79, %r78, %p28;
	selp.f64 	%fd54, %fd53, %fd52, %p28;
	add.s32 	%r81, %r97, 6;
	ld.global.nc.f64 	%fd55, [%rd19+48];
	setp.lt.f64 	%p29, %fd55, %fd54;
	selp.b32 	%r82, %r81, %r80, %p29;
	selp.f64 	%fd56, %fd55, %fd54, %p29;
	add.s32 	%r83, %r97, 7;
	ld.global.nc.f64 	%fd57, [%rd19+56];
	setp.lt.f64 	%p30, %fd57, %fd56;
	selp.b32 	%r105, %r83, %r82, %p30;
	selp.f64 	%fd67, %fd57, %fd56, %p30;
	add.s32 	%r97, %r97, 8;
$L__BB21_8:
	setp.eq.s32 	%p31, %r10, 0;
	@%p31 bra 	$L__BB21_14;
	and.b32  	%r16, %r30, 3;
	setp.lt.u32 	%p32, %r10, 4;
	@%p32 bra 	$L__BB21_11;
	cvt.u64.u32 	%rd20, %r97;
	add.s64 	%rd21, %rd3, %rd20;
	shl.b64 	%rd22, %rd21, 3;
	add.s64 	%rd23, %rd1, %rd22;
	ld.global.nc.f64 	%fd58, [%rd23];
	setp.lt.f64 	%p33, %fd58, %fd67;
	selp.b32 	%r85, %r97, %r105, %p33;
	selp.f64 	%fd59, %fd58, %fd67, %p33;
	add.s32 	%r86, %r97, 1;
	ld.global.nc.f64 	%fd60, [%rd23+8];
	setp.lt.f64 	%p34, %fd60, %fd59;
	selp.b32 	%r87, %r86, %r85, %p34;
	selp.f64 	%fd61, %fd60, %fd59, %p34;
	add.s32 	%r88, %r97, 2;
	ld.global.nc.f64 	%fd62, [%rd23+16];
	setp.lt.f64 	%p35, %fd62, %fd61;
	selp.b32 	%r89, %r88, %r87, %p35;
	selp.f64 	%fd63, %fd62, %fd61, %p35;
	add.s32 	%r90, %r97, 3;
	ld.global.nc.f64 	%fd64, [%rd23+24];
	setp.lt.f64 	%p36, %fd64, %fd63;
	selp.b32 	%r105, %r90, %r89, %p36;
	selp.f64 	%fd67, %fd64, %fd63, %p36;
	add.s32 	%r97, %r97, 4;
$L__BB21_11:
	setp.eq.s32 	%p37, %r16, 0;
	@%p37 bra 	$L__BB21_14;
	cvt.u64.u32 	%rd24, %r97;
	add.s64 	%rd25, %rd3, %rd24;
	shl.b64 	%rd26, %rd25, 3;
	add.s64 	%rd31, %rd1, %rd26;
	neg.s32 	%r102, %r16;
$L__BB21_13:
	.pragma "nounroll";
	ld.global.nc.f64 	%fd65, [%rd31];
	setp.lt.f64 	%p38, %fd65, %fd67;
	selp.b32 	%r105, %r97, %r105, %p38;
	selp.f64 	%fd67, %fd65, %fd67, %p38;
	add.s32 	%r97, %r97, 1;
	add.s64 	%rd31, %rd31, 8;
	add.s32 	%r102, %r102, 1;
	setp.ne.s32 	%p39, %r102, 0;
	@%p39 bra 	$L__BB21_13;
$L__BB21_14:
	cvta.to.global.u64 	%rd27, %rd10;
	shl.b64 	%rd28, %rd2, 2;
	add.s64 	%rd29, %rd27, %rd28;
	st.global.u32 	[%rd29], %r105;
$L__BB21_15:
	ret;

}
	// .globl	_Z10labelMins1PiPKdiiS_
.visible .entry _Z10labelMins1PiPKdiiS_(
	.param .u64 .ptr .align 1 _Z10labelMins1PiPKdiiS__param_0,
	.param .u64 .ptr .align 1 _Z10labelMins1PiPKdiiS__param_1,
	.param .u32 _Z10labelMins1PiPKdiiS__param_2,
	.param .u32 _Z10labelMins1PiPKdiiS__param_3,
	.param .u64 .ptr .align 1 _Z10labelMins1PiPKdiiS__param_4
)
{
	.reg .pred 	%p<40>;
	.reg .b32 	%r<108>;
	.reg .b64 	%rd<36>;
	.reg .b64 	%fd<71>;

	ld.param.u64 	%rd10, [_Z10labelMins1PiPKdiiS__param_0];
	ld.param.u64 	%rd12, [_Z10labelMins1PiPKdiiS__param_1];
	ld.param.u32 	%r30, [_Z10labelMins1PiPKdiiS__param_2];
	ld.param.s32 	%rd13, [_Z10labelMins1PiPKdiiS__param_3];
	ld.param.u64 	%rd11, [_Z10labelMins1PiPKdiiS__param_4];
	cvta.to.global.u64 	%rd1, %rd12;
	mov.u32 	%r31, %ctaid.x;
	mov.u32 	%r32, %ntid.x;
	mov.u32 	%r33, %tid.x;
	mad.lo.s32 	%r34, %r31, %r32, %r33;
	cvt.u64.u32 	%rd2, %r34;
	setp.ge.s64 	%p1, %rd2, %rd13;
	@%p1 bra 	$L__BB22_15;
	setp.lt.s32 	%p2, %r30, 1;
	mov.b32 	%r107, 0;
	@%p2 bra 	$L__BB22_14;
	cvt.u64.u32 	%rd14, %r30;
	mul.lo.s64 	%rd3, %rd14, %rd2;
	and.b32  	%r1, %r30, 15;
	setp.lt.u32 	%p3, %r30, 16;
	mov.f64 	%fd67, 0d7FEFFFFFFFFFFFFF;
	mov.b32 	%r99, 0;
	mov.u32 	%r107, %r99;
	@%p3 bra 	$L__BB22_5;
	and.b32  	%r99, %r30, 2147483632;
	shl.b64 	%rd15, %rd3, 3;
	add.s64 	%rd16, %rd15, %rd1;
	add.s64 	%rd34, %rd16, 64;
	mov.f64 	%fd67, 0d7FEFFFFFFFFFFFFF;
	mov.b32 	%r93, 0;
	mov.u32 	%r107, %r93;
$L__BB22_4:
	.pragma "nounroll";
	ld.global.nc.f64 	%fd12, [%rd34+-64];
	setp.lt.f64 	%p4, %fd12, %fd67;
	selp.b32 	%r39, %r93, %r107, %p4;
	selp.f64 	%fd13, %fd12, %fd67, %p4;
	ld.global.nc.f64 	%fd14, [%rd34+-56];
	setp.lt.f64 	%p5, %fd14, %fd13;
	add.s32 	%r40, %r93, 1;
	selp.b32 	%r41, %r40, %r39, %p5;
	selp.f64 	%fd15, %fd14, %fd13, %p5;
	ld.global.nc.f64 	%fd16, [%rd34+-48];
	setp.lt.f64 	%p6, %fd16, %fd15;
	add.s32 	%r42, %r93, 2;
	selp.b32 	%r43, %r42, %r41, %p6;
	selp.f64 	%fd17, %fd16, %fd15, %p6;
	ld.global.nc.f64 	%fd18, [%rd34+-40];
	setp.lt.f64 	%p7, %fd18, %fd17;
	add.s32 	%r44, %r93, 3;
	selp.b32 	%r45, %r44, %r43, %p7;
	selp.f64 	%fd19, %fd18, %fd17, %p7;
	ld.global.nc.f64 	%fd20, [%rd34+-32];
	setp.lt.f64 	%p8, %fd20, %fd19;
	add.s32 	%r46, %r93, 4;
	selp.b32 	%r47, %r46, %r45, %p8;
	selp.f64 	%fd21, %fd20, %fd19, %p8;
	ld.global.nc.f64 	%fd22, [%rd34+-24];
	setp.lt.f64 	%p9, %fd22, %fd21;
	add.s32 	%r48, %r93, 5;
	selp.b32 	%r49, %r48, %r47, %p9;
	selp.f64 	%fd23, %fd22, %fd21, %p9;
	ld.global.nc.f64 	%fd24, [%rd34+-16];
	setp.lt.f64 	%p10, %fd24, %fd23;
	add.s32 	%r50, %r93, 6;
	selp.b32 	%r51, %r50, %r49, %p10;
	selp.f64 	%fd25, %fd24, %fd23, %p10;
	ld.global.nc.f64 	%fd26, [%rd34+-8];
	setp.lt.f64 	%p11, %fd26, %fd25;
	add.s32 	%r52, %r93, 7;
	selp.b32 	%r53, %r52, %r51, %p11;
	selp.f64 	%fd27, %fd26, %fd25, %p11;
	ld.global.nc.f64 	%fd28, [%rd34];
	setp.lt.f64 	%p12, %fd28, %fd27;
	add.s32 	%r54, %r93, 8;
	selp.b32 	%r55, %r54, %r53, %p12;
	selp.f64 	%fd29, %fd28, %fd27, %p12;
	ld.global.nc.f64 	%fd30, [%rd34+8];
	setp.lt.f64 	%p13, %fd30, %fd29;
	add.s32 	%r56, %r93, 9;
	selp.b32 	%r57, %r56, %r55, %p13;
	selp.f64 	%fd31, %fd30, %fd29, %p13;
	ld.global.nc.f64 	%fd32, [%rd34+16];
	setp.lt.f64 	%p14, %fd32, %fd31;
	add.s32 	%r58, %r93, 10;
	selp.b32 	%r59, %r58, %r57, %p14;
	selp.f64 	%fd33, %fd32, %fd31, %p14;
	ld.global.nc.f64 	%fd34, [%rd34+24];
	setp.lt.f64 	%p15, %fd34, %fd33;
	add.s32 	%r60, %r93, 11;
	selp.b32 	%r61, %r60, %r59, %p15;
	selp.f64 	%fd35, %fd34, %fd33, %p15;
	ld.global.nc.f64 	%fd36, [%rd34+32];
	setp.lt.f64 	%p16, %fd36, %fd35;
	add.s32 	%r62, %r93, 12;
	selp.b32 	%r63, %r62, %r61, %p16;
	selp.f64 	%fd37, %fd36, %fd35, %p16;
	ld.global.nc.f64 	%fd38, [%rd34+40];
	setp.lt.f64 	%p17, %fd38, %fd37;
	add.s32 	%r64, %r93, 13;
	selp.b32 	%r65, %r64, %r63, %p17;
	selp.f64 	%fd39, %fd38, %fd37, %p17;
	ld.global.nc.f64 	%fd40, [%rd34+48];
	setp.lt.f64 	%p18, %fd40, %fd39;
	add.s32 	%r66, %r93, 14;
	selp.b32 	%r67, %r66, %r65, %p18;
	selp.f64 	%fd41, %fd40, %fd39, %p18;
	ld.global.nc.f64 	%fd42, [%rd34+56];
	setp.lt.f64 	%p19, %fd42, %fd41;
	add.s32 	%r68, %r93, 15;
	selp.b32 	%r107, %r68, %r67, %p19;
	selp.f64 	%fd67, %fd42, %fd41, %p19;
	add.s64 	%rd34, %rd34, 128;
	add.s32 	%r93, %r93, 16;
	setp.ne.s32 	%p20, %r93, %r99;
	@%p20 bra 	$L__BB22_4;
$L__BB22_5:
	setp.eq.s32 	%p21, %r1, 0;
	@%p21 bra 	$L__BB22_14;
	and.b32  	%r10, %r30, 7;
	setp.lt.u32 	%p22, %r1, 8;
	@%p22 bra 	$L__BB22_8;
	cvt.u64.u32 	%rd17, %r99;
	add.s64 	%rd18, %rd3, %rd17;
	shl.b64 	%rd19, %rd18, 3;
	add.s64 	%rd20, %rd1, %rd19;
	ld.global.nc.f64 	%fd43, [%rd20];
	setp.lt.f64 	%p23, %fd43, %fd67;
	selp.b32 	%r70, %r99, %r107, %p23;
	selp.f64 	%fd44, %fd43, %fd67, %p23;
	add.s32 	%r71, %r99, 1;
	ld.global.nc.f64 	%fd45, [%rd20+8];
	setp.lt.f64 	%p24, %fd45, %fd44;
	selp.b32 	%r72, %r71, %r70, %p24;
	selp.f64 	%fd46, %fd45, %fd44, %p24;
	add.s32 	%r73, %r99, 2;
	ld.global.nc.f64 	%fd47, [%rd20+16];
	setp.lt.f64 	%p25, %fd47, %fd46;
	selp.b32 	%r74, %r73, %r72, %p25;
	selp.f64 	%fd48, %fd47, %fd46, %p25;
	add.s32 	%r75, %r99, 3;
	ld.global.nc.f64 	%fd49, [%rd20+24];
	setp.lt.f64 	%p26, %fd49, %fd48;
	selp.b32 	%r76, %r75, %r74, %p26;
	selp.f64 	%fd50, %fd49, %fd48, %p26;
	add.s32 	%r77, %r99, 4;
	ld.global.nc.f64 	%fd51, [%rd20+32];
	setp.lt.f64 	%p27, %fd51, %fd50;
	selp.b32 	%r78, %r77, %r76, %p27;
	selp.f64 	%fd52, %fd51, %fd50, %p27;
	add.s32 	%r79, %r99, 5;
	ld.global.nc.f64 	%fd53, [%rd20+40];
	setp.lt.f64 	%p28, %fd53, %fd52;
	selp.b32 	%r80, %r79, %r78, %p28;
	selp.f64 	%fd54, %fd53, %fd52, %p28;
	add.s32 	%r81, %r99, 6;
	ld.global.nc.f64 	%fd55, [%rd20+48];
	setp.lt.f64 	%p29, %fd55, %fd54;
	selp.b32 	%r82, %r81, %r80, %p29;
	selp.f64 	%fd56, %fd55, %fd54, %p29;
	add.s32 	%r83, %r99, 7;
	ld.global.nc.f64 	%fd57, [%rd20+56];
	setp.lt.f64 	%p30, %fd57, %fd56;
	selp.b32 	%r107, %r83, %r82, %p30;
	selp.f64 	%fd67, %fd57, %fd56, %p30;
	add.s32 	%r99, %r99, 8;
$L__BB22_8:
	setp.eq.s32 	%p31, %r10, 0;
	@%p31 bra 	$L__BB22_14;
	and.b32  	%r16, %r30, 3;
	setp.lt.u32 	%p32, %r10, 4;
	@%p32 bra 	$L__BB22_11;
	cvt.u64.u32 	%rd21, %r99;
	add.s64 	%rd22, %rd3, %rd21;
	shl.b64 	%rd23, %rd22, 3;
	add.s64 	%rd24, %rd1, %rd23;
	ld.global.nc.f64 	%fd58, [%rd24];
	setp.lt.f64 	%p33, %fd58, %fd67;
	selp.b32 	%r85, %r99, %r107, %p33;
	selp.f64 	%fd59, %fd58, %fd67, %p33;
	add.s32 	%r86, %r99, 1;
	ld.global.nc.f64 	%fd60, [%rd24+8];
	setp.lt.f64 	%p34, %fd60, %fd59;
	selp.b32 	%r87, %r86, %r85, %p34;
	selp.f64 	%fd61, %fd60, %fd59, %p34;
	add.s32 	%r88, %r99, 2;
	ld.global.nc.f64 	%fd62, [%rd24+16];
	setp.lt.f64 	%p35, %fd62, %fd61;
	selp.b32 	%r89, %r88, %r87, %p35;
	selp.f64 	%fd63, %fd62, %fd61, %p35;
	add.s32 	%r90, %r99, 3;
	ld.global.nc.f64 	%fd64, [%rd24+24];
	setp.lt.f64 	%p36, %fd64, %fd63;
	selp.b32 	%r107, %r90, %r89, %p36;
	selp.f64 	%fd67, %fd64, %fd63, %p36;
	add.s32 	%r99, %r99, 4;
$L__BB22_11:
	setp.eq.s32 	%p37, %r16, 0;
	@%p37 bra 	$L__BB22_14;
	cvt.u64.u32 	%rd25, %r99;
	add.s64 	%rd26, %rd3, %rd25;
	shl.b64 	%rd27, %rd26, 3;
	add.s64 	%rd35, %rd1, %rd27;
	neg.s32 	%r104, %r16;
$L__BB22_13:
	.pragma "nounroll";
	ld.global.nc.f64 	%fd65, [%rd35];
	setp.lt.f64 	%p38, %fd65, %fd67;
	selp.b32 	%r107, %r99, %r107, %p38;
	selp.f64 	%fd67, %fd65, %fd67, %p38;
	add.s32 	%r99, %r99, 1;
	add.s64 	%rd35, %rd35, 8;
	add.s32 	%r104, %r104, 1;
	setp.ne.s32 	%p39, %r104, 0;
	@%p39 bra 	$L__BB22_13;
$L__BB22_14:
	cvta.to.global.u64 	%rd28, %rd10;
	shl.b64 	%rd29, %rd2, 2;
	add.s64 	%rd30, %rd28, %rd29;
	st.global.u32 	[%rd30], %r107;
	cvta.to.global.u64 	%rd31, %rd11;
	mul.wide.u32 	%rd32, %r107, 4;
	add.s64 	%rd33, %rd31, %rd32;
	ld.global.u32 	%r91, [%rd33];
	add.s32 	%r92, %r91, 1;
	st.global.u32 	[%rd33], %r92;
$L__BB22_15:
	ret;

}
	// .globl	_Z19vectorLabelDistancePdS_S_iiiPi
.visible .entry _Z19vectorLabelDistancePdS_S_iiiPi(
	.param .u64 .ptr .align 1 _Z19vectorLabelDistancePdS_S_iiiPi_param_0,
	.param .u64 .ptr .align 1 _Z19vectorLabelDistancePdS_S_iiiPi_param_1,
	.param .u64 .ptr .align 1 _Z19vectorLabelDistancePdS_S_iiiPi_param_2,
	.param .u32 _Z19vectorLabelDistancePdS_S_iiiPi_param_3,
	.param .u32 _Z19vectorLabelDistancePdS_S_iiiPi_param_4,
	.param .u32 _Z19vectorLabelDistancePdS_S_iiiPi_param_5,
	.param .u64 .ptr .align 1 _Z19vectorLabelDistancePdS_S_iiiPi_param_6
)
{
	.reg .pred 	%p<58>;
	.reg .b32 	%r<150>;
	.reg .b64 	%rd<101>;
	.reg .b64 	%fd<153>;

	ld.param.u64 	%rd20, [_Z19vectorLabelDistancePdS_S_iiiPi_param_0];
	ld.param.u64 	%rd21, [_Z19vectorLabelDistancePdS_S_iiiPi_param_1];
	ld.param.u64 	%rd22, [_Z19vectorLabelDistancePdS_S_iiiPi_param_2];
	ld.param.u32 	%r53, [_Z19vectorLabelDistancePdS_S_iiiPi_param_3];
	ld.param.u32 	%r54, [_Z19vectorLabelDistancePdS_S_iiiPi_param_4];
	ld.param.s32 	%rd23, [_Z19vectorLabelDistancePdS_S_iiiPi_param_5];
	cvta.to.global.u64 	%rd1, %rd20;
	cvta.to.global.u64 	%rd2, %rd21;
	cvta.to.global.u64 	%rd3, %rd22;
	mov.u32 	%r55, %ctaid.x;
	mov.u32 	%r56, %ntid.x;
	mov.u32 	%r57, %tid.x;
	mad.lo.s32 	%r58, %r55, %r56, %r57;
	cvt.u64.u32 	%rd4, %r58;
	setp.ge.s64 	%p1, %rd4, %rd23;
	@%p1 bra 	$L__BB23_40;
	setp.lt.s32 	%p2, %r53, 1;
	mov.b32 	%r149, 0;
	@%p2 bra 	$L__BB23_39;
	setp.lt.s32 	%p3, %r54, 1;
	cvt.u64.u32 	%rd24, %r54;
	mul.lo.s64 	%rd5, %rd24, %rd4;
	cvt.u64.u32 	%rd25, %r53;
	mul.lo.s64 	%rd6, %rd25, %rd4;
	@%p3 bra 	$L__BB23_16;
	and.b32  	%r1, %r54, 7;
	and.b32  	%r2, %r54, 2147483640;
	neg.s32 	%r3, %r2;
	mov.b32 	%r126, 0;
$L__BB23_4:
	setp.lt.u32 	%p12, %r54, 8;
	mul.lo.s32 	%r5, %r126, %r54;
	mov.f64 	%fd147, 0d0000000000000000;
	mov.b32 	%r129, 0;
	@%p12 bra 	$L__BB23_7;
	shl.b64 	%rd46, %rd5, 3;
	add.s64 	%rd47, %rd46, %rd1;
	add.s64 	%rd97, %rd47, 32;
	mul.wide.u32 	%rd48, %r5, 8;
	add.s64 	%rd49, %rd2, %rd48;
	add.s64 	%rd98, %rd49, 32;
	mov.f64 	%fd147, 0d0000000000000000;
	mov.u32 	%r127, %r3;
$L__BB23_6:
	.pragma "nounroll";
	ld.global.f64 	%fd25, [%rd98+-32];
	ld.global.f64 	%fd26, [%rd97+-32];
	sub.f64 	%fd27, %fd25, %fd26;
	fma.rn.f64 	%fd28, %fd27, %fd27, %fd147;
	ld.global.f64 	%fd29, [%rd98+-24];
	ld.global.f64 	%fd30, [%rd97+-24];
	sub.f64 	%fd31, %fd29, %fd30;
	fma.rn.f64 	%fd32, %fd31, %fd31, %fd28;
	ld.global.f64 	%fd33, [%rd98+-16];
	ld.global.f64 	%fd34, [%rd97+-16];
	sub.f64 	%fd35, %fd33, %fd34;
	fma.rn.f64 	%fd36, %fd35, %fd35, %fd32;
	ld.global.f64 	%fd37, [%rd98+-8];
	ld.global.f64 	%fd38, [%rd97+-8];
	sub.f64 	%fd39, %fd37, %fd38;
	fma.rn.f64 	%fd40, %fd39, %fd39, %fd36;
	ld.global.f64 	%fd41, [%rd98];
	ld.global.f64 	%fd42, [%rd97];
	sub.f64 	%fd43, %fd41, %fd42;
	fma.rn.f64 	%fd44, %fd43, %fd43, %fd40;
	ld.global.f64 	%fd45, [%rd98+8];
	ld.global.f64 	%fd46, [%rd97+8];
	sub.f64 	%fd47, %fd45, %fd46;
	fma.rn.f64 	%fd48, %fd47, %fd47, %fd44;
	ld.global.f64 	%fd49, [%rd98+16];
	ld.global.f64 	%fd50, [%rd97+16];
	sub.f64 	%fd51, %fd49, %fd50;
	fma.rn.f64 	%fd52, %fd51, %fd51, %fd48;
	ld.global.f64 	%fd53, [%rd98+24];
	ld.global.f64 	%fd54, [%rd97+24];
	sub.f64 	%fd55, %fd53, %fd54;
	fma.rn.f64 	%fd147, %fd55, %fd55, %fd52;
	add.s32 	%r127, %r127, 8;
	add.s64 	%rd98, %rd98, 64;
	add.s64 	%rd97, %rd97, 64;
	setp.ne.s32 	%p13, %r127, 0;
	mov.u32 	%r129, %r2;
	@%p13 bra 	$L__BB23_6;
$L__BB23_7:
	setp.eq.s32 	%p14, %r1, 0;
	@%p14 bra 	$L__BB23_15;
	add.s32 	%r65, %r1, -1;
	setp.lt.u32 	%p15, %r65, 3;
	@%p15 bra 	$L__BB23_10;
	add.s32 	%r66, %r129, %r5;
	mul.wide.u32 	%rd50, %r66, 8;
	add.s64 	%rd51, %rd2, %rd50;
	ld.global.f64 	%fd57, [%rd51];
	cvt.u64.u32 	%rd52, %r129;
	add.s64 	%rd53, %rd5, %rd52;
	shl.b64 	%rd54, %rd53, 3;
	add.s64 	%rd55, %rd1, %rd54;
	ld.global.f64 	%fd58, [%rd55];
	sub.f64 	%fd59, %fd57, %fd58;
	fma.rn.f64 	%fd60, %fd59, %fd59, %fd147;
	cvt.u64.u32 	%rd56, %r5;
	add.s64 	%rd57, %rd52, %rd56;
	shl.b64 	%rd58, %rd57, 3;
	add.s64 	%rd59, %rd2, %rd58;
	ld.global.f64 	%fd61, [%rd59+8];
	ld.global.f64 	%fd62, [%rd55+8];
	sub.f64 	%fd63, %fd61, %fd62;
	fma.rn.f64 	%fd64, %fd63, %fd63, %fd60;
	ld.global.f64 	%fd65, [%rd59+16];
	ld.global.f64 	%fd66, [%rd55+16];
	sub.f64 	%fd67, %fd65, %fd66;
	fma.rn.f64 	%fd68, %fd67, %fd67, %fd64;
	ld.global.f64 	%fd69, [%rd59+24];
	ld.global.f64 	%fd70, [%rd55+24];
	sub.f64 	%fd71, %fd69, %fd70;
	fma.rn.f64 	%fd147, %fd71, %fd71, %fd68;
	add.s32 	%r129, %r129, 4;
$L__BB23_10:
	and.b32  	%r67, %r54, 3;
	setp.eq.s32 	%p16, %r67, 0;
	@%p16 bra 	$L__BB23_15;
	setp.eq.s32 	%p17, %r67, 1;
	@%p17 bra 	$L__BB23_13;
	add.s32 	%r68, %r129, %r5;
	mul.wide.u32 	%rd60, %r68, 8;
	add.s64 	%rd61, %rd2, %rd60;
	ld.global.f64 	%fd73, [%rd61];
	cvt.u64.u32 	%rd62, %r129;
	add.s64 	%rd63, %rd5, %rd62;
	shl.b64 	%rd64, %rd63, 3;
	add.s64 	%rd65, %rd1, %rd64;
	ld.global.f64 	%fd74, [%rd65];
	sub.f64 	%fd75, %fd73, %fd74;
	fma.rn.f64 	%fd76, %fd75, %fd75, %fd147;
	cvt.u64.u32 	%rd66, %r5;
	add.s64 	%rd67, %rd62, %rd66;
	shl.b64 	%rd68, %rd67, 3;
	add.s64 	%rd69, %rd2, %rd68;
	ld.global.f64 	%fd77, [%rd69+8];
	ld.global.f64 	%fd78, [%rd65+8];
	sub.f64 	%fd79, %fd77, %fd78;
	fma.rn.f64 	%fd147, %fd79, %fd79, %fd76;
	add.s32 	%r129, %r129, 2;
$L__BB23_13:
	and.b32  	%r69, %r54, 1;
	setp.eq.b32 	%p18, %r69, 1;
	not.pred 	%p19, %p18;
	@%p19 bra 	$L__BB23_15;
	add.s32 	%r70, %r129, %r5;
	mul.wide.u32 	%rd70, %r70, 8;
	add.s64 	%rd71, %rd2, %rd70;
	ld.global.f64 	%fd80, [%rd71];
	cvt.u64.u32 	%rd72, %r129;
	add.s64 	%rd73, %rd5, %rd72;
	shl.b64 	%rd74, %rd73, 3;
	add.s64 	%rd75, %rd1, %rd74;
	ld.global.f64 	%fd81, [%rd75];
	sub.f64 	%fd82, %fd80, %fd81;
	fma.rn.f64 	%fd147, %fd82, %fd82, %fd147;
$L__BB23_15:
	sqrt.rn.f64 	%fd83, %fd147;
	cvt.u64.u32 	%rd76, %r126;
	add.s64 	%rd77, %rd6, %rd76;
	shl.b64 	%rd78, %rd77, 3;
	add.s64 	%rd79, %rd3, %rd78;
	st.global.f64 	[%rd79], %fd83;
	add.s32 	%r126, %r126, 1;
	setp.eq.s32 	%p20, %r126, %r53;
	@%p20 bra 	$L__BB23_27;
	bra.uni 	$L__BB23_4;
$L__BB23_16:
	and.b32  	%r14, %r53, 7;
	setp.lt.u32 	%p4, %r53, 8;
	mov.b32 	%r133, 0;
	@%p4 bra 	$L__BB23_19;
	and.b32  	%r133, %r53, 2147483640;
	mov.b32 	%r131, 0;
$L__BB23_18:
	.pragma "nounroll";
	cvt.u64.u32 	%rd26, %r131;
	add.s64 	%rd27, %rd6, %rd26;
	shl.b64 	%rd28, %rd27, 3;
	add.s64 	%rd29, %rd3, %rd28;
	mov.b64 	%rd30, 0;
	st.global.u64 	[%rd29], %rd30;
	st.global.u64 	[%rd29+8], %rd30;
	st.global.u64 	[%rd29+16], %rd30;
	st.global.u64 	[%rd29+24], %rd30;
	st.global.u64 	[%rd29+32], %rd30;
	st.global.u64 	[%rd29+40], %rd30;
	st.global.u64 	[%rd29+48], %rd30;
	st.global.u64 	[%rd29+56], %rd30;
	add.s32 	%r131, %r131, 8;
	setp.ne.s32 	%p5, %r131, %r133;
	@%p5 bra 	$L__BB23_18;
$L__BB23_19:
	setp.eq.s32 	%p6, %r14, 0;
	@%p6 bra 	$L__BB23_27;
	and.b32  	%r19, %r53, 3;
	setp.lt.u32 	%p7, %r14, 4;
	@%p7 bra 	$L__BB23_22;
	cvt.u64.u32 	%rd31, %r133;
	add.s64 	%rd32, %rd6, %rd31;
	shl.b64 	%rd33, %rd32, 3;
	add.s64 	%rd34, %rd3, %rd33;
	mov.b64 	%rd35, 0;
	st.global.u64 	[%rd34], %rd35;
	st.global.u64 	[%rd34+8], %rd35;
	st.global.u64 	[%rd34+16], %rd35;
	st.global.u64 	[%rd34+24], %rd35;
	add.s32 	%r133, %r133, 4;
$L__BB23_22:
	setp.eq.s32 	%p8, %r19, 0;
	@%p8 bra 	$L__BB23_27;
	setp.eq.s32 	%p9, %r19, 1;
	@%p9 bra 	$L__BB23_25;
	cvt.u64.u32 	%rd36, %r133;
	add.s64 	%rd37, %rd6, %rd36;
	shl.b64 	%rd38, %rd37, 3;
	add.s64 	%rd39, %rd3, %rd38;
	mov.b64 	%rd40, 0;
	st.global.u64 	[%rd39], %rd40;
	st.global.u64 	[%rd39+8], %rd40;
	add.s32 	%r133, %r133, 2;
$L__BB23_25:
	and.b32  	%r62, %r53, 1;
	setp.eq.b32 	%p10, %r62, 1;
	not.pred 	%p11, %p10;
	@%p11 bra 	$L__BB23_27;
	cvt.u64.u32 	%rd41, %r133;
	add.s64 	%rd42, %rd6, %rd41;
	shl.b64 	%rd43, %rd42, 3;
	add.s64 	%rd44, %rd3, %rd43;
	mov.b64 	%rd45, 0;
	st.global.u64 	[%rd44], %rd45;
$L__BB23_27:
	and.b32  	%r24, %r53, 15;
	setp.lt.u32 	%p21, %r53, 16;
	mov.f64 	%fd149, 0d7FEFFFFFFFFFFFFF;
	mov.b32 	%r141, 0;
	mov.u32 	%r149, %r141;
	@%p21 bra 	$L__BB23_30;
	and.b32  	%r141, %r53, 2147483632;
	shl.b64 	%rd80, %rd6, 3;
	add.s64 	%rd81, %rd80, %rd3;
	add.s64 	%rd99, %rd81, 64;
	mov.f64 	%fd149, 0d7FEFFFFFFFFFFFFF;
	mov.b32 	%r135, 0;
	mov.u32 	%r149, %r135;
$L__BB23_29:
	.pragma "nounroll";
	ld.global.f64 	%fd86, [%rd99+-64];
	setp.lt.f64 	%p22, %fd86, %fd149;
	selp.b32 	%r74, %r135, %r149, %p22;
	selp.f64 	%fd87, %fd86, %fd149, %p22;
	ld.global.f64 	%fd88, [%rd99+-56];
	setp.lt.f64 	%p23, %fd88, %fd87;
	add.s32 	%r75, %r135, 1;
	selp.b32 	%r76, %r75, %r74, %p23;
	selp.f64 	%fd89, %fd88, %fd87, %p23;
	ld.global.f64 	%fd90, [%rd99+-48];
	setp.lt.f64 	%p24, %fd90, %fd89;
	add.s32 	%r77, %r135, 2;
	selp.b32 	%r78, %r77, %r76, %p24;
	selp.f64 	%fd91, %fd90, %fd89, %p24;
	ld.global.f64 	%fd92, [%rd99+-40];
	setp.lt.f64 	%p25, %fd92, %fd91;
	add.s32 	%r79, %r135, 3;
	selp.b32 	%r80, %r79, %r78, %p25;
	selp.f64 	%fd93, %fd92, %fd91, %p25;
	ld.global.f64 	%fd94, [%rd99+-32];
	setp.lt.f64 	%p26, %fd94, %fd93;
	add.s32 	%r81, %r135, 4;
	selp.b32 	%r82, %r81, %r80, %p26;
	selp.f64 	%fd95, %fd94, %fd93, %p26;
	ld.global.f64 	%fd96, [%rd99+-24];
	setp.lt.f64 	%p27, %fd96, %fd95;
	add.s32 	%r83, %r135, 5;
	selp.b32 	%r84, %r83, %r82, %p27;
	selp.f64 	%fd97, %fd96, %fd95, %p27;
	ld.global.f64 	%fd98, [%rd99+-16];
	setp.lt.f64 	%p28, %fd98, %fd97;
	add.s32 	%r85, %r135, 6;
	selp.b32 	%r86, %r85, %r84, %p28;
	selp.f64 	%fd99, %fd98, %fd97, %p28;
	ld.global.f64 	%fd100, [%rd99+-8];
	setp.lt.f64 	%p29, %fd100, %fd99;
	add.s32 	%r87, %r135, 7;
	selp.b32 	%r88, %r87, %r86, %p29;
	selp.f64 	%fd101, %fd100, %fd99, %p29;
	ld.global.f64 	%fd102, [%rd99];
	setp.lt.f64 	%p30, %fd102, %fd101;
	add.s32 	%r89, %r135, 8;
	selp.b32 	%r90, %r89, %r88, %p30;
	selp.f64 	%fd103, %fd102, %fd101, %p30;
	ld.global.f64 	%fd104, [%rd99+8];
	setp.lt.f64 	%p31, %fd104, %fd103;
	add.s32 	%r91, %r135, 9;
	selp.b32 	%r92, %r91, %r90, %p31;
	selp.f64 	%fd105, %fd104, %fd103, %p31;
	ld.global.f64 	%fd106, [%rd99+16];
	setp.lt.f64 	%p32, %fd106, %fd105;
	add.s32 	%r93, %r135, 10;
	selp.b32 	%r94, %r93, %r92, %p32;
	selp.f64 	%fd107, %fd106, %fd105, %p32;
	ld.global.f64 	%fd108, [%rd99+24];
	setp.lt.f64 	%p33, %fd108, %fd107;
	add.s32 	%r95, %r135, 11;
	selp.b32 	%r96, %r95, %r94, %p33;
	selp.f64 	%fd109, %fd108, %fd107, %p33;
	ld.global.f64 	%fd110, [%rd99+32];
	setp.lt.f64 	%p34, %fd110, %fd109;
	add.s32 	%r97, %r135, 12;
	selp.b32 	%r98, %r97, %r96, %p34;
	selp.f64 	%fd111, %fd110, %fd109, %p34;
	ld.global.f64 	%fd112, [%rd99+40];
	setp.lt.f64 	%p35, %fd112, %fd111;
	add.s32 	%r99, %r135, 13;
	selp.b32 	%r100, %r99, %r98, %p35;
	selp.f64 	%fd113, %fd112, %fd111, %p35;
	ld.global.f64 	%fd114, [%rd99+48];
	setp.lt.f64 	%p36, %fd114, %fd113;
	add.s32 	%r101, %r135, 14;
	selp.b32 	%r102, %r101, %r100, %p36;
	selp.f64 	%fd115, %fd114, %fd113, %p36;
	ld.global.f64 	%fd116, [%rd99+56];
	setp.lt.f64 	%p37, %fd116, %fd115;
	add.s32 	%r103, %r135, 15;
	selp.b32 	%r149, %r103, %r102, %p37;
	selp.f64 	%fd149, %fd116, %fd115, %p37;
	add.s64 	%rd99, %rd99, 128;
	add.s32 	%r135, %r135, 16;
	setp.ne.s32 	%p38, %r135, %r141;
	@%p38 bra 	$L__BB23_29;
$L__BB23_30:
	setp.eq.s32 	%p39, %r24, 0;
	@%p39 bra 	$L__BB23_39;
	and.b32  	%r33, %r53, 7;
	setp.lt.u32 	%p40, %r24, 8;
	@%p40 bra 	$L__BB23_33;
	cvt.u64.u32 	%rd82, %r141;
	add.s64 	%rd83, %rd6, %rd82;
	shl.b64 	%rd84, %rd83, 3;
	add.s64 	%rd85, %rd3, %rd84;
	ld.global.f64 	%fd117, [%rd85];
	setp.lt.f64 	%p41, %fd117, %fd149;
	selp.b32 	%r105, %r141, %r149, %p41;
	selp.f64 	%fd118, %fd117, %fd149, %p41;
	add.s32 	%r106, %r141, 1;
	ld.global.f64 	%fd119, [%rd85+8];
	setp.lt.f64 	%p42, %fd119, %fd118;
	selp.b32 	%r107, %r106, %r105, %p42;
	selp.f64 	%fd120, %fd119, %fd118, %p42;
	add.s32 	%r108, %r141, 2;
	ld.global.f64 	%fd121, [%rd85+16];
	setp.lt.f64 	%p43, %fd121, %fd120;
	selp.b32 	%r109, %r108, %r107, %p43;
	selp.f64 	%fd122, %fd121, %fd120, %p43;
	add.s32 	%r110, %r141, 3;
	ld.global.f64 	%fd123, [%rd85+24];
	setp.lt.f64 	%p44, %fd123, %fd122;
	selp.b32 	%r111, %r110, %r109, %p44;
	selp.f64 	%fd124, %fd123, %fd122, %p44;
	add.s32 	%r112, %r141, 4;
	ld.global.f64 	%fd125, [%rd85+32];
	setp.lt.f64 	%p45, %fd125, %fd124;
	selp.b32 	%r113, %r112, %r111, %p45;
	selp.f64 	%fd126, %fd125, %fd124, %p45;
	add.s32 	%r114, %r141, 5;
	ld.global.f64 	%fd127, [%rd85+40];
	setp.lt.f64 	%p46, %fd127, %fd126;
	selp.b32 	%r115, %r114, %r113, %p46;
	selp.f64 	%fd128, %fd127, %fd126, %p46;
	add.s32 	%r116, %r141, 6;
	ld.global.f64 	%fd129, [%rd85+48];
	setp.lt.f64 	%p47, %fd129, %fd128;
	selp.b32 	%r117, %r116, %r115, %p47;
	selp.f64 	%fd130, %fd129, %fd128, %p47;
	add.s32 	%r118, %r141, 7;
	ld.global.f64 	%fd131, [%rd85+56];
	setp.lt.f64 	%p48, %fd131, %fd130;
	selp.b32 	%r149, %r118, %r117, %p48;
	selp.f64 	%fd149, %fd131, %fd130, %p48;
	add.s32 	%r141, %r141, 8;
$L__BB23_33:
	setp.eq.s32 	%p49, %r33, 0;
	@%p49 bra 	$L__BB23_39;
	and.b32  	%r39, %r53, 3;
	setp.lt.u32 	%p50, %r33, 4;
	@%p50 bra 	$L__BB23_36;
	cvt.u64.u32 	%rd86, %r141;
	add.s64 	%rd87, %rd6, %rd86;
	shl.b64 	%rd88, %rd87, 3;
	add.s64 	%rd89, %rd3, %rd88;
	ld.global.f64 	%fd132, [%rd89];
	setp.lt.f64 	%p51, %fd132, %fd149;
	selp.b32 	%r120, %r141, %r149, %p51;
	selp.f64 	%fd133, %fd132, %fd149, %p51;
	add.s32 	%r121, %r141, 1;
	ld.global.f64 	%fd134, [%rd89+8];
	setp.lt.f64 	%p52, %fd134, %fd133;
	selp.b32 	%r122, %r121, %r120, %p52;
	selp.f64 	%fd135, %fd134, %fd133, %p52;
	add.s32 	%r123, %r141, 2;
	ld.global.f64 	%fd136, [%rd89+16];
	setp.lt.f64 	%p53, %fd136, %fd135;
	selp.b32 	%r124, %r123, %r122, %p53;
	selp.f64 	%fd137, %fd136, %fd135, %p53;
	add.s32 	%r125, %r141, 3;
	ld.global.f64 	%fd138, [%rd89+24];
	setp.lt.f64 	%p54, %fd138, %fd137;
	selp.b32 	%r149, %r125, %r124, %p54;
	selp.f64 	%fd149, %fd138, %fd137, %p54;
	add.s32 	%r141, %r141, 4;
$L__BB23_36:
	setp.eq.s32 	%p55, %r39, 0;
	@%p55 bra 	$L__BB23_39;
	cvt.u64.u32 	%rd90, %r141;
	add.s64 	%rd91, %rd6, %rd90;
	shl.b64 	%rd92, %rd91, 3;
	add.s64 	%rd100, %rd3, %rd92;
	neg.s32 	%r146, %r39;
$L__BB23_38:
	.pragma "nounroll";
	ld.global.f64 	%fd139, [%rd100];
	setp.lt.f64 	%p56, %fd139, %fd149;
	selp.b32 	%r149, %r141, %r149, %p56;
	selp.f64 	%fd149, %fd139, %fd149, %p56;
	add.s32 	%r141, %r141, 1;
	add.s64 	%rd100, %rd100, 8;
	add.s32 	%r146, %r146, 1;
	setp.ne.s32 	%p57, %r146, 0;
	@%p57 bra 	$L__BB23_38;
$L__BB23_39:
	ld.param.u64 	%rd96, [_Z19vectorLabelDistancePdS_S_iiiPi_param_6];
	cvta.to.global.u64 	%rd93, %rd96;
	shl.b64 	%rd94, %rd4, 2;
	add.s64 	%rd95, %rd93, %rd94;
	st.global.u32 	[%rd95], %r149;
$L__BB23_40:
	ret;

}
	// .globl	_Z20vectorLabelDistance1PKdPdS1_iiiPi
.visible .entry _Z20vectorLabelDistance1PKdPdS1_iiiPi(
	.param .u64 .ptr .align 1 _Z20vectorLabelDistance1PKdPdS1_iiiPi_param_0,
	.param .u64 .ptr .align 1 _Z20vectorLabelDistance1PKdPdS1_iiiPi_param_1,
	.param .u64 .ptr .align 1 _Z20vectorLabelDistance1PKdPdS1_iiiPi_param_2,
	.param .u32 _Z20vectorLabelDistance1PKdPdS1_iiiPi_param_3,
	.param .u32 _Z20vectorLabelDistance1PKdPdS1_iiiPi_param_4,
	.param .u32 _Z20vectorLabelDistance1PKdPdS1_iiiPi_param_5,
	.param .u64 .ptr .align 1 _Z20vectorLabelDistance1PKdPdS1_iiiPi_param_6
)
{
	.reg .pred 	%p<58>;
	.reg .b32 	%r<150>;
	.reg .b64 	%rd<101>;
	.reg .b64 	%fd<153>;

	ld.param.u64 	%rd20, [_Z20vectorLabelDistance1PKdPdS1_iiiPi_param_0];
	ld.param.u64 	%rd21, [_Z20vectorLabelDistance1PKdPdS1_iiiPi_param_1];
	ld.param.u64 	%rd22, [_Z20vectorLabelDistance1PKdPdS1_iiiPi_param_2];
	ld.param.u32 	%r53, [_Z20vectorLabelDistance1PKdPdS1_iiiPi_param_3];
	ld.param.u32 	%r54, [_Z20vectorLabelDistance1PKdPdS1_iiiPi_param_4];
	ld.param.s32 	%rd23, [_Z20vectorLabelDistance1PKdPdS1_iiiPi_param_5];
	cvta.to.global.u64 	%rd1, %rd20;
	cvta.to.global.u64 	%rd2, %rd21;
	cvta.to.global.u64 	%rd3, %rd22;
	mov.u32 	%r55, %ctaid.x;
	mov.u32 	%r56, %ntid.x;
	mov.u32 	%r57, %tid.x;
	mad.lo.s32 	%r58, %r55, %r56, %r57;
	cvt.u64.u32 	%rd4, %r58;
	setp.ge.s64 	%p1, %rd4, %rd23;
	@%p1 bra 	$L__BB24_40;
	setp.lt.s32 	%p2, %r53, 1;
	mov.b32 	%r149, 0;
	@%p2 bra 	$L__BB24_39;
	setp.lt.s32 	%p3, %r54, 1;
	cvt.u64.u32 	%rd24, %r54;
	mul.lo.s64 	%rd5, %rd24, %rd4;
	cvt.u64.u32 	%rd25, %r53;
	mul.lo.s64 	%rd6, %rd25, %rd4;
	@%p3 bra 	$L__BB24_16;
	and.b32  	%r1, %r54, 7;
	and.b32  	%r2, %r54, 2147483640;
	neg.s32 	%r3, %r2;
	mov.b32 	%r126, 0;
$L__BB24_4:
	setp.lt.u32 	%p12, %r54, 8;
	mul.lo.s32 	%r5, %r126, %r54;
	mov.f64 	%fd147, 0d0000000000000000;
	mov.b32 	%r129, 0;
	@%p12 bra 	$L__BB24_7;
	shl.b64 	%rd46, %rd5, 3;
	add.s64 	%rd47, %rd46, %rd1;
	add.s64 	%rd97, %rd47, 32;
	mul.wide.u32 	%rd48, %r5, 8;
	add.s64 	%rd49, %rd2, %rd48;
	add.s64 	%rd98, %rd49, 32;
	mov.f64 	%fd147, 0d0000000000000000;
	mov.u32 	%r127, %r3;
$L__BB24_6:
	.pragma "nounroll";
	ld.global.nc.f64 	%fd25, [%rd98+-32];
	ld.global.nc.f64 	%fd26, [%rd97+-32];
	sub.f64 	%fd27, %fd25, %fd26;
	fma.rn.f64 	%fd28, %fd27, %fd27, %fd147;
	ld.global.nc.f64 	%fd29, [%rd98+-24];
	ld.global.nc.f64 	%fd30, [%rd97+-24];
	sub.f64 	%fd31, %fd29, %fd30;
	fma.rn.f64 	%fd32, %fd31, %fd31, %fd28;
	ld.global.nc.f64 	%fd33, [%rd98+-16];
	ld.global.nc.f64 	%fd34, [%rd97+-16];
	sub.f64 	%fd35, %fd33, %fd34;
	fma.rn.f64 	%fd36, %fd35, %fd35, %fd32;
	ld.global.nc.f64 	%fd37, [%rd98+-8];
	ld.global.nc.f64 	%fd38, [%rd97+-8];
	sub.f64 	%fd39, %fd37, %fd38;
	fma.rn.f64 	%fd40, %fd39, %fd39, %fd36;
	ld.global.nc.f64 	%fd41, [%rd98];
	ld.global.nc.f64 	%fd42, [%rd97];
	sub.f64 	%fd43, %fd41, %fd42;
	fma.rn.f64 	%fd44, %fd43, %fd43, %fd40;
	ld.global.nc.f64 	%fd45, [%rd98+8];
	ld.global.nc.f64 	%fd46, [%rd97+8];
	sub.f64 	%fd47, %fd45, %fd46;
	fma.rn.f64 	%fd48, %fd47, %fd47, %fd44;
	ld.global.nc.f64 	%fd49, [%rd98+16];
	ld.global.nc.f64 	%fd50, [%rd97+16];
	sub.f64 	%fd51, %fd49, %fd50;
	fma.rn.f64 	%fd52, %fd51, %fd51, %fd48;
	ld.global.nc.f64 	%fd53, [%rd98+24];
	ld.global.nc.f64 	%fd54, [%rd97+24];
	sub.f64 	%fd55, %fd53, %fd54;
	fma.rn.f64 	%fd147, %fd55, %fd55, %fd52;
	add.s32 	%r127, %r127, 8;
	add.s64 	%rd98, %rd98, 64;
	add.s64 	%rd97, %rd97, 64;
	setp.ne.s32 	%p13, %r127, 0;
	mov.u32 	%r129, %r2;
	@%p13 bra 	$L__BB24_6;
$L__BB24_7:
	setp.eq.s32 	%p14, %r1, 0;
	@%p14 bra 	$L__BB24_15;
	add.s32 	%r65, %r1, -1;
	setp.lt.u32 	%p15, %r65, 3;
	@%p15 bra 	$L__BB24_10;
	add.s32 	%r66, %r129, %r5;
	mul.wide.u32 	%rd50, %r66, 8;
	add.s64 	%rd51, %rd2, %rd50;
	ld.global.nc.f64 	%fd57, [%rd51];
	cvt.u64.u32 	%rd52, %r129;
	add.s64 	%rd53, %rd5, %rd52;
	shl.b64 	%rd54, %rd53, 3;
	add.s64 	%rd55, %rd1, %rd54;
	ld.global.nc.f64 	%fd58, [%rd55];
	sub.f64 	%fd59, %fd57, %fd58;
	fma.rn.f64 	%fd60, %fd59, %fd59, %fd147;
	cvt.u64.u32 	%rd56, %r5;
	add.s64 	%rd57, %rd52, %rd56;
	shl.b64 	%rd58, %rd57, 3;
	add.s64 	%rd59, %rd2, %rd58;
	ld.global.nc.f64 	%fd61, [%rd59+8];
	ld.global.nc.f64 	%fd62, [%rd55+8];
	sub.f64 	%fd63, %fd61, %fd62;
	fma.rn.f64 	%fd64, %fd63, %fd63, %fd60;
	ld.global.nc.f64 	%fd65, [%rd59+16];
	ld.global.nc.f64 	%fd66, [%rd55+16];
	sub.f64 	%fd67, %fd65, %fd66;
	fma.rn.f64 	%fd68, %fd67, %fd67, %fd64;
	ld.global.nc.f64 	%fd69, [%rd59+24];
	ld.global.nc.f64 	%fd70, [%rd55+24];
	sub.f64 	%fd71, %fd69, %fd70;
	fma.rn.f64 	%fd147, %fd71, %fd71, %fd68;
	add.s32 	%r129, %r129, 4;
$L__BB24_10:
	and.b32  	%r67, %r54, 3;
	setp.eq.s32 	%p16, %r67, 0;
	@%p16 bra 	$L__BB24_15;
	setp.eq.s32 	%p17, %r67, 1;
	@%p17 bra 	$L__BB24_13;
	add.s32 	%r68, %r129, %r5;
	mul.wide.u32 	%rd60, %r68, 8;
	add.s64 	%rd61, %rd2, %rd60;
	ld.global.nc.f64 	%fd73, [%rd61];
	cvt.u64.u32 	%rd62, %r129;
	add.s64 	%rd63, %rd5, %rd62;
	shl.b64 	%rd64, %rd63, 3;
	add.s64 	%rd65, %rd1, %rd64;
	ld.global.nc.f64 	%fd74, [%rd65];
	sub.f64 	%fd75, %fd73, %fd74;
	fma.rn.f64 	%fd76, %fd75, %fd75, %fd147;
	cvt.u64.u32 	%rd66, %r5;
	add.s64 	%rd67, %rd62, %rd66;
	shl.b64 	%rd68, %rd67, 3;
	add.s64 	%rd69, %rd2, %rd68;
	ld.global.nc.f64 	%fd77, [%rd69+8];
	ld.global.nc.f64 	%fd78, [%rd65+8];
	sub.f64 	%fd79, %fd77, %fd78;
	fma.rn.f64 	%fd147, %fd79, %fd79, %fd76;
	add.s32 	%r129, %r129, 2;
$L__BB24_13:
	and.b32  	%r69, %r54, 1;
	setp.eq.b32 	%p18, %r69, 1;
	not.pred 	%p19, %p18;
	@%p19 bra 	$L__BB24_15;
	add.s32 	%r70, %r129, %r5;
	mul.wide.u32 	%rd70, %r70, 8;
	add.s64 	%rd71, %rd2, %rd70;
	ld.global.nc.f64 	%fd80, [%rd71];
	cvt.u64.u32 	%rd72, %r129;
	add.s64 	%rd73, %rd5, %rd72;
	shl.b64 	%rd74, %rd73, 3;
	add.s64 	%rd75, %rd1, %rd74;
	ld.global.nc.f64 	%fd81, [%rd75];
	sub.f64 	%fd82, %fd80, %fd81;
	fma.rn.f64 	%fd147, %fd82, %fd82, %fd147;
$L__BB24_15:
	sqrt.rn.f64 	%fd83, %fd147;
	cvt.u64.u32 	%rd76, %r126;
	add.s64 	%rd77, %rd6, %rd76;
	shl.b64 	%rd78, %rd77, 3;
	add.s64 	%rd79, %rd3, %rd78;
	st.global.f64 	[%rd79], %fd83;
	add.s32 	%r126, %r126, 1;
	setp.eq.s32 	%p20, %r126, %r53;
	@%p20 bra 	$L__BB24_27;
	bra.uni 	$L__BB24_4;
$L__BB24_16:
	and.b32  	%r14, %r53, 7;
	setp.lt.u32 	%p4, %r53, 8;
	mov.b32 	%r133, 0;
	@%p4 bra 	$L__BB24_19;
	and.b32  	%r133, %r53, 2147483640;
	mov.b32 	%r131, 0;
$L__BB24_18:
	.pragma "nounroll";
	cvt.u64.u32 	%rd26, %r131;
	add.s64 	%rd27, %rd6, %rd26;
	shl.b64 	%rd28, %rd27, 3;
	add.s64 	%rd29, %rd3, %rd28;
	mov.b64 	%rd30, 0;
	st.global.u64 	[%rd29], %rd30;
	st.global.u64 	[%rd29+8], %rd30;
	st.global.u64 	[%rd29+16], %rd30;
	st.global.u64 	[%rd29+24], %rd30;
	st.global.u64 	[%rd29+32], %rd30;
	st.global.u64 	[%rd29+40], %rd30;
	st.global.u64 	[%rd29+48], %rd30;
	st.global.u64 	[%rd29+56], %rd30;
	add.s32 	%r131, %r131, 8;
	setp.ne.s32 	%p5, %r131, %r133;
	@%p5 bra 	$L__BB24_18;
$L__BB24_19:
	setp.eq.s32 	%p6, %r14, 0;
	@%p6 bra 	$L__BB24_27;
	and.b32  	%r19, %r53, 3;
	setp.lt.u32 	%p7, %r14, 4;
	@%p7 bra 	$L__BB24_22;
	cvt.u64.u32 	%rd31, %r133;
	add.s64 	%rd32, %rd6, %rd31;
	shl.b64 	%rd33, %rd32, 3;
	add.s64 	%rd34, %rd3, %rd33;
	mov.b64 	%rd35, 0;
	st.global.u64 	[%rd34], %rd35;
	st.global.u64 	[%rd34+8], %rd35;
	st.global.u64 	[%rd34+16], %rd35;
	st.global.u64 	[%rd34+24], %rd35;
	add.s32 	%r133, %r133, 4;
$L__BB24_22:
	setp.eq.s32 	%p8, %r19, 0;
	@%p8 bra 	$L__BB24_27;
	setp.eq.s32 	%p9, %r19, 1;
	@%p9 bra 	$L__BB24_25;
	cvt.u64.u32 	%rd36, %r133;
	add.s64 	%rd37, %rd6, %rd36;
	shl.b64 	%rd38, %rd37, 3;
	add.s64 	%rd39, %rd3, %rd38;
	mov.b64 	%rd40, 0;
	st.global.u64 	[%rd39], %rd40;
	st.global.u64 	[%rd39+8], %rd40;
	add.s32 	%r133, %r133, 2;
$L__BB24_25:
	and.b32  	%r62, %r53, 1;
	setp.eq.b32 	%p10, %r62, 1;
	not.pred 	%p11, %p10;
	@%p11 bra 	$L__BB24_27;
	cvt.u64.u32 	%rd41, %r133;
	add.s64 	%rd42, %rd6, %rd41;
	shl.b64 	%rd43, %rd42, 3;
	add.s64 	%rd44, %rd3, %rd43;
	mov.b64 	%rd45, 0;
	st.global.u64 	[%rd44], %rd45;
$L__BB24_27:
	and.b32  	%r24, %r53, 15;
	setp.lt.u32 	%p21, %r53, 16;
	mov.f64 	%fd149, 0d7FEFFFFFFFFFFFFF;
	mov.b32 	%r141, 0;
	mov.u32 	%r149, %r141;
	@%p21 bra 	$L__BB24_30;
	and.b32  	%r141, %r53, 2147483632;
	shl.b64 	%rd80, %rd6, 3;
	add.s64 	%rd81, %rd80, %rd3;
	add.s64 	%rd99, %rd81, 64;
	mov.f64 	%fd149, 0d7FEFFFFFFFFFFFFF;
	mov.b32 	%r135, 0;
	mov.u32 	%r149, %r135;
$L__BB24_29:
	.pragma "nounroll";
	ld.global.f64 	%fd86, [%rd99+-64];
	setp.lt.f64 	%p22, %fd86, %fd149;
	selp.b32 	%r74, %r135, %r149, %p22;
	selp.f64 	%fd87, %fd86, %fd149, %p22;
	ld.global.f64 	%fd88, [%rd99+-56];
	setp.lt.f64 	%p23, %fd88, %fd87;
	add.s32 	%r75, %r135, 1;
	selp.b32 	%r76, %r75, %r74, %p23;
	selp.f64 	%fd89, %fd88, %fd87, %p23;
	ld.global.f64 	%fd90, [%rd99+-48];
	setp.lt.f64 	%p24, %fd90, %fd89;
	add.s32 	%r77, %r135, 2;
	selp.b32 	%r78, %r77, %r76, %p24;
	selp.f64 	%fd91, %fd90, %fd89, %p24;
	ld.global.f64 	%fd92, [%rd99+-40];
	setp.lt.f64 	%p25, %fd92, %fd91;
	add.s32 	%r79, %r135, 3;
	selp.b32 	%r80, %r79, %r78, %p25;
	selp.f64 	%fd93, %fd92, %fd91, %p25;
	ld.global.f64 	%fd94, [%rd99+-32];
	setp.lt.f64 	%p26, %fd94, %fd93;
	add.s32 	%r81, %r135, 4;
	selp.b32 	%r82, %r81, %r80, %p26;
	selp.f64 	%fd95, %fd94, %fd93, %p26;
	ld.global.f64 	%fd96, [%rd99+-24];
	setp.lt.f64 	%p27, %fd96, %fd95;
	add.s32 	%r83, %r135, 5;
	selp.b32 	%r84, %r83, %r82, %p27;
	selp.f64 	%fd97, %fd96, %fd95, %p27;
	ld.global.f64 	%fd98, [%rd99+-16];
	setp.lt.f64 	%p28, %fd98, %fd97;
	add.s32 	%r85, %r135, 6;
	selp.b32 	%r86, %r85, %r84, %p28;
	selp.f64 	%fd99, %fd98, %fd97, %p28;
	ld.global.f64 	%fd100, [%rd99+-8];
	setp.lt.f64 	%p29, %fd100, %fd99;
	add.s32 	%r87, %r135, 7;
	selp.b32 	%r88, %r87, %r86, %p29;
	selp.f64 	%fd101, %fd100, %fd99, %p29;
	ld.global.f64 	%fd102, [%rd99];
	setp.lt.f64 	%p30, %fd102, %fd101;
	add.s32 	%r89, %r135, 8;
	selp.b32 	%r90, %r89, %r88, %p30;
	selp.f64 	%fd103, %fd102, %fd101, %p30;
	ld.global.f64 	%fd104, [%rd99+8];
	setp.lt.f64 	%p31, %fd104, %fd103;
	add.s32 	%r91, %r135, 9;
	selp.b32 	%r92, %r91, %r90, %p31;
	selp.f64 	%fd105, %fd104, %fd103, %p31;
	ld.global.f64 	%fd106, [%rd99+16];
	setp.lt.f64 	%p32, %fd106, %fd105;
	add.s32 	%r93, %r135, 10;
	selp.b32 	%r94, %r93, %r92, %p32;
	selp.f64 	%fd107, %fd106, %fd105, %p32;
	ld.global.f64 	%fd108, [%rd99+24];
	setp.lt.f64 	%p33, %fd108, %fd107;
	add.s32 	%r95, %r135, 11;
	selp.b32 	%r96, %r95, %r94, %p33;
	selp.f64 	%fd109, %fd108, %fd107, %p33;
	ld.global.f64 	%fd110, [%rd99+32];
	setp.lt.f64 	%p34, %fd110, %fd109;
	add.s32 	%r97, %r135, 12;
	selp.b32 	%r98, %r97, %r96, %p34;
	selp.f64 	%fd111, %fd110, %fd109, %p34;
	ld.global.f64 	%fd112, [%rd99+40];
	setp.lt.f64 	%p35, %fd112, %fd111;
	add.s32 	%r99, %r135, 13;
	selp.b32 	%r100, %r99, %r98, %p35;
	selp.f64 	%fd113, %fd112, %fd111, %p35;
	ld.global.f64 	%fd114, [%rd99+48];
	setp.lt.f64 	%p36, %fd114, %fd113;
	add.s32 	%r101, %r135, 14;
	selp.b32 	%r102, %r101, %r100, %p36;
	selp.f64 	%fd115, %fd114, %fd113, %p36;
	ld.global.f64 	%fd116, [%rd99+56];
	setp.lt.f64 	%p37, %fd116, %fd115;
	add.s32 	%r103, %r135, 15;
	selp.b32 	%r149, %r103, %r102, %p37;
	selp.f64 	%fd149, %fd116, %fd115, %p37;
	add.s64 	%rd99, %rd99, 128;
	add.s32 	%r135, %r135, 16;
	setp.ne.s32 	%p38, %r135, %r141;
	@%p38 bra 	$L__BB24_29;
$L__BB24_30:
	setp.eq.s32 	%p39, %r24, 0;
	@%p39 bra 	$L__BB24_39;
	and.b32  	%r33, %r53, 7;
	setp.lt.u32 	%p40, %r24, 8;
	@%p40 bra 	$L__BB24_33;
	cvt.u64.u32 	%rd82, %r141;
	add.s64 	%rd83, %rd6, %rd82;
	shl.b64 	%rd84, %rd83, 3;
	add.s64 	%rd85, %rd3, %rd84;
	ld.global.f64 	%fd117, [%rd85];
	setp.lt.f64 	%p41, %fd117, %fd149;
	selp.b32 	%r105, %r141, %r149, %p41;
	selp.f64 	%fd118, %fd117, %fd149, %p41;
	add.s32 	%r106, %r141, 1;
	ld.global.f64 	%fd119, [%rd85+8];
	setp.lt.f64 	%p42, %fd119, %fd118;
	selp.b32 	%r107, %r106, %r105, %p42;
	selp.f64 	%fd120, %fd119, %fd118, %p42;
	add.s32 	%r108, %r141, 2;
	ld.global.f64 	%fd121, [%rd85+16];
	setp.lt.f64 	%p43, %fd121, %fd120;
	selp.b32 	%r109, %r108, %r107, %p43;
	selp.f64 	%fd122, %fd121, %fd120, %p43;
	add.s32 	%r110, %r141, 3;
	ld.global.f64 	%fd123, [%rd85+24];
	setp.lt.f64 	%p44, %fd123, %fd122;
	selp.b32 	%r111, %r110, %r109, %p44;
	selp.f64 	%fd124, %fd123, %fd122, %p44;
	add.s32 	%r112, %r141, 4;
	ld.global.f64 	%fd125, [%rd85+32];
	setp.lt.f64 	%p45, %fd125, %fd124;
	selp.b32 	%r113, %r112, %r111, %p45;
	selp.f64 	%fd126, %fd125, %fd124, %p45;
	add.s32 	%r114, %r141, 5;
	ld.global.f64 	%fd127, [%rd85+40];
	setp.lt.f64 	%p46, %fd127, %fd126;
	selp.b32 	%r115, %r114, %r113, %p46;
	selp.f64 	%fd128, %fd127, %fd126, %p46;
	add.s32 	%r116, %r141, 6;
	ld.global.f64 	%fd129, [%rd85+48];
	setp.lt.f64 	%p47, %fd129, %fd128;
	selp.b32 	%r117, %r116, %r115, %p47;
	selp.f64 	%fd130, %fd129, %fd128, %p47;
	add.s32 	%r118, %r141, 7;
	ld.global.f64 	%fd131, [%rd85+56];
	setp.lt.f64 	%p48, %fd131, %fd130;
	selp.b32 	%r149, %r118, %r117, %p48;
	selp.f64 	%fd149, %fd131, %fd130, %p48;
	add.s32 	%r141, %r141, 8;
$L__BB24_33:
	setp.eq.s32 	%p49, %r33, 0;
	@%p49 bra 	$L__BB24_39;
	and.b32  	%r39, %r53, 3;
	setp.lt.u32 	%p50, %r33, 4;
	@%p50 bra 	$L__BB24_36;
	cvt.u64.u32 	%rd86, %r141;
	add.s64 	%rd87, %rd6, %rd86;
	shl.b64 	%rd88, %rd87, 3;
	add.s64 	%rd89, %rd3, %rd88;
	ld.global.f64 	%fd132, [%rd89];
	setp.lt.f64 	%p51, %fd132, %fd149;
	selp.b32 	%r120, %r141, %r149, %p51;
	selp.f64 	%fd133, %fd132, %fd149, %p51;
	add.s32 	%r121, %r141, 1;
	ld.global.f64 	%fd134, [%rd89+8];
	setp.lt.f64 	%p52, %fd134, %fd133;
	selp.b32 	%r122, %r121, %r120, %p52;
	selp.f64 	%fd135, %fd134, %fd133, %p52;
	add.s32 	%r123, %r141, 2;
	ld.global.f64 	%fd136, [%rd89+16];
	setp.lt.f64 	%p53, %fd136, %fd135;
	selp.b32 	%r124, %r123, %r122, %p53;
	selp.f64 	%fd137, %fd136, %fd135, %p53;
	add.s32 	%r125, %r141, 3;
	ld.global.f64 	%fd138, [%rd89+24];
	setp.lt.f64 	%p54, %fd138, %fd137;
	selp.b32 	%r149, %r125, %r124, %p54;
	selp.f64 	%fd149, %fd138, %fd137, %p54;
	add.s32 	%r141, %r141, 4;
$L__BB24_36:
	setp.eq.s32 	%p55, %r39, 0;
	@%p55 bra 	$L__BB24_39;
	cvt.u64.u32 	%rd90, %r141;
	add.s64 	%rd91, %rd6, %rd90;
	shl.b64 	%rd92, %rd91, 3;
	add.s64 	%rd100, %rd3, %rd92;
	neg.s32 	%r146, %r39;
$L__BB24_38:
	.pragma "nounroll";
	ld.global.f64 	%fd139, [%rd100];
	setp.lt.f64 	%p56, %fd139, %fd149;
	selp.b32 	%r149, %r141, %r149, %p56;
	selp.f64 	%fd149, %fd139, %fd149, %p56;
	add.s32 	%r141, %r141, 1;
	add.s64 	%rd100, %rd100, 8;
	add.s32 	%r146, %r146, 1;
	setp.ne.s32 	%p57, %r146, 0;
	@%p57 bra 	$L__BB24_38;
$L__BB24_39:
	ld.param.u64 	%rd96, [_Z20vectorLabelDistance1PKdPdS1_iiiPi_param_6];
	cvta.to.global.u64 	%rd93, %rd96;
	shl.b64 	%rd94, %rd4, 2;
	add.s64 	%rd95, %rd93, %rd94;
	st.global.u32 	[%rd95], %r149;
$L__BB24_40:
	ret;

}
	// .globl	_Z23vectorLabelDistance1UR2PKdPdS1_iiiPi
.visible .entry _Z23vectorLabelDistance1UR2PKdPdS1_iiiPi(
	.param .u64 .ptr .align 1 _Z23vectorLabelDistance1UR2PKdPdS1_iiiPi_param_0,
	.param .u64 .ptr .align 1 _Z23vectorLabelDistance1UR2PKdPdS1_iiiPi_param_1,
	.param .u64 .ptr .align 1 _Z23vectorLabelDistance1UR2PKdPdS1_iiiPi_param_2,
	.param .u32 _Z23vectorLabelDistance1UR2PKdPdS1_iiiPi_param_3,
	.param .u32 _Z23vectorLabelDistance1UR2PKdPdS1_iiiPi_param_4,
	.param .u32 _Z23vectorLabelDistance1UR2PKdPdS1_iiiPi_param_5,
	.param .u64 .ptr .align 1 _Z23vectorLabelDistance1UR2PKdPdS1_iiiPi_param_6
)
{
	.reg .pred 	%p<57>;
	.reg .b32 	%r<158>;
	.reg .b64 	%rd<100>;
	.reg .b64 	%fd<213>;

	ld.param.u64 	%rd20, [_Z23vectorLabelDistance1UR2PKdPdS1_iiiPi_param_0];
	ld.param.u64 	%rd21, [_Z23vectorLabelDistance1UR2PKdPdS1_iiiPi_param_1];
	ld.param.u64 	%rd22, [_Z23vectorLabelDistance1UR2PKdPdS1_iiiPi_param_2];
	ld.param.u32 	%r57, [_Z23vectorLabelDistance1UR2PKdPdS1_iiiPi_param_3];
	ld.param.u32 	%r58, [_Z23vectorLabelDistance1UR2PKdPdS1_iiiPi_param_4];
	ld.param.s32 	%rd23, [_Z23vectorLabelDistance1UR2PKdPdS1_iiiPi_param_5];
	ld.param.u64 	%rd19, [_Z23vectorLabelDistance1UR2PKdPdS1_iiiPi_param_6];
	cvta.to.global.u64 	%rd1, %rd20;
	cvta.to.global.u64 	%rd2, %rd21;
	cvta.to.global.u64 	%rd3, %rd22;
	mov.u32 	%r59, %ctaid.x;
	mov.u32 	%r60, %ntid.x;
	mov.u32 	%r61, %tid.x;
	mad.lo.s32 	%r62, %r59, %r60, %r61;
	cvt.u64.u32 	%rd4, %r62;
	setp.ge.s64 	%p1, %rd4, %rd23;
	@%p1 bra 	$L__BB25_40;
	setp.lt.s32 	%p2, %r57, 1;
	mov.b32 	%r157, 0;
	@%p2 bra 	$L__BB25_39;
	setp.lt.s32 	%p3, %r58, 1;
	cvt.u64.u32 	%rd24, %r58;
	mul.lo.s64 	%rd5, %rd24, %rd4;
	cvt.u64.u32 	%rd25, %r57;
	mul.lo.s64 	%rd6, %rd25, %rd4;
	@%p3 bra 	$L__BB25_16;
	add.s32 	%r68, %r58, -1;
	shr.u32 	%r69, %r68, 1;
	add.s32 	%r70, %r69, 1;
	and.b32  	%r1, %r70, 7;
	and.b32  	%r2, %r70, 3;
	and.b32  	%r3, %r68, 6;
	and.b32  	%r4, %r68, 2;
	and.b32  	%r71, %r70, 2147483640;
	neg.s32 	%r5, %r71;
	shl.b64 	%rd46, %rd5, 3;
	add.s64 	%rd47, %rd46, %rd1;
	add.s64 	%rd7, %rd47, 64;
	mov.b32 	%r133, 0;
$L__BB25_4:
	setp.lt.u32 	%p12, %r58, 15;
	mul.lo.s32 	%r7, %r133, %r58;
	mov.f64 	%fd207, 0d0000000000000000;
	mov.b32 	%r136, 0;
	@%p12 bra 	$L__BB25_7;
	mul.wide.u32 	%rd48, %r7, 8;
	add.s64 	%rd49, %rd2, %rd48;
	add.s64 	%rd97, %rd49, 64;
	mov.f64 	%fd207, 0d0000000000000000;
	mov.b32 	%r136, 0;
	mov.u64 	%rd96, %rd7;
	mov.u32 	%r134, %r5;
$L__BB25_6:
	.pragma "nounroll";
	ld.global.nc.f64 	%fd25, [%rd97+-64];
	ld.global.nc.f64 	%fd26, [%rd96+-64];
	sub.f64 	%fd27, %fd25, %fd26;
	fma.rn.f64 	%fd28, %fd27, %fd27, %fd207;
	ld.global.nc.f64 	%fd29, [%rd97+-56];
	ld.global.nc.f64 	%fd30, [%rd96+-56];
	sub.f64 	%fd31, %fd29, %fd30;
	fma.rn.f64 	%fd32, %fd31, %fd31, %fd28;
	ld.global.nc.f64 	%fd33, [%rd97+-48];
	ld.global.nc.f64 	%fd34, [%rd96+-48];
	sub.f64 	%fd35, %fd33, %fd34;
	fma.rn.f64 	%fd36, %fd35, %fd35, %fd32;
	ld.global.nc.f64 	%fd37, [%rd97+-40];
	ld.global.nc.f64 	%fd38, [%rd96+-40];
	sub.f64 	%fd39, %fd37, %fd38;
	fma.rn.f64 	%fd40, %fd39, %fd39, %fd36;
	ld.global.nc.f64 	%fd41, [%rd97+-32];
	ld.global.nc.f64 	%fd42, [%rd96+-32];
	sub.f64 	%fd43, %fd41, %fd42;
	fma.rn.f64 	%fd44, %fd43, %fd43, %fd40;
	ld.global.nc.f64 	%fd45, [%rd97+-24];
	ld.global.nc.f64 	%fd46, [%rd96+-24];
	sub.f64 	%fd47, %fd45, %fd46;
	fma.rn.f64 	%fd48, %fd47, %fd47, %fd44;
	ld.global.nc.f64 	%fd49, [%rd97+-16];
	ld.global.nc.f64 	%fd50, [%rd96+-16];
	sub.f64 	%fd51, %fd49, %fd50;
	fma.rn.f64 	%fd52, %fd51, %fd51, %fd48;
	ld.global.nc.f64 	%fd53, [%rd97+-8];
	ld.global.nc.f64 	%fd54, [%rd96+-8];
	sub.f64 	%fd55, %fd53, %fd54;
	fma.rn.f64 	%fd56, %fd55, %fd55, %fd52;
	ld.global.nc.f64 	%fd57, [%rd97];
	ld.global.nc.f64 	%fd58, [%rd96];
	sub.f64 	%fd59, %fd57, %fd58;
	fma.rn.f64 	%fd60, %fd59, %fd59, %fd56;
	ld.global.nc.f64 	%fd61, [%rd97+8];
	ld.global.nc.f64 	%fd62, [%rd96+8];
	sub.f64 	%fd63, %fd61, %fd62;
	fma.rn.f64 	%fd64, %fd63, %fd63, %fd60;
	ld.global.nc.f64 	%fd65, [%rd97+16];
	ld.global.nc.f64 	%fd66, [%rd96+16];
	sub.f64 	%fd67, %fd65, %fd66;
	fma.rn.f64 	%fd68, %fd67, %fd67, %fd64;
	ld.global.nc.f64 	%fd69, [%rd97+24];
	ld.global.nc.f64 	%fd70, [%rd96+24];
	sub.f64 	%fd71, %fd69, %fd70;
	fma.rn.f64 	%fd72, %fd71, %fd71, %fd68;
	ld.global.nc.f64 	%fd73, [%rd97+32];
	ld.global.nc.f64 	%fd74, [%rd96+32];
	sub.f64 	%fd75, %fd73, %fd74;
	fma.rn.f64 	%fd76, %fd75, %fd75, %fd72;
	ld.global.nc.f64 	%fd77, [%rd97+40];
	ld.global.nc.f64 	%fd78, [%rd96+40];
	sub.f64 	%fd79, %fd77, %fd78;
	fma.rn.f64 	%fd80, %fd79, %fd79, %fd76;
	ld.global.nc.f64 	%fd81, [%rd97+48];
	ld.global.nc.f64 	%fd82, [%rd96+48];
	sub.f64 	%fd83, %fd81, %fd82;
	fma.rn.f64 	%fd84, %fd83, %fd83, %fd80;
	ld.global.nc.f64 	%fd85, [%rd97+56];
	ld.global.nc.f64 	%fd86, [%rd96+56];
	sub.f64 	%fd87, %fd85, %fd86;
	fma.rn.f64 	%fd207, %fd87, %fd87, %fd84;
	add.s32 	%r136, %r136, 16;
	add.s32 	%r134, %r134, 8;
	add.s64 	%rd97, %rd97, 128;
	add.s64 	%rd96, %rd96, 128;
	setp.ne.s32 	%p13, %r134, 0;
	@%p13 bra 	$L__BB25_6;
$L__BB25_7:
	setp.eq.s32 	%p14, %r1, 0;
	@%p14 bra 	$L__BB25_15;
	add.s32 	%r74, %r1, -1;
	setp.lt.u32 	%p15, %r74, 3;
	@%p15 bra 	$L__BB25_10;
	add.s32 	%r75, %r136, %r7;
	mul.wide.u32 	%rd50, %r75, 8;
	add.s64 	%rd51, %rd2, %rd50;
	ld.global.nc.f64 	%fd89, [%rd51];
	cvt.u64.u32 	%rd52, %r136;
	add.s64 	%rd53, %rd5, %rd52;
	shl.b64 	%rd54, %rd53, 3;
	add.s64 	%rd55, %rd1, %rd54;
	ld.global.nc.f64 	%fd90, [%rd55];
	sub.f64 	%fd91, %fd89, %fd90;
	fma.rn.f64 	%fd92, %fd91, %fd91, %fd207;
	ld.global.nc.f64 	%fd93, [%rd51+8];
	ld.global.nc.f64 	%fd94, [%rd55+8];
	sub.f64 	%fd95, %fd93, %fd94;
	fma.rn.f64 	%fd96, %fd95, %fd95, %fd92;
	cvt.u64.u32 	%rd56, %r7;
	add.s64 	%rd57, %rd52, %rd56;
	shl.b64 	%rd58, %rd57, 3;
	add.s64 	%rd59, %rd2, %rd58;
	ld.global.nc.f64 	%fd97, [%rd59+16];
	ld.global.nc.f64 	%fd98, [%rd55+16];
	sub.f64 	%fd99, %fd97, %fd98;
	fma.rn.f64 	%fd100, %fd99, %fd99, %fd96;
	ld.global.nc.f64 	%fd101, [%rd59+24];
	ld.global.nc.f64 	%fd102, [%rd55+24];
	sub.f64 	%fd103, %fd101, %fd102;
	fma.rn.f64 	%fd104, %fd103, %fd103, %fd100;
	ld.global.nc.f64 	%fd105, [%rd59+32];
	ld.global.nc.f64 	%fd106, [%rd55+32];
	sub.f64 	%fd107, %fd105, %fd106;
	fma.rn.f64 	%fd108, %fd107, %fd107, %fd104;
	ld.global.nc.f64 	%fd109, [%rd59+40];
	ld.global.nc.f64 	%fd110, [%rd55+40];
	sub.f64 	%fd111, %fd109, %fd110;
	fma.rn.f64 	%fd112, %fd111, %fd111, %fd108;
	ld.global.nc.f64 	%fd113, [%rd59+48];
	ld.global.nc.f64 	%fd114, [%rd55+48];
	sub.f64 	%fd115, %fd113, %fd114;
	fma.rn.f64 	%fd116, %fd115, %fd115, %fd112;
	ld.global.nc.f64 	%fd117, [%rd59+56];
	ld.global.nc.f64 	%fd118, [%rd55+56];
	sub.f64 	%fd119, %fd117, %fd118;
	fma.rn.f64 	%fd207, %fd119, %fd119, %fd116;
	add.s32 	%r136, %r136, 8;
$L__BB25_10:
	setp.eq.s32 	%p16, %r2, 0;
	@%p16 bra 	$L__BB25_15;
	setp.eq.s32 	%p17, %r3, 0;
	@%p17 bra 	$L__BB25_13;
	add.s32 	%r76, %r136, %r7;
	mul.wide.u32 	%rd60, %r76, 8;
	add.s64 	%rd61, %rd2, %rd60;
	ld.global.nc.f64 	%fd121, [%rd61];
	cvt.u64.u32 	%rd62, %r136;
	add.s64 	%rd63, %rd5, %rd62;
	shl.b64 	%rd64, %rd63, 3;
	add.s64 	%rd65, %rd1, %rd64;
	ld.global.nc.f64 	%fd122, [%rd65];
	sub.f64 	%fd123, %fd121, %fd122;
	fma.rn.f64 	%fd124, %fd123, %fd123, %fd207;
	ld.global.nc.f64 	%fd125, [%rd61+8];
	ld.global.nc.f64 	%fd126, [%rd65+8];
	sub.f64 	%fd127, %fd125, %fd126;
	fma.rn.f64 	%fd128, %fd127, %fd127, %fd124;
	cvt.u64.u32 	%rd66, %r7;
	add.s64 	%rd67, %rd62, %rd66;
	shl.b64 	%rd68, %rd67, 3;
	add.s64 	%rd69, %rd2, %rd68;
	ld.global.nc.f64 	%fd129, [%rd69+16];
	ld.global.nc.f64 	%fd130, [%rd65+16];
	sub.f64 	%fd131, %fd129, %fd130;
	fma.rn.f64 	%fd132, %fd131, %fd131, %fd128;
	ld.global.nc.f64 	%fd133, [%rd69+24];
	ld.global.nc.f64 	%fd134, [%rd65+24];
	sub.f64 	%fd135, %fd133, %fd134;
	fma.rn.f64 	%fd207, %fd135, %fd135, %fd132;
	add.s32 	%r136, %r136, 4;
$L__BB25_13:
	setp.ne.s32 	%p18, %r4, 0;
	@%p18 bra 	$L__BB25_15;
	add.s32 	%r77, %r136, %r7;
	mul.wide.u32 	%rd70, %r77, 8;
	add.s64 	%rd71, %rd2, %rd70;
	ld.global.nc.f64 	%fd136, [%rd71];
	cvt.u64.u32 	%rd72, %r136;
	add.s64 	%rd73, %rd5, %rd72;
	shl.b64 	%rd74, %rd73, 3;
	add.s64 	%rd75, %rd1, %rd74;
	ld.global.nc.f64 	%fd137, [%rd75];
	sub.f64 	%fd138, %fd136, %fd137;
	fma.rn.f64 	%fd139, %fd138, %fd138, %fd207;
	ld.global.nc.f64 	%fd140, [%rd71+8];
	ld.global.nc.f64 	%fd141, [%rd75+8];
	sub.f64 	%fd142, %fd140, %fd141;
	fma.rn.f64 	%fd207, %fd142, %fd142, %fd139;
$L__BB25_15:
	sqrt.rn.f64 	%fd143, %fd207;
	cvt.u64.u32 	%rd76, %r133;
	add.s64 	%rd77, %rd6, %rd76;
	shl.b64 	%rd78, %rd77, 3;
	add.s64 	%rd79, %rd3, %rd78;
	st.global.f64 	[%rd79], %fd143;
	add.s32 	%r133, %r133, 1;
	setp.eq.s32 	%p19, %r133, %r57;
	@%p19 bra 	$L__BB25_27;
	bra.uni 	$L__BB25_4;
$L__BB25_16:
	and.b32  	%r18, %r57, 7;
	setp.lt.u32 	%p4, %r57, 8;
	mov.b32 	%r141, 0;
	@%p4 bra 	$L__BB25_19;
	and.b32  	%r141, %r57, 2147483640;
	mov.b32 	%r139, 0;
$L__BB25_18:
	.pragma "nounroll";
	cvt.u64.u32 	%rd26, %r139;
	add.s64 	%rd27, %rd6, %rd26;
	shl.b64 	%rd28, %rd27, 3;
	add.s64 	%rd29, %rd3, %rd28;
	mov.b64 	%rd30, 0;
	st.global.u64 	[%rd29], %rd30;
	st.global.u64 	[%rd29+8], %rd30;
	st.global.u64 	[%rd29+16], %rd30;
	st.global.u64 	[%rd29+24], %rd30;
	st.global.u64 	[%rd29+32], %rd30;
	st.global.u64 	[%rd29+40], %rd30;
	st.global.u64 	[%rd29+48], %rd30;
	st.global.u64 	[%rd29+56], %rd30;
	add.s32 	%r139, %r139, 8;
	setp.ne.s32 	%p5, %r139, %r141;
	@%p5 bra 	$L__BB25_18;
$L__BB25_19:
	setp.eq.s32 	%p6, %r18, 0;
	@%p6 bra 	$L__BB25_27;
	and.b32  	%r23, %r57, 3;
	setp.lt.u32 	%p7, %r18, 4;
	@%p7 bra 	$L__BB25_22;
	cvt.u64.u32 	%rd31, %r141;
	add.s64 	%rd32, %rd6, %rd31;
	shl.b64 	%rd33, %rd32, 3;
	add.s64 	%rd34, %rd3, %rd33;
	mov.b64 	%rd35, 0;
	st.global.u64 	[%rd34], %rd35;
	st.global.u64 	[%rd34+8], %rd35;
	st.global.u64 	[%rd34+16], %rd35;
	st.global.u64 	[%rd34+24], %rd35;
	add.s32 	%r141, %r141, 4;
$L__BB25_22:
	setp.eq.s32 	%p8, %r23, 0;
	@%p8 bra 	$L__BB25_27;
	setp.eq.s32 	%p9, %r23, 1;
	@%p9 bra 	$L__BB25_25;
	cvt.u64.u32 	%rd36, %r141;
	add.s64 	%rd37, %rd6, %rd36;
	shl.b64 	%rd38, %rd37, 3;
	add.s64 	%rd39, %rd3, %rd38;
	mov.b64 	%rd40, 0;
	st.global.u64 	[%rd39], %rd40;
	st.global.u64 	[%rd39+8], %rd40;
	add.s32 	%r141, %r141, 2;
$L__BB25_25:
	and.b32  	%r66, %r57, 1;
	setp.eq.b32 	%p10, %r66, 1;
	not.pred 	%p11, %p10;
	@%p11 bra 	$L__BB25_27;
	cvt.u64.u32 	%rd41, %r141;
	add.s64 	%rd42, %rd6, %rd41;
	shl.b64 	%rd43, %rd42, 3;
	add.s64 	%rd44, %rd3, %rd43;
	mov.b64 	%rd45, 0;
	st.global.u64 	[%rd44], %rd45;
$L__BB25_27:
	and.b32  	%r28, %r57, 15;
	setp.lt.u32 	%p20, %r57, 16;
	mov.f64 	%fd209, 0d7FEFFFFFFFFFFFFF;
	mov.b32 	%r149, 0;
	mov.u32 	%r157, %r149;
	@%p20 bra 	$L__BB25_30;
	and.b32  	%r149, %r57, 2147483632;
	shl.b64 	%rd80, %rd6, 3;
	add.s64 	%rd81, %rd80, %rd3;
	add.s64 	%rd98, %rd81, 64;
	mov.f64 	%fd209, 0d7FEFFFFFFFFFFFFF;
	mov.b32 	%r143, 0;
	mov.u32 	%r157, %r143;
$L__BB25_29:
	.pragma "nounroll";
	ld.global.f64 	%fd146, [%rd98+-64];
	setp.lt.f64 	%p21, %fd146, %fd209;
	selp.b32 	%r81, %r143, %r157, %p21;
	selp.f64 	%fd147, %fd146, %fd209, %p21;
	ld.global.f64 	%fd148, [%rd98+-56];
	setp.lt.f64 	%p22, %fd148, %fd147;
	add.s32 	%r82, %r143, 1;
	selp.b32 	%r83, %r82, %r81, %p22;
	selp.f64 	%fd149, %fd148, %fd147, %p22;
	ld.global.f64 	%fd150, [%rd98+-48];
	setp.lt.f64 	%p23, %fd150, %fd149;
	add.s32 	%r84, %r143, 2;
	selp.b32 	%r85, %r84, %r83, %p23;
	selp.f64 	%fd151, %fd150, %fd149, %p23;
	ld.global.f64 	%fd152, [%rd98+-40];
	setp.lt.f64 	%p24, %fd152, %fd151;
	add.s32 	%r86, %r143, 3;
	selp.b32 	%r87, %r86, %r85, %p24;
	selp.f64 	%fd153, %fd152, %fd151, %p24;
	ld.global.f64 	%fd154, [%rd98+-32];
	setp.lt.f64 	%p25, %fd154, %fd153;
	add.s32 	%r88, %r143, 4;
	selp.b32 	%r89, %r88, %r87, %p25;
	selp.f64 	%fd155, %fd154, %fd153, %p25;
	ld.global.f64 	%fd156, [%rd98+-24];
	setp.lt.f64 	%p26, %fd156, %fd155;
	add.s32 	%r90, %r143, 5;
	selp.b32 	%r91, %r90, %r89, %p26;
	selp.f64 	%fd157, %fd156, %fd155, %p26;
	ld.global.f64 	%fd158, [%rd98+-16];
	setp.lt.f64 	%p27, %fd158, %fd157;
	add.s32 	%r92, %r143, 6;
	selp.b32 	%r93, %r92, %r91, %p27;
	selp.f64 	%fd159, %fd158, %fd157, %p27;
	ld.global.f64 	%fd160, [%rd98+-8];
	setp.lt.f64 	%p28, %fd160, %fd159;
	add.s32 	%r94, %r143, 7;
	selp.b32 	%r95, %r94, %r93, %p28;
	selp.f64 	%fd161, %fd160, %fd159, %p28;
	ld.global.f64 	%fd162, [%rd98];
	setp.lt.f64 	%p29, %fd162, %fd161;
	add.s32 	%r96, %r143, 8;
	selp.b32 	%r97, %r96, %r95, %p29;
	selp.f64 	%fd163, %fd162, %fd161, %p29;
	ld.global.f64 	%fd164, [%rd98+8];
	setp.lt.f64 	%p30, %fd164, %fd163;
	add.s32 	%r98, %r143, 9;
	selp.b32 	%r99, %r98, %r97, %p30;
	selp.f64 	%fd165, %fd164, %fd163, %p30;
	ld.global.f64 	%fd166, [%rd98+16];
	setp.lt.f64 	%p31, %fd166, %fd165;
	add.s32 	%r100, %r143, 10;
	selp.b32 	%r101, %r100, %r99, %p31;
	selp.f64 	%fd167, %fd166, %fd165, %p31;
	ld.global.f64 	%fd168, [%rd98+24];
	setp.lt.f64 	%p32, %fd168, %fd167;
	add.s32 	%r102, %r143, 11;
	selp.b32 	%r103, %r102, %r101, %p32;
	selp.f64 	%fd169, %fd168, %fd167, %p32;
	ld.global.f64 	%fd170, [%rd98+32];
	setp.lt.f64 	%p33, %fd170, %fd169;
	add.s32 	%r104, %r143, 12;
	selp.b32 	%r105, %r104, %r103, %p33;
	selp.f64 	%fd171, %fd170, %fd169, %p33;
	ld.global.f64 	%fd172, [%rd98+40];
	setp.lt.f64 	%p34, %fd172, %fd171;
	add.s32 	%r106, %r143, 13;
	selp.b32 	%r107, %r106, %r105, %p34;
	selp.f64 	%fd173, %fd172, %fd171, %p34;
	ld.global.f64 	%fd174, [%rd98+48];
	setp.lt.f64 	%p35, %fd174, %fd173;
	add.s32 	%r108, %r143, 14;
	selp.b32 	%r109, %r108, %r107, %p35;
	selp.f64 	%fd175, %fd174, %fd173, %p35;
	ld.global.f64 	%fd176, [%rd98+56];
	setp.lt.f64 	%p36, %fd176, %fd175;
	add.s32 	%r110, %r143, 15;
	selp.b32 	%r157, %r110, %r109, %p36;
	selp.f64 	%fd209, %fd176, %fd175, %p36;
	add.s64 	%rd98, %rd98, 128;
	add.s32 	%r143, %r143, 16;
	setp.ne.s32 	%p37, %r143, %r149;
	@%p37 bra 	$L__BB25_29;
$L__BB25_30:
	setp.eq.s32 	%p38, %r28, 0;
	@%p38 bra 	$L__BB25_39;
	and.b32  	%r37, %r57, 7;
	setp.lt.u32 	%p39, %r28, 8;
	@%p39 bra 	$L__BB25_33;
	cvt.u64.u32 	%rd82, %r149;
	add.s64 	%rd83, %rd6, %rd82;
	shl.b64 	%rd84, %rd83, 3;
	add.s64 	%rd85, %rd3, %rd84;
	ld.global.f64 	%fd177, [%rd85];
	setp.lt.f64 	%p40, %fd177, %fd209;
	selp.b32 	%r112, %r149, %r157, %p40;
	selp.f64 	%fd178, %fd177, %fd209, %p40;
	add.s32 	%r113, %r149, 1;
	ld.global.f64 	%fd179, [%rd85+8];
	setp.lt.f64 	%p41, %fd179, %fd178;
	selp.b32 	%r114, %r113, %r112, %p41;
	selp.f64 	%fd180, %fd179, %fd178, %p41;
	add.s32 	%r115, %r149, 2;
	ld.global.f64 	%fd181, [%rd85+16];
	setp.lt.f64 	%p42, %fd181, %fd180;
	selp.b32 	%r116, %r115, %r114, %p42;
	selp.f64 	%fd182, %fd181, %fd180, %p42;
	add.s32 	%r117, %r149, 3;
	ld.global.f64 	%fd183, [%rd85+24];
	setp.lt.f64 	%p43, %fd183, %fd182;
	selp.b32 	%r118, %r117, %r116, %p43;
	selp.f64 	%fd184, %fd183, %fd182, %p43;
	add.s32 	%r119, %r149, 4;
	ld.global.f64 	%fd185, [%rd85+32];
	setp.lt.f64 	%p44, %fd185, %fd184;
	selp.b32 	%r120, %r119, %r118, %p44;
	selp.f64 	%fd186, %fd185, %fd184, %p44;
	add.s32 	%r121, %r149, 5;
	ld.global.f64 	%fd187, [%rd85+40];
	setp.lt.f64 	%p45, %fd187, %fd186;
	selp.b32 	%r122, %r121, %r120, %p45;
	selp.f64 	%fd188, %fd187, %fd186, %p45;
	add.s32 	%r123, %r149, 6;
	ld.global.f64 	%fd189, [%rd85+48];
	setp.lt.f64 	%p46, %fd189, %fd188;
	selp.b32 	%r124, %r123, %r122, %p46;
	selp.f64 	%fd190, %fd189, %fd188, %p46;
	add.s32 	%r125, %r149, 7;
	ld.global.f64 	%fd191, [%rd85+56];
	setp.lt.f64 	%p47, %fd191, %fd190;
	selp.b32 	%r157, %r125, %r124, %p47;
	selp.f64 	%fd209, %fd191, %fd190, %p47;
	add.s32 	%r149, %r149, 8;
$L__BB25_33:
	setp.eq.s32 	%p48, %r37, 0;
	@%p48 bra 	$L__BB25_39;
	and.b32  	%r43, %r57, 3;
	setp.lt.u32 	%p49, %r37, 4;
	@%p49 bra 	$L__BB25_36;
	cvt.u64.u32 	%rd86, %r149;
	add.s64 	%rd87, %rd6, %rd86;
	shl.b64 	%rd88, %rd87, 3;
	add.s64 	%rd89, %rd3, %rd88;
	ld.global.f64 	%fd192, [%rd89];
	setp.lt.f64 	%p50, %fd192, %fd209;
	selp.b32 	%r127, %r149, %r157, %p50;
	selp.f64 	%fd193, %fd192, %fd209, %p50;
	add.s32 	%r128, %r149, 1;
	ld.global.f64 	%fd194, [%rd89+8];
	setp.lt.f64 	%p51, %fd194, %fd193;
	selp.b32 	%r129, %r128, %r127, %p51;
	selp.f64 	%fd195, %fd194, %fd193, %p51;
	add.s32 	%r130, %r149, 2;
	ld.global.f64 	%fd196, [%rd89+16];
	setp.lt.f64 	%p52, %fd196, %fd195;
	selp.b32 	%r131, %r130, %r129, %p52;
	selp.f64 	%fd197, %fd196, %fd195, %p52;
	add.s32 	%r132, %r149, 3;
	ld.global.f64 	%fd198, [%rd89+24];
	setp.lt.f64 	%p53, %fd198, %fd197;
	selp.b32 	%r157, %r132, %r131, %p53;
	selp.f64 	%fd209, %fd198, %fd197, %p53;
	add.s32 	%r149, %r149, 4;
$L__BB25_36:
	setp.eq.s32 	%p54, %r43, 0;
	@%p54 bra 	$L__BB25_39;
	cvt.u64.u32 	%rd90, %r149;
	add.s64 	%rd91, %rd6, %rd90;
	shl.b64 	%rd92, %rd91, 3;
	add.s64 	%rd99, %rd3, %rd92;
	neg.s32 	%r154, %r43;
$L__BB25_38:
	.pragma "nounroll";
	ld.global.f64 	%fd199, [%rd99];
	setp.lt.f64 	%p55, %fd199, %fd209;
	selp.b32 	%r157, %r149, %r157, %p55;
	selp.f64 	%fd209, %fd199, %fd209, %p55;
	add.s32 	%r149, %r149, 1;
	add.s64 	%rd99, %rd99, 8;
	add.s32 	%r154, %r154, 1;
	setp.ne.s32 	%p56, %r154, 0;
	@%p56 bra 	$L__BB25_38;
$L__BB25_39:
	cvta.to.global.u64 	%rd93, %rd19;
	shl.b64 	%rd94, %rd4, 2;
	add.s64 	%rd95, %rd93, %rd94;
	st.global.u32 	[%rd95], %r157;
$L__BB25_40:
	ret;

}
	// .globl	_Z23vectorLabelDistance1UR4PKdPdS1_iiiPi
.visible .entry _Z23vectorLabelDistance1UR4PKdPdS1_iiiPi(
	.param .u64 .ptr .align 1 _Z23vectorLabelDistance1UR4PKdPdS1_iiiPi_param_0,
	.param .u64 .ptr .align 1 _Z23vectorLabelDistance1UR4PKdPdS1_iiiPi_param_1,
	.param .u64 .ptr .align 1 _Z23vectorLabelDistance1UR4PKdPdS1_iiiPi_param_2,
	.param .u32 _Z23vectorLabelDistance1UR4PKdPdS1_iiiPi_param_3,
	.param .u32 _Z23vectorLabelDistance1UR4PKdPdS1_iiiPi_param_4,
	.param .u32 _Z23vectorLabelDistance1UR4PKdPdS1_iiiPi_param_5,
	.param .u64 .ptr .align 1 _Z23vectorLabelDistance1UR4PKdPdS1_iiiPi_param_6
)
{
	.reg .pred 	%p<55>;
	.reg .b32 	%r<157>;
	.reg .b64 	%rd<91>;
	.reg .b64 	%fd<200>;

	ld.param.u64 	%rd20, [_Z23vectorLabelDistance1UR4PKdPdS1_iiiPi_param_0];
	ld.param.u64 	%rd21, [_Z23vectorLabelDistance1UR4PKdPdS1_iiiPi_param_1];
	ld.param.u64 	%rd22, [_Z23vectorLabelDistance1UR4PKdPdS1_iiiPi_param_2];
	ld.param.u32 	%r51, [_Z23vectorLabelDistance1UR4PKdPdS1_iiiPi_param_3];
	ld.param.u32 	%r52, [_Z23vectorLabelDistance1UR4PKdPdS1_iiiPi_param_4];
	ld.param.s32 	%rd23, [_Z23vectorLabelDistance1UR4PKdPdS1_iiiPi_param_5];
	cvta.to.global.u64 	%rd1, %rd20;
	cvta.to.global.u64 	%rd2, %rd21;
	cvta.to.global.u64 	%rd3, %rd22;
	mov.u32 	%r53, %ctaid.x;
	mov.u32 	%r54, %ntid.x;
	mov.u32 	%r55, %tid.x;
	mad.lo.s32 	%r56, %r53, %r54, %r55;
	cvt.u64.u32 	%rd4, %r56;
	setp.ge.s64 	%p1, %rd4, %rd23;
	@%p1 bra 	$L__BB26_37;
	setp.lt.s32 	%p2, %r51, 1;
	mov.b32 	%r156, 0;
	@%p2 bra 	$L__BB26_36;
	setp.lt.s32 	%p3, %r52, 1;
	cvt.u64.u32 	%rd24, %r52;
	mul.lo.s64 	%rd5, %rd24, %rd4;
	cvt.u64.u32 	%rd25, %r51;
	mul.lo.s64 	%rd6, %rd25, %rd4;
	@%p3 bra 	$L__BB26_13;
	add.s32 	%r62, %r52, -1;
	shr.u32 	%r63, %r62, 2;
	add.s32 	%r64, %r63, 1;
	and.b32  	%r65, %r64, 2147483644;
	neg.s32 	%r1, %r65;
	mov.b32 	%r133, 0;
$L__BB26_4:
	setp.lt.u32 	%p12, %r52, 13;
	mul.lo.s32 	%r3, %r133, %r52;
	mov.f64 	%fd190, 0d0000000000000000;
	mov.b32 	%r136, 0;
	@%p12 bra 	$L__BB26_7;
	shl.b64 	%rd46, %rd5, 3;
	add.s64 	%rd47, %rd46, %rd1;
	add.s64 	%rd87, %rd47, 64;
	mul.wide.u32 	%rd48, %r3, 8;
	add.s64 	%rd49, %rd2, %rd48;
	add.s64 	%rd88, %rd49, 64;
	mov.f64 	%fd190, 0d0000000000000000;
	mov.b32 	%r136, 0;
	mov.u32 	%r134, %r1;
$L__BB26_6:
	.pragma "nounroll";
	ld.global.nc.f64 	%fd22, [%rd88+-64];
	ld.global.nc.f64 	%fd23, [%rd87+-64];
	sub.f64 	%fd24, %fd22, %fd23;
	fma.rn.f64 	%fd25, %fd24, %fd24, %fd190;
	ld.global.nc.f64 	%fd26, [%rd88+-56];
	ld.global.nc.f64 	%fd27, [%rd87+-56];
	sub.f64 	%fd28, %fd26, %fd27;
	fma.rn.f64 	%fd29, %fd28, %fd28, %fd25;
	ld.global.nc.f64 	%fd30, [%rd88+-48];
	ld.global.nc.f64 	%fd31, [%rd87+-48];
	sub.f64 	%fd32, %fd30, %fd31;
	fma.rn.f64 	%fd33, %fd32, %fd32, %fd29;
	ld.global.nc.f64 	%fd34, [%rd88+-40];
	ld.global.nc.f64 	%fd35, [%rd87+-40];
	sub.f64 	%fd36, %fd34, %fd35;
	fma.rn.f64 	%fd37, %fd36, %fd36, %fd33;
	ld.global.nc.f64 	%fd38, [%rd88+-32];
	ld.global.nc.f64 	%fd39, [%rd87+-32];
	sub.f64 	%fd40, %fd38, %fd39;
	fma.rn.f64 	%fd41, %fd40, %fd40, %fd37;
	ld.global.nc.f64 	%fd42, [%rd88+-24];
	ld.global.nc.f64 	%fd43, [%rd87+-24];
	sub.f64 	%fd44, %fd42, %fd43;
	fma.rn.f64 	%fd45, %fd44, %fd44, %fd41;
	ld.global.nc.f64 	%fd46, [%rd88+-16];
	ld.global.nc.f64 	%fd47, [%rd87+-16];
	sub.f64 	%fd48, %fd46, %fd47;
	fma.rn.f64 	%fd49, %fd48, %fd48, %fd45;
	ld.global.nc.f64 	%fd50, [%rd88+-8];
	ld.global.nc.f64 	%fd51, [%rd87+-8];
	sub.f64 	%fd52, %fd50, %fd51;
	fma.rn.f64 	%fd53, %fd52, %fd52, %fd49;
	ld.global.nc.f64 	%fd54, [%rd88];
	ld.global.nc.f64 	%fd55, [%rd87];
	sub.f64 	%fd56, %fd54, %fd55;
	fma.rn.f64 	%fd57, %fd56, %fd56, %fd53;
	ld.global.nc.f64 	%fd58, [%rd88+8];
	ld.global.nc.f64 	%fd59, [%rd87+8];
	sub.f64 	%fd60, %fd58, %fd59;
	fma.rn.f64 	%fd61, %fd60, %fd60, %fd57;
	ld.global.nc.f64 	%fd62, [%rd88+16];
	ld.global.nc.f64 	%fd63, [%rd87+16];
	sub.f64 	%fd64, %fd62, %fd63;
	fma.rn.f64 	%fd65, %fd64, %fd64, %fd61;
	ld.global.nc.f64 	%fd66, [%rd88+24];
	ld.global.nc.f64 	%fd67, [%rd87+24];
	sub.f64 	%fd68, %fd66, %fd67;
	fma.rn.f64 	%fd69, %fd68, %fd68, %fd65;
	ld.global.nc.f64 	%fd70, [%rd88+32];
	ld.global.nc.f64 	%fd71, [%rd87+32];
	sub.f64 	%fd72, %fd70, %fd71;
	fma.rn.f64 	%fd73, %fd72, %fd72, %fd69;
	ld.global.nc.f64 	%fd74, [%rd88+40];
	ld.global.nc.f64 	%fd75, [%rd87+40];
	sub.f64 	%fd76, %fd74, %fd75;
	fma.rn.f64 	%fd77, %fd76, %fd76, %fd73;
	ld.global.nc.f64 	%fd78, [%rd88+48];
	ld.global.nc.f64 	%fd79, [%rd87+48];
	sub.f64 	%fd80, %fd78, %fd79;
	fma.rn.f64 	%fd81, %fd80, %fd80, %fd77;
	ld.global.nc.f64 	%fd82, [%rd88+56];
	ld.global.nc.f64 	%fd83, [%rd87+56];
	sub.f64 	%fd84, %fd82, %fd83;
	fma.rn.f64 	%fd190, %fd84, %fd84, %fd81;
	add.s32 	%r136, %r136, 16;
	add.s32 	%r134, %r134, 4;
	add.s64 	%rd88, %rd88, 128;
	add.s64 	%rd87, %rd87, 128;
	setp.ne.s32 	%p13, %r134, 0;
	@%p13 bra 	$L__BB26_6;
$L__BB26_7:
	add.s32 	%r68, %r52, -1;
	shr.u32 	%r69, %r68, 2;
	add.s32 	%r70, %r69, 1;
	and.b32  	%r71, %r70, 3;
	setp.eq.s32 	%p14, %r71, 0;
	@%p14 bra 	$L__BB26_12;
	and.b32  	%r73, %r68, 12;
	setp.eq.s32 	%p15, %r73, 0;
	@%p15 bra 	$L__BB26_10;
	add.s32 	%r74, %r136, %r3;
	mul.wide.u32 	%rd50, %r74, 8;
	add.s64 	%rd51, %rd2, %rd50;
	ld.global.nc.f64 	%fd86, [%rd51];
	cvt.u64.u32 	%rd52, %r136;
	add.s64 	%rd53, %rd5, %rd52;
	shl.b64 	%rd54, %rd53, 3;
	add.s64 	%rd55, %rd1, %rd54;
	ld.global.nc.f64 	%fd87, [%rd55];
	sub.f64 	%fd88, %fd86, %fd87;
	fma.rn.f64 	%fd89, %fd88, %fd88, %fd190;
	ld.global.nc.f64 	%fd90, [%rd51+8];
	ld.global.nc.f64 	%fd91, [%rd55+8];
	sub.f64 	%fd92, %fd90, %fd91;
	fma.rn.f64 	%fd93, %fd92, %fd92, %fd89;
	ld.global.nc.f64 	%fd94, [%rd51+16];
	ld.global.nc.f64 	%fd95, [%rd55+16];
	sub.f64 	%fd96, %fd94, %fd95;
	fma.rn.f64 	%fd97, %fd96, %fd96, %fd93;
	ld.global.nc.f64 	%fd98, [%rd51+24];
	ld.global.nc.f64 	%fd99, [%rd55+24];
	sub.f64 	%fd100, %fd98, %fd99;
	fma.rn.f64 	%fd101, %fd100, %fd100, %fd97;
	cvt.u64.u32 	%rd56, %r3;
	add.s64 	%rd57, %rd52, %rd56;
	shl.b64 	%rd58, %rd57, 3;
	add.s64 	%rd59, %rd2, %rd58;
	ld.global.nc.f64 	%fd102, [%rd59+32];
	ld.global.nc.f64 	%fd103, [%rd55+32];
	sub.f64 	%fd104, %fd102, %fd103;
	fma.rn.f64 	%fd105, %fd104, %fd104, %fd101;
	ld.global.nc.f64 	%fd106, [%rd59+40];
	ld.global.nc.f64 	%fd107, [%rd55+40];
	sub.f64 	%fd108, %fd106, %fd107;
	fma.rn.f64 	%fd109, %fd108, %fd108, %fd105;
	ld.global.nc.f64 	%fd110, [%rd59+48];
	ld.global.nc.f64 	%fd111, [%rd55+48];
	sub.f64 	%fd112, %fd110, %fd111;
	fma.rn.f64 	%fd113, %fd112, %fd112, %fd109;
	ld.global.nc.f64 	%fd114, [%rd59+56];
	ld.global.nc.f64 	%fd115, [%rd55+56];
	sub.f64 	%fd116, %fd114, %fd115;
	fma.rn.f64 	%fd190, %fd116, %fd116, %fd113;
	add.s32 	%r136, %r136, 8;
$L__BB26_10:
	add.s32 	%r75, %r52, -1;
	and.b32  	%r76, %r75, 4;
	setp.ne.s32 	%p16, %r76, 0;
	@%p16 bra 	$L__BB26_12;
	add.s32 	%r77, %r136, %r3;
	mul.wide.u32 	%rd60, %r77, 8;
	add.s64 	%rd61, %rd2, %rd60;
	ld.global.nc.f64 	%fd117, [%rd61];
	cvt.u64.u32 	%rd62, %r136;
	add.s64 	%rd63, %rd5, %rd62;
	shl.b64 	%rd64, %rd63, 3;
	add.s64 	%rd65, %rd1, %rd64;
	ld.global.nc.f64 	%fd118, [%rd65];
	sub.f64 	%fd119, %fd117, %fd118;
	fma.rn.f64 	%fd120, %fd119, %fd119, %fd190;
	ld.global.nc.f64 	%fd121, [%rd61+8];
	ld.global.nc.f64 	%fd122, [%rd65+8];
	sub.f64 	%fd123, %fd121, %fd122;
	fma.rn.f64 	%fd124, %fd123, %fd123, %fd120;
	ld.global.nc.f64 	%fd125, [%rd61+16];
	ld.global.nc.f64 	%fd126, [%rd65+16];
	sub.f64 	%fd127, %fd125, %fd126;
	fma.rn.f64 	%fd128, %fd127, %fd127, %fd124;
	ld.global.nc.f64 	%fd129, [%rd61+24];
	ld.global.nc.f64 	%fd130, [%rd65+24];
	sub.f64 	%fd131, %fd129, %fd130;
	fma.rn.f64 	%fd190, %fd131, %fd131, %fd128;
$L__BB26_12:
	sqrt.rn.f64 	%fd132, %fd190;
	cvt.u64.u32 	%rd66, %r133;
	add.s64 	%rd67, %rd6, %rd66;
	shl.b64 	%rd68, %rd67, 3;
	add.s64 	%rd69, %rd3, %rd68;
	st.global.f64 	[%rd69], %fd132;
	add.s32 	%r133, %r133, 1;
	setp.eq.s32 	%p17, %r133, %r51;
	@%p17 bra 	$L__BB26_24;
	bra.uni 	$L__BB26_4;
$L__BB26_13:
	and.b32  	%r12, %r51, 7;
	setp.lt.u32 	%p4, %r51, 8;
	mov.b32 	%r140, 0;
	@%p4 bra 	$L__BB26_16;
	and.b32  	%r140, %r51, 2147483640;
	mov.b32 	%r138, 0;
$L__BB26_15:
	.pragma "nounroll";
	cvt.u64.u32 	%rd26, %r138;
	add.s64 	%rd27, %rd6, %rd26;
	shl.b64 	%rd28, %rd27, 3;
	add.s64 	%rd29, %rd3, %rd28;
	mov.b64 	%rd30, 0;
	st.global.u64 	[%rd29], %rd30;
	st.global.u64 	[%rd29+8], %rd30;
	st.global.u64 	[%rd29+16], %rd30;
	st.global.u64 	[%rd29+24], %rd30;
	st.global.u64 	[%rd29+32], %rd30;
	st.global.u64 	[%rd29+40], %rd30;
	st.global.u64 	[%rd29+48], %rd30;
	st.global.u64 	[%rd29+56], %rd30;
	add.s32 	%r138, %r138, 8;
	setp.ne.s32 	%p5, %r138, %r140;
	@%p5 bra 	$L__BB26_15;
$L__BB26_16:
	setp.eq.s32 	%p6, %r12, 0;
	@%p6 bra 	$L__BB26_24;
	and.b32  	%r17, %r51, 3;
	setp.lt.u32 	%p7, %r12, 4;
	@%p7 bra 	$L__BB26_19;
	cvt.u64.u32 	%rd31, %r140;
	add.s64 	%rd32, %rd6, %rd31;
	shl.b64 	%rd33, %rd32, 3;
	add.s64 	%rd34, %rd3, %rd33;
	mov.b64 	%rd35, 0;
	st.global.u64 	[%rd34], %rd35;
	st.global.u64 	[%rd34+8], %rd35;
	st.global.u64 	[%rd34+16], %rd35;
	st.global.u64 	[%rd34+24], %rd35;
	add.s32 	%r140, %r140, 4;
$L__BB26_19:
	setp.eq.s32 	%p8, %r17, 0;
	@%p8 bra 	$L__BB26_24;
	setp.eq.s32 	%p9, %r17, 1;
	@%p9 bra 	$L__BB26_22;
	cvt.u64.u32 	%rd36, %r140;
	add.s64 	%rd37, %rd6, %rd36;
	shl.b64 	%rd38, %rd37, 3;
	add.s64 	%rd39, %rd3, %rd38;
	mov.b64 	%rd40, 0;
	st.global.u64 	[%rd39], %rd40;
	st.global.u64 	[%rd39+8], %rd40;
	add.s32 	%r140, %r140, 2;
$L__BB26_22:
	and.b32  	%r60, %r51, 1;
	setp.eq.b32 	%p10, %r60, 1;
	not.pred 	%p11, %p10;
	@%p11 bra 	$L__BB26_24;
	cvt.u64.u32 	%rd41, %r140;
	add.s64 	%rd42, %rd6, %rd41;
	shl.b64 	%rd43, %rd42, 3;
	add.s64 	%rd44, %rd3, %rd43;
	mov.b64 	%rd45, 0;
	st.global.u64 	[%rd44], %rd45;
$L__BB26_24:
	and.b32  	%r22, %r51, 15;
	setp.lt.u32 	%p18, %r51, 16;
	mov.f64 	%fd196, 0d7FEFFFFFFFFFFFFF;
	mov.b32 	%r148, 0;
	mov.u32 	%r156, %r148;
	@%p18 bra 	$L__BB26_27;
	and.b32  	%r148, %r51, 2147483632;
	shl.b64 	%rd70, %rd6, 3;
	add.s64 	%rd71, %rd70, %rd3;
	add.s64 	%rd89, %rd71, 64;
	mov.f64 	%fd196, 0d7FEFFFFFFFFFFFFF;
	mov.b32 	%r142, 0;
	mov.u32 	%r156, %r142;
$L__BB26_26:
	.pragma "nounroll";
	ld.global.f64 	%fd135, [%rd89+-64];
	setp.lt.f64 	%p19, %fd135, %fd196;
	selp.b32 	%r81, %r142, %r156, %p19;
	selp.f64 	%fd136, %fd135, %fd196, %p19;
	ld.global.f64 	%fd137, [%rd89+-56];
	setp.lt.f64 	%p20, %fd137, %fd136;
	add.s32 	%r82, %r142, 1;
	selp.b32 	%r83, %r82, %r81, %p20;
	selp.f64 	%fd138, %fd137, %fd136, %p20;
	ld.global.f64 	%fd139, [%rd89+-48];
	setp.lt.f64 	%p21, %fd139, %fd138;
	add.s32 	%r84, %r142, 2;
	selp.b32 	%r85, %r84, %r83, %p21;
	selp.f64 	%fd140, %fd139, %fd138, %p21;
	ld.global.f64 	%fd141, [%rd89+-40];
	setp.lt.f64 	%p22, %fd141, %fd140;
	add.s32 	%r86, %r142, 3;
	selp.b32 	%r87, %r86, %r85, %p22;
	selp.f64 	%fd142, %fd141, %fd140, %p22;
	ld.global.f64 	%fd143, [%rd89+-32];
	setp.lt.f64 	%p23, %fd143, %fd142;
	add.s32 	%r88, %r142, 4;
	selp.b32 	%r89, %r88, %r87, %p23;
	selp.f64 	%fd144, %fd143, %fd142, %p23;
	ld.global.f64 	%fd145, [%rd89+-24];
	setp.lt.f64 	%p24, %fd145, %fd144;
	add.s32 	%r90, %r142, 5;
	selp.b32 	%r91, %r90, %r89, %p24;
	selp.f64 	%fd146, %fd145, %fd144, %p24;
	ld.global.f64 	%fd147, [%rd89+-16];
	setp.lt.f64 	%p25, %fd147, %fd146;
	add.s32 	%r92, %r142, 6;
	selp.b32 	%r93, %r92, %r91, %p25;
	selp.f64 	%fd148, %fd147, %fd146, %p25;
	ld.global.f64 	%fd149, [%rd89+-8];
	setp.lt.f64 	%p26, %fd149, %fd148;
	add.s32 	%r94, %r142, 7;
	selp.b32 	%r95, %r94, %r93, %p26;
	selp.f64 	%fd150, %fd149, %fd148, %p26;
	ld.global.f64 	%fd151, [%rd89];
	setp.lt.f64 	%p27, %fd151, %fd150;
	add.s32 	%r96, %r142, 8;
	selp.b32 	%r97, %r96, %r95, %p27;
	selp.f64 	%fd152, %fd151, %fd150, %p27;
	ld.global.f64 	%fd153, [%rd89+8];
	setp.lt.f64 	%p28, %fd153, %fd152;
	add.s32 	%r98, %r142, 9;
	selp.b32 	%r99, %r98, %r97, %p28;
	selp.f64 	%fd154, %fd153, %fd152, %p28;
	ld.global.f64 	%fd155, [%rd89+16];
	setp.lt.f64 	%p29, %fd155, %fd154;
	add.s32 	%r100, %r142, 10;
	selp.b32 	%r101, %r100, %r99, %p29;
	selp.f64 	%fd156, %fd155, %fd154, %p29;
	ld.global.f64 	%fd157, [%rd89+24];
	setp.lt.f64 	%p30, %fd157, %fd156;
	add.s32 	%r102, %r142, 11;
	selp.b32 	%r103, %r102, %r101, %p30;
	selp.f64 	%fd158, %fd157, %fd156, %p30;
	ld.global.f64 	%fd159, [%rd89+32];
	setp.lt.f64 	%p31, %fd159, %fd158;
	add.s32 	%r104, %r142, 12;
	selp.b32 	%r105, %r104, %r103, %p31;
	selp.f64 	%fd160, %fd159, %fd158, %p31;
	ld.global.f64 	%fd161, [%rd89+40];
	setp.lt.f64 	%p32, %fd161, %fd160;
	add.s32 	%r106, %r142, 13;
	selp.b32 	%r107, %r106, %r105, %p32;
	selp.f64 	%fd162, %fd161, %fd160, %p32;
	ld.global.f64 	%fd163, [%rd89+48];
	setp.lt.f64 	%p33, %fd163, %fd162;
	add.s32 	%r108, %r142, 14;
	selp.b32 	%r109, %r108, %r107, %p33;
	selp.f64 	%fd164, %fd163, %fd162, %p33;
	ld.global.f64 	%fd165, [%rd89+56];
	setp.lt.f64 	%p34, %fd165, %fd164;
	add.s32 	%r110, %r142, 15;
	selp.b32 	%r156, %r110, %r109, %p34;
	selp.f64 	%fd196, %fd165, %fd164, %p34;
	add.s64 	%rd89, %rd89, 128;
	add.s32 	%r142, %r142, 16;
	setp.ne.s32 	%p35, %r142, %r148;
	@%p35 bra 	$L__BB26_26;
$L__BB26_27:
	setp.eq.s32 	%p36, %r22, 0;
	@%p36 bra 	$L__BB26_36;
	and.b32  	%r31, %r51, 7;
	setp.lt.u32 	%p37, %r22, 8;
	@%p37 bra 	$L__BB26_30;
	cvt.u64.u32 	%rd72, %r148;
	add.s64 	%rd73, %rd6, %rd72;
	shl.b64 	%rd74, %rd73, 3;
	add.s64 	%rd75, %rd3, %rd74;
	ld.global.f64 	%fd166, [%rd75];
	setp.lt.f64 	%p38, %fd166, %fd196;
	selp.b32 	%r112, %r148, %r156, %p38;
	selp.f64 	%fd167, %fd166, %fd196, %p38;
	add.s32 	%r113, %r148, 1;
	ld.global.f64 	%fd168, [%rd75+8];
	setp.lt.f64 	%p39, %fd168, %fd167;
	selp.b32 	%r114, %r113, %r112, %p39;
	selp.f64 	%fd169, %fd168, %fd167, %p39;
	add.s32 	%r115, %r148, 2;
	ld.global.f64 	%fd170, [%rd75+16];
	setp.lt.f64 	%p40, %fd170, %fd169;
	selp.b32 	%r116, %r115, %r114, %p40;
	selp.f64 	%fd171, %fd170, %fd169, %p40;
	add.s32 	%r117, %r148, 3;
	ld.global.f64 	%fd172, [%rd75+24];
	setp.lt.f64 	%p41, %fd172, %fd171;
	selp.b32 	%r118, %r117, %r116, %p41;
	selp.f64 	%fd173, %fd172, %fd171, %p41;
	add.s32 	%r119, %r148, 4;
	ld.global.f64 	%fd174, [%rd75+32];
	setp.lt.f64 	%p42, %fd174, %fd173;
	selp.b32 	%r120, %r119, %r118, %p42;
	selp.f64 	%fd175, %fd174, %fd173, %p42;
	add.s32 	%r121, %r148, 5;
	ld.global.f64 	%fd176, [%rd75+40];
	setp.lt.f64 	%p43, %fd176, %fd175;
	selp.b32 	%r122, %r121, %r120, %p43;
	selp.f64 	%fd177, %fd176, %fd175, %p43;
	add.s32 	%r123, %r148, 6;
	ld.global.f64 	%fd178, [%rd75+48];
	setp.lt.f64 	%p44, %fd178, %fd177;
	selp.b32 	%r124, %r123, %r122, %p44;
	selp.f64 	%fd179, %fd178, %fd177, %p44;
	add.s32 	%r125, %r148, 7;
	ld.global.f64 	%fd180, [%rd75+56];
	setp.lt.f64 	%p45, %fd180, %fd179;
	selp.b32 	%r156, %r125, %r124, %p45;
	selp.f64 	%fd196, %fd180, %fd179, %p45;
	add.s32 	%r148, %r148, 8;
$L__BB26_30:
	setp.eq.s32 	%p46, %r31, 0;
	@%p46 bra 	$L__BB26_36;
	and.b32  	%r37, %r51, 3;
	setp.lt.u32 	%p47, %r31, 4;
	@%p47 bra 	$L__BB26_33;
	cvt.u64.u32 	%rd76, %r148;
	add.s64 	%rd77, %rd6, %rd76;
	shl.b64 	%rd78, %rd77, 3;
	add.s64 	%rd79, %rd3, %rd78;
	ld.global.f64 	%fd181, [%rd79];
	setp.lt.f64 	%p48, %fd181, %fd196;
	selp.b32 	%r127, %r148, %r156, %p48;
	selp.f64 	%fd182, %fd181, %fd196, %p48;
	add.s32 	%r128, %r148, 1;
	ld.global.f64 	%fd183, [%rd79+8];
	setp.lt.f64 	%p49, %fd183, %fd182;
	selp.b32 	%r129, %r128, %r127, %p49;
	selp.f64 	%fd184, %fd183, %fd182, %p49;
	add.s32 	%r130, %r148, 2;
	ld.global.f64 	%fd185, [%rd79+16];
	setp.lt.f64 	%p50, %fd185, %fd184;
	selp.b32 	%r131, %r130, %r129, %p50;
	selp.f64 	%fd186, %fd185, %fd184, %p50;
	add.s32 	%r132, %r148, 3;
	ld.global.f64 	%fd187, [%rd79+24];
	setp.lt.f64 	%p51, %fd187, %fd186;
	selp.b32 	%r156, %r132, %r131, %p51;
	selp.f64 	%fd196, %fd187, %fd186, %p51;
	add.s32 	%r148, %r148, 4;
$L__BB26_33:
	setp.eq.s32 	%p52, %r37, 0;
	@%p52 bra 	$L__BB26_36;
	cvt.u64.u32 	%rd80, %r148;
	add.s64 	%rd81, %rd6, %rd80;
	shl.b64 	%rd82, %rd81, 3;
	add.s64 	%rd90, %rd3, %rd82;
	neg.s32 	%r153, %r37;
$L__BB26_35:
	.pragma "nounroll";
	ld.global.f64 	%fd188, [%rd90];
	setp.lt.f64 	%p53, %fd188, %fd196;
	selp.b32 	%r156, %r148, %r156, %p53;
	selp.f64 	%fd196, %fd188, %fd196, %p53;
	add.s32 	%r148, %r148, 1;
	add.s64 	%rd90, %rd90, 8;
	add.s32 	%r153, %r153, 1;
	setp.ne.s32 	%p54, %r153, 0;
	@%p54 bra 	$L__BB26_35;
$L__BB26_36:
	ld.param.u64 	%rd86, [_Z23vectorLabelDistance1UR4PKdPdS1_iiiPi_param_6];
	cvta.to.global.u64 	%rd83, %rd86;
	shl.b64 	%rd84, %rd4, 2;
	add.s64 	%rd85, %rd83, %rd84;
	st.global.u32 	[%rd85], %r156;
$L__BB26_37:
	ret;

}
	// .globl	_Z23vectorLabelDistance1UR8PKdPdS1_iiiPi
.visible .entry _Z23vectorLabelDistance1UR8PKdPdS1_iiiPi(
	.param .u64 .ptr .align 1 _Z23vectorLabelDistance1UR8PKdPdS1_iiiPi_param_0,
	.param .u64 .ptr .align 1 _Z23vectorLabelDistance1UR8PKdPdS1_iiiPi_param_1,
	.param .u64 .ptr .align 1 _Z23vectorLabelDistance1UR8PKdPdS1_iiiPi_param_2,
	.param .u32 _Z23vectorLabelDistance1UR8PKdPdS1_iiiPi_param_3,
	.param .u32 _Z23vectorLabelDistance1UR8PKdPdS1_iiiPi_param_4,
	.param .u32 _Z23vectorLabelDistance1UR8PKdPdS1_iiiPi_param_5,
	.param .u64 .ptr .align 1 _Z23vectorLabelDistance1UR8PKdPdS1_iiiPi_param_6
)
{
	.reg .pred 	%p<53>;
	.reg .b32 	%r<146>;
	.reg .b64 	%rd<81>;
	.reg .b64 	%fd<179>;

	ld.param.u64 	%rd20, [_Z23vectorLabelDistance1UR8PKdPdS1_iiiPi_param_0];
	ld.param.u64 	%rd21, [_Z23vectorLabelDistance1UR8PKdPdS1_iiiPi_param_1];
	ld.param.u64 	%rd22, [_Z23vectorLabelDistance1UR8PKdPdS1_iiiPi_param_2];
	ld.param.u32 	%r50, [_Z23vectorLabelDistance1UR8PKdPdS1_iiiPi_param_3];
	ld.param.u32 	%r51, [_Z23vectorLabelDistance1UR8PKdPdS1_iiiPi_param_4];
	ld.param.s32 	%rd23, [_Z23vectorLabelDistance1UR8PKdPdS1_iiiPi_param_5];
	cvta.to.global.u64 	%rd1, %rd20;
	cvta.to.global.u64 	%rd2, %rd21;
	cvta.to.global.u64 	%rd3, %rd22;
	mov.u32 	%r52, %ctaid.x;
	mov.u32 	%r53, %ntid.x;
	mov.u32 	%r54, %tid.x;
	mad.lo.s32 	%r55, %r52, %r53, %r54;
	cvt.u64.u32 	%rd4, %r55;
	setp.ge.s64 	%p1, %rd4, %rd23;
	@%p1 bra 	$L__BB27_34;
	setp.lt.s32 	%p2, %r50, 1;
	mov.b32 	%r145, 0;
	@%p2 bra 	$L__BB27_33;
	setp.lt.s32 	%p3, %r51, 1;
	cvt.u64.u32 	%rd24, %r51;
	mul.lo.s64 	%rd5, %rd24, %rd4;
	cvt.u64.u32 	%rd25, %r50;
	mul.lo.s64 	%rd6, %rd25, %rd4;
	@%p3 bra 	$L__BB27_10;
	add.s32 	%r61, %r51, -1;
	shr.u32 	%r62, %r61, 3;
	add.s32 	%r63, %r62, 1;
	and.b32  	%r1, %r61, 8;
	and.b32  	%r64, %r63, 1073741822;
	neg.s32 	%r2, %r64;
	mov.b32 	%r123, 0;
	shl.b64 	%rd46, %rd5, 3;
	add.s64 	%rd47, %rd46, %rd1;
	add.s64 	%rd7, %rd47, 64;
$L__BB27_4:
	setp.lt.u32 	%p12, %r51, 9;
	mul.lo.s32 	%r4, %r123, %r51;
	mov.f64 	%fd171, 0d0000000000000000;
	mov.b32 	%r126, 0;
	@%p12 bra 	$L__BB27_7;
	mul.wide.u32 	%rd48, %r4, 8;
	add.s64 	%rd49, %rd2, %rd48;
	add.s64 	%rd78, %rd49, 64;
	mov.f64 	%fd171, 0d0000000000000000;
	mov.b32 	%r126, 0;
	mov.u64 	%rd77, %rd7;
	mov.u32 	%r124, %r2;
$L__BB27_6:
	ld.global.nc.f64 	%fd19, [%rd78+-64];
	ld.global.nc.f64 	%fd20, [%rd77+-64];
	sub.f64 	%fd21, %fd19, %fd20;
	fma.rn.f64 	%fd22, %fd21, %fd21, %fd171;
	ld.global.nc.f64 	%fd23, [%rd78+-56];
	ld.global.nc.f64 	%fd24, [%rd77+-56];
	sub.f64 	%fd25, %fd23, %fd24;
	fma.rn.f64 	%fd26, %fd25, %fd25, %fd22;
	ld.global.nc.f64 	%fd27, [%rd78+-48];
	ld.global.nc.f64 	%fd28, [%rd77+-48];
	sub.f64 	%fd29, %fd27, %fd28;
	fma.rn.f64 	%fd30, %fd29, %fd29, %fd26;
	ld.global.nc.f64 	%fd31, [%rd78+-40];
	ld.global.nc.f64 	%fd32, [%rd77+-40];
	sub.f64 	%fd33, %fd31, %fd32;
	fma.rn.f64 	%fd34, %fd33, %fd33, %fd30;
	ld.global.nc.f64 	%fd35, [%rd78+-32];
	ld.global.nc.f64 	%fd36, [%rd77+-32];
	sub.f64 	%fd37, %fd35, %fd36;
	fma.rn.f64 	%fd38, %fd37, %fd37, %fd34;
	ld.global.nc.f64 	%fd39, [%rd78+-24];
	ld.global.nc.f64 	%fd40, [%rd77+-24];
	sub.f64 	%fd41, %fd39, %fd40;
	fma.rn.f64 	%fd42, %fd41, %fd41, %fd38;
	ld.global.nc.f64 	%fd43, [%rd78+-16];
	ld.global.nc.f64 	%fd44, [%rd77+-16];
	sub.f64 	%fd45, %fd43, %fd44;
	fma.rn.f64 	%fd46, %fd45, %fd45, %fd42;
	ld.global.nc.f64 	%fd47, [%rd78+-8];
	ld.global.nc.f64 	%fd48, [%rd77+-8];
	sub.f64 	%fd49, %fd47, %fd48;
	fma.rn.f64 	%fd50, %fd49, %fd49, %fd46;
	ld.global.nc.f64 	%fd51, [%rd78];
	ld.global.nc.f64 	%fd52, [%rd77];
	sub.f64 	%fd53, %fd51, %fd52;
	fma.rn.f64 	%fd54, %fd53, %fd53, %fd50;
	ld.global.nc.f64 	%fd55, [%rd78+8];
	ld.global.nc.f64 	%fd56, [%rd77+8];
	sub.f64 	%fd57, %fd55, %fd56;
	fma.rn.f64 	%fd58, %fd57, %fd57, %fd54;
	ld.global.nc.f64 	%fd59, [%rd78+16];
	ld.global.nc.f64 	%fd60, [%rd77+16];
	sub.f64 	%fd61, %fd59, %fd60;
	fma.rn.f64 	%fd62, %fd61, %fd61, %fd58;
	ld.global.nc.f64 	%fd63, [%rd78+24];
	ld.global.nc.f64 	%fd64, [%rd77+24];
	sub.f64 	%fd65, %fd63, %fd64;
	fma.rn.f64 	%fd66, %fd65, %fd65, %fd62;
	ld.global.nc.f64 	%fd67, [%rd78+32];
	ld.global.nc.f64 	%fd68, [%rd77+32];
	sub.f64 	%fd69, %fd67, %fd68;
	fma.rn.f64 	%fd70, %fd69, %fd69, %fd66;
	ld.global.nc.f64 	%fd71, [%rd78+40];
	ld.global.nc.f64 	%fd72, [%rd77+40];
	sub.f64 	%fd73, %fd71, %fd72;
	fma.rn.f64 	%fd74, %fd73, %fd73, %fd70;
	ld.global.nc.f64 	%fd75, [%rd78+48];
	ld.global.nc.f64 	%fd76, [%rd77+48];
	sub.f64 	%fd77, %fd75, %fd76;
	fma.rn.f64 	%fd78, %fd77, %fd77, %fd74;
	ld.global.nc.f64 	%fd79, [%rd78+56];
	ld.global.nc.f64 	%fd80, [%rd77+56];
	sub.f64 	%fd81, %fd79, %fd80;
	fma.rn.f64 	%fd171, %fd81, %fd81, %fd78;
	add.s32 	%r126, %r126, 16;
	add.s32 	%r124, %r124, 2;
	add.s64 	%rd78, %rd78, 128;
	add.s64 	%rd77, %rd77, 128;
	setp.ne.s32 	%p13, %r124, 0;
	@%p13 bra 	$L__BB27_6;
$L__BB27_7:
	setp.ne.s32 	%p14, %r1, 0;
	@%p14 bra 	$L__BB27_9;
	add.s32 	%r67, %r126, %r4;
	mul.wide.u32 	%rd50, %r67, 8;
	add.s64 	%rd51, %rd2, %rd50;
	ld.global.nc.f64 	%fd82, [%rd51];
	cvt.u64.u32 	%rd52, %r126;
	add.s64 	%rd53, %rd5, %rd52;
	shl.b64 	%rd54, %rd53, 3;
	add.s64 	%rd55, %rd1, %rd54;
	ld.global.nc.f64 	%fd83, [%rd55];
	sub.f64 	%fd84, %fd82, %fd83;
	fma.rn.f64 	%fd85, %fd84, %fd84, %fd171;
	ld.global.nc.f64 	%fd86, [%rd51+8];
	ld.global.nc.f64 	%fd87, [%rd55+8];
	sub.f64 	%fd88, %fd86, %fd87;
	fma.rn.f64 	%fd89, %fd88, %fd88, %fd85;
	ld.global.nc.f64 	%fd90, [%rd51+16];
	ld.global.nc.f64 	%fd91, [%rd55+16];
	sub.f64 	%fd92, %fd90, %fd91;
	fma.rn.f64 	%fd93, %fd92, %fd92, %fd89;
	ld.global.nc.f64 	%fd94, [%rd51+24];
	ld.global.nc.f64 	%fd95, [%rd55+24];
	sub.f64 	%fd96, %fd94, %fd95;
	fma.rn.f64 	%fd97, %fd96, %fd96, %fd93;
	ld.global.nc.f64 	%fd98, [%rd51+32];
	ld.global.nc.f64 	%fd99, [%rd55+32];
	sub.f64 	%fd100, %fd98, %fd99;
	fma.rn.f64 	%fd101, %fd100, %fd100, %fd97;
	ld.global.nc.f64 	%fd102, [%rd51+40];
	ld.global.nc.f64 	%fd103, [%rd55+40];
	sub.f64 	%fd104, %fd102, %fd103;
	fma.rn.f64 	%fd105, %fd104, %fd104, %fd101;
	ld.global.nc.f64 	%fd106, [%rd51+48];
	ld.global.nc.f64 	%fd107, [%rd55+48];
	sub.f64 	%fd108, %fd106, %fd107;
	fma.rn.f64 	%fd109, %fd108, %fd108, %fd105;
	ld.global.nc.f64 	%fd110, [%rd51+56];
	ld.global.nc.f64 	%fd111, [%rd55+56];
	sub.f64 	%fd112, %fd110, %fd111;
	fma.rn.f64 	%fd171, %fd112, %fd112, %fd109;
$L__BB27_9:
	sqrt.rn.f64 	%fd113, %fd171;
	cvt.u64.u32 	%rd56, %r123;
	add.s64 	%rd57, %rd6, %rd56;
	shl.b64 	%rd58, %rd57, 3;
	add.s64 	%rd59, %rd3, %rd58;
	st.global.f64 	[%rd59], %fd113;
	add.s32 	%r123, %r123, 1;
	setp.eq.s32 	%p15, %r123, %r50;
	@%p15 bra 	$L__BB27_21;
	bra.uni 	$L__BB27_4;
$L__BB27_10:
	and.b32  	%r11, %r50, 7;
	setp.lt.u32 	%p4, %r50, 8;
	mov.b32 	%r129, 0;
	@%p4 bra 	$L__BB27_13;
	and.b32  	%r129, %r50, 2147483640;
	mov.b32 	%r127, 0;
$L__BB27_12:
	.pragma "nounroll";
	cvt.u64.u32 	%rd26, %r127;
	add.s64 	%rd27, %rd6, %rd26;
	shl.b64 	%rd28, %rd27, 3;
	add.s64 	%rd29, %rd3, %rd28;
	mov.b64 	%rd30, 0;
	st.global.u64 	[%rd29], %rd30;
	st.global.u64 	[%rd29+8], %rd30;
	st.global.u64 	[%rd29+16], %rd30;
	st.global.u64 	[%rd29+24], %rd30;
	st.global.u64 	[%rd29+32], %rd30;
	st.global.u64 	[%rd29+40], %rd30;
	st.global.u64 	[%rd29+48], %rd30;
	st.global.u64 	[%rd29+56], %rd30;
	add.s32 	%r127, %r127, 8;
	setp.ne.s32 	%p5, %r127, %r129;
	@%p5 bra 	$L__BB27_12;
$L__BB27_13:
	setp.eq.s32 	%p6, %r11, 0;
	@%p6 bra 	$L__BB27_21;
	and.b32  	%r16, %r50, 3;
	setp.lt.u32 	%p7, %r11, 4;
	@%p7 bra 	$L__BB27_16;
	cvt.u64.u32 	%rd31, %r129;
	add.s64 	%rd32, %rd6, %rd31;
	shl.b64 	%rd33, %rd32, 3;
	add.s64 	%rd34, %rd3, %rd33;
	mov.b64 	%rd35, 0;
	st.global.u64 	[%rd34], %rd35;
	st.global.u64 	[%rd34+8], %rd35;
	st.global.u64 	[%rd34+16], %rd35;
	st.global.u64 	[%rd34+24], %rd35;
	add.s32 	%r129, %r129, 4;
$L__BB27_16:
	setp.eq.s32 	%p8, %r16, 0;
	@%p8 bra 	$L__BB27_21;
	setp.eq.s32 	%p9, %r16, 1;
	@%p9 bra 	$L__BB27_19;
	cvt.u64.u32 	%rd36, %r129;
	add.s64 	%rd37, %rd6, %rd36;
	shl.b64 	%rd38, %rd37, 3;
	add.s64 	%rd39, %rd3, %rd38;
	mov.b64 	%rd40, 0;
	st.global.u64 	[%rd39], %rd40;
	st.global.u64 	[%rd39+8], %rd40;
	add.s32 	%r129, %r129, 2;
$L__BB27_19:
	and.b32  	%r59, %r50, 1;
	setp.eq.b32 	%p10, %r59, 1;
	not.pred 	%p11, %p10;
	@%p11 bra 	$L__BB27_21;
	cvt.u64.u32 	%rd41, %r129;
	add.s64 	%rd42, %rd6, %rd41;
	shl.b64 	%rd43, %rd42, 3;
	add.s64 	%rd44, %rd3, %rd43;
	mov.b64 	%rd45, 0;
	st.global.u64 	[%rd44], %rd45;
$L__BB27_21:
	and.b32  	%r21, %r50, 15;
	setp.lt.u32 	%p16, %r50, 16;
	mov.f64 	%fd175, 0d7FEFFFFFFFFFFFFF;
	mov.b32 	%r137, 0;
	mov.u32 	%r145, %r137;
	@%p16 bra 	$L__BB27_24;
	and.b32  	%r137, %r50, 2147483632;
	shl.b64 	%rd60, %rd6, 3;
	add.s64 	%rd61, %rd60, %rd3;
	add.s64 	%rd79, %rd61, 64;
	mov.f64 	%fd175, 0d7FEFFFFFFFFFFFFF;
	mov.b32 	%r131, 0;
	mov.u32 	%r145, %r131;
$L__BB27_23:
	.pragma "nounroll";
	ld.global.f64 	%fd116, [%rd79+-64];
	setp.lt.f64 	%p17, %fd116, %fd175;
	selp.b32 	%r71, %r131, %r145, %p17;
	selp.f64 	%fd117, %fd116, %fd175, %p17;
	ld.global.f64 	%fd118, [%rd79+-56];
	setp.lt.f64 	%p18, %fd118, %fd117;
	add.s32 	%r72, %r131, 1;
	selp.b32 	%r73, %r72, %r71, %p18;
	selp.f64 	%fd119, %fd118, %fd117, %p18;
	ld.global.f64 	%fd120, [%rd79+-48];
	setp.lt.f64 	%p19, %fd120, %fd119;
	add.s32 	%r74, %r131, 2;
	selp.b32 	%r75, %r74, %r73, %p19;
	selp.f64 	%fd121, %fd120, %fd119, %p19;
	ld.global.f64 	%fd122, [%rd79+-40];
	setp.lt.f64 	%p20, %fd122, %fd121;
	add.s32 	%r76, %r131, 3;
	selp.b32 	%r77, %r76, %r75, %p20;
	selp.f64 	%fd123, %fd122, %fd121, %p20;
	ld.global.f64 	%fd124, [%rd79+-32];
	setp.lt.f64 	%p21, %fd124, %fd123;
	add.s32 	%r78, %r131, 4;
	selp.b32 	%r79, %r78, %r77, %p21;
	selp.f64 	%fd125, %fd124, %fd123, %p21;
	ld.global.f64 	%fd126, [%rd79+-24];
	setp.lt.f64 	%p22, %fd126, %fd125;
	add.s32 	%r80, %r131, 5;
	selp.b32 	%r81, %r80, %r79, %p22;
	selp.f64 	%fd127, %fd126, %fd125, %p22;
	ld.global.f64 	%fd128, [%rd79+-16];
	setp.lt.f64 	%p23, %fd128, %fd127;
	add.s32 	%r82, %r131, 6;
	selp.b32 	%r83, %r82, %r81, %p23;
	selp.f64 	%fd129, %fd128, %fd127, %p23;
	ld.global.f64 	%fd130, [%rd79+-8];
	setp.lt.f64 	%p24, %fd130, %fd129;
	add.s32 	%r84, %r131, 7;
	selp.b32 	%r85, %r84, %r83, %p24;
	selp.f64 	%fd131, %fd130, %fd129, %p24;
	ld.global.f64 	%fd132, [%rd79];
	setp.lt.f64 	%p25, %fd132, %fd131;
	add.s32 	%r86, %r131, 8;
	selp.b32 	%r87, %r86, %r85, %p25;
	selp.f64 	%fd133, %fd132, %fd131, %p25;
	ld.global.f64 	%fd134, [%rd79+8];
	setp.lt.f64 	%p26, %fd134, %fd133;
	add.s32 	%r88, %r131, 9;
	selp.b32 	%r89, %r88, %r87, %p26;
	selp.f64 	%fd135, %fd134, %fd133, %p26;
	ld.global.f64 	%fd136, [%rd79+16];
	setp.lt.f64 	%p27, %fd136, %fd135;
	add.s32 	%r90, %r131, 10;
	selp.b32 	%r91, %r90, %r89, %p27;
	selp.f64 	%fd137, %fd136, %fd135, %p27;
	ld.global.f64 	%fd138, [%rd79+24];
	setp.lt.f64 	%p28, %fd138, %fd137;
	add.s32 	%r92, %r131, 11;
	selp.b32 	%r93, %r92, %r91, %p28;
	selp.f64 	%fd139, %fd138, %fd137, %p28;
	ld.global.f64 	%fd140, [%rd79+32];
	setp.lt.f64 	%p29, %fd140, %fd139;
	add.s32 	%r94, %r131, 12;
	selp.b32 	%r95, %r94, %r93, %p29;
	selp.f64 	%fd141, %fd140, %fd139, %p29;
	ld.global.f64 	%fd142, [%rd79+40];
	setp.lt.f64 	%p30, %fd142, %fd141;
	add.s32 	%r96, %r131, 13;
	selp.b32 	%r97, %r96, %r95, %p30;
	selp.f64 	%fd143, %fd142, %fd141, %p30;
	ld.global.f64 	%fd144, [%rd79+48];
	setp.lt.f64 	%p31, %fd144, %fd143;
	add.s32 	%r98, %r131, 14;
	selp.b32 	%r99, %r98, %r97, %p31;
	selp.f64 	%fd145, %fd144, %fd143, %p31;
	ld.global.f64 	%fd146, [%rd79+56];
	setp.lt.f64 	%p32, %fd146, %fd145;
	add.s32 	%r100, %r131, 15;
	selp.b32 	%r145, %r100, %r99, %p32;
	selp.f64 	%fd175, %fd146, %fd145, %p32;
	add.s64 	%rd79, %rd79, 128;
	add.s32 	%r131, %r131, 16;
	setp.ne.s32 	%p33, %r131, %r137;
	@%p33 bra 	$L__BB27_23;
$L__BB27_24:
	setp.eq.s32 	%p34, %r21, 0;
	@%p34 bra 	$L__BB27_33;
	and.b32  	%r30, %r50, 7;
	setp.lt.u32 	%p35, %r21, 8;
	@%p35 bra 	$L__BB27_27;
	cvt.u64.u32 	%rd62, %r137;
	add.s64 	%rd63, %rd6, %rd62;
	shl.b64 	%rd64, %rd63, 3;
	add.s64 	%rd65, %rd3, %rd64;
	ld.global.f64 	%fd147, [%rd65];
	setp.lt.f64 	%p36, %fd147, %fd175;
	selp.b32 	%r102, %r137, %r145, %p36;
	selp.f64 	%fd148, %fd147, %fd175, %p36;
	add.s32 	%r103, %r137, 1;
	ld.global.f64 	%fd149, [%rd65+8];
	setp.lt.f64 	%p37, %fd149, %fd148;
	selp.b32 	%r104, %r103, %r102, %p37;
	selp.f64 	%fd150, %fd149, %fd148, %p37;
	add.s32 	%r105, %r137, 2;
	ld.global.f64 	%fd151, [%rd65+16];
	setp.lt.f64 	%p38, %fd151, %fd150;
	selp.b32 	%r106, %r105, %r104, %p38;
	selp.f64 	%fd152, %fd151, %fd150, %p38;
	add.s32 	%r107, %r137, 3;
	ld.global.f64 	%fd153, [%rd65+24];
	setp.lt.f64 	%p39, %fd153, %fd152;
	selp.b32 	%r108, %r107, %r106, %p39;
	selp.f64 	%fd154, %fd153, %fd152, %p39;
	add.s32 	%r109, %r137, 4;
	ld.global.f64 	%fd155, [%rd65+32];
	setp.lt.f64 	%p40, %fd155, %fd154;
	selp.b32 	%r110, %r109, %r108, %p40;
	selp.f64 	%fd156, %fd155, %fd154, %p40;
	add.s32 	%r111, %r137, 5;
	ld.global.f64 	%fd157, [%rd65+40];
	setp.lt.f64 	%p41, %fd157, %fd156;
	selp.b32 	%r112, %r111, %r110, %p41;
	selp.f64 	%fd158, %fd157, %fd156, %p41;
	add.s32 	%r113, %r137, 6;
	ld.global.f64 	%fd159, [%rd65+48];
	setp.lt.f64 	%p42, %fd159, %fd158;
	selp.b32 	%r114, %r113, %r112, %p42;
	selp.f64 	%fd160, %fd159, %fd158, %p42;
	add.s32 	%r115, %r137, 7;
	ld.global.f64 	%fd161, [%rd65+56];
	setp.lt.f64 	%p43, %fd161, %fd160;
	selp.b32 	%r145, %r115, %r114, %p43;
	selp.f64 	%fd175, %fd161, %fd160, %p43;
	add.s32 	%r137, %r137, 8;
$L__BB27_27:
	setp.eq.s32 	%p44, %r30, 0;
	@%p44 bra 	$L__BB27_33;
	and.b32  	%r36, %r50, 3;
	setp.lt.u32 	%p45, %r30, 4;
	@%p45 bra 	$L__BB27_30;
	cvt.u64.u32 	%rd66, %r137;
	add.s64 	%rd67, %rd6, %rd66;
	shl.b64 	%rd68, %rd67, 3;
	add.s64 	%rd69, %rd3, %rd68;
	ld.global.f64 	%fd162, [%rd69];
	setp.lt.f64 	%p46, %fd162, %fd175;
	selp.b32 	%r117, %r137, %r145, %p46;
	selp.f64 	%fd163, %fd162, %fd175, %p46;
	add.s32 	%r118, %r137, 1;
	ld.global.f64 	%fd164, [%rd69+8];
	setp.lt.f64 	%p47, %fd164, %fd163;
	selp.b32 	%r119, %r118, %r117, %p47;
	selp.f64 	%fd165, %fd164, %fd163, %p47;
	add.s32 	%r120, %r137, 2;
	ld.global.f64 	%fd166, [%rd69+16];
	setp.lt.f64 	%p48, %fd166, %fd165;
	selp.b32 	%r121, %r120, %r119, %p48;
	selp.f64 	%fd167, %fd166, %fd165, %p48;
	add.s32 	%r122, %r137, 3;
	ld.global.f64 	%fd168, [%rd69+24];
	setp.lt.f64 	%p49, %fd168, %fd167;
	selp.b32 	%r145, %r122, %r121, %p49;
	selp.f64 	%fd175, %fd168, %fd167, %p49;
	add.s32 	%r137, %r137, 4;
$L__BB27_30:
	setp.eq.s32 	%p50, %r36, 0;
	@%p50 bra 	$L__BB27_33;
	cvt.u64.u32 	%rd70, %r137;
	add.s64 	%rd71, %rd6, %rd70;
	shl.b64 	%rd72, %rd71, 3;
	add.s64 	%rd80, %rd3, %rd72;
	neg.s32 	%r142, %r36;
$L__BB27_32:
	.pragma "nounroll";
	ld.global.f64 	%fd169, [%rd80];
	setp.lt.f64 	%p51, %fd169, %fd175;
	selp.b32 	%r145, %r137, %r145, %p51;
	selp.f64 	%fd175, %fd169, %fd175, %p51;
	add.s32 	%r137, %r137, 1;
	add.s64 	%rd80, %rd80, 8;
	add.s32 	%r142, %r142, 1;
	setp.ne.s32 	%p52, %r142, 0;
	@%p52 bra 	$L__BB27_32;
$L__BB27_33:
	ld.param.u64 	%rd76, [_Z23vectorLabelDistance1UR8PKdPdS1_iiiPi_param_6];
	cvta.to.global.u64 	%rd73, %rd76;
	shl.b64 	%rd74, %rd4, 2;
	add.s64 	%rd75, %rd73, %rd74;
	st.global.u32 	[%rd75], %r145;
$L__BB27_34:
	ret;

}
	// .globl	_Z20vectorLabelDistance1PKdPdS1_iiiPiS2_
.visible .entry _Z20vectorLabelDistance1PKdPdS1_iiiPiS2_(
	.param .u64 .ptr .align 1 _Z20vectorLabelDistance1PKdPdS1_iiiPiS2__param_0,
	.param .u64 .ptr .align 1 _Z20vectorLabelDistance1PKdPdS1_iiiPiS2__param_1,
	.param .u64 .ptr .align 1 _Z20vectorLabelDistance1PKdPdS1_iiiPiS2__param_2,
	.param .u32 _Z20vectorLabelDistance1PKdPdS1_iiiPiS2__param_3,
	.param .u32 _Z20vectorLabelDistance1PKdPdS1_iiiPiS2__param_4,
	.param .u32 _Z20vectorLabelDistance1PKdPdS1_iiiPiS2__param_5,
	.param .u64 .ptr .align 1 _Z20vectorLabelDistance1PKdPdS1_iiiPiS2__param_6,
	.param .u64 .ptr .align 1 _Z20vectorLabelDistance1PKdPdS1_iiiPiS2__param_7
)
{
	.reg .pred 	%p<57>;
	.reg .b32 	%r<152>;
	.reg .b64 	%rd<104>;
	.reg .b64 	%fd<153>;

	ld.param.u64 	%rd21, [_Z20vectorLabelDistance1PKdPdS1_iiiPiS2__param_0];
	ld.param.u64 	%rd22, [_Z20vectorLabelDistance1PKdPdS1_iiiPiS2__param_1];
	ld.param.u64 	%rd23, [_Z20vectorLabelDistance1PKdPdS1_iiiPiS2__param_2];
	ld.param.u32 	%r55, [_Z20vectorLabelDistance1PKdPdS1_iiiPiS2__param_3];
	ld.param.u32 	%r56, [_Z20vectorLabelDistance1PKdPdS1_iiiPiS2__param_4];
	ld.param.s32 	%rd24, [_Z20vectorLabelDistance1PKdPdS1_iiiPiS2__param_5];
	ld.param.u64 	%rd19, [_Z20vectorLabelDistance1PKdPdS1_iiiPiS2__param_6];
	ld.param.u64 	%rd20, [_Z20vectorLabelDistance1PKdPdS1_iiiPiS2__param_7];
	cvta.to.global.u64 	%rd1, %rd21;
	cvta.to.global.u64 	%rd2, %rd22;
	cvta.to.global.u64 	%rd3, %rd23;
	mov.u32 	%r57, %ctaid.x;
	mov.u32 	%r58, %ntid.x;
	mov.u32 	%r59, %tid.x;
	mad.lo.s32 	%r60, %r57, %r58, %r59;
	cvt.u64.u32 	%rd4, %r60;
	setp.ge.s64 	%p1, %rd4, %rd24;
	@%p1 bra 	$L__BB28_40;
	setp.lt.s32 	%p2, %r55, 1;
	mov.b32 	%r151, 0;
	@%p2 bra 	$L__BB28_39;
	setp.lt.s32 	%p3, %r56, 1;
	cvt.u64.u32 	%rd25, %r56;
	mul.lo.s64 	%rd5, %rd25, %rd4;
	cvt.u64.u32 	%rd26, %r55;
	mul.lo.s64 	%rd6, %rd26, %rd4;
	@%p3 bra 	$L__BB28_16;
	and.b32  	%r1, %r56, 7;
	and.b32  	%r2, %r56, 3;
	and.b32  	%r3, %r56, 2147483640;
	and.b32  	%r4, %r56, 1;
	neg.s32 	%r5, %r3;
	shl.b64 	%rd47, %rd5, 3;
	add.s64 	%rd48, %rd47, %rd1;
	add.s64 	%rd7, %rd48, 32;
	mov.b32 	%r128, 0;
$L__BB28_4:
	setp.lt.u32 	%p12, %r56, 8;
	mul.lo.s32 	%r7, %r128, %r56;
	mov.f64 	%fd147, 0d0000000000000000;
	mov.b32 	%r131, 0;
	@%p12 bra 	$L__BB28_7;
	mul.wide.u32 	%rd49, %r7, 8;
	add.s64 	%rd50, %rd2, %rd49;
	add.s64 	%rd101, %rd50, 32;
	mov.f64 	%fd147, 0d0000000000000000;
	mov.u64 	%rd100, %rd7;
	mov.u32 	%r129, %r5;
$L__BB28_6:
	.pragma "nounroll";
	ld.global.nc.f64 	%fd25, [%rd101+-32];
	ld.global.nc.f64 	%fd26, [%rd100+-32];
	sub.f64 	%fd27, %fd25, %fd26;
	fma.rn.f64 	%fd28, %fd27, %fd27, %fd147;
	ld.global.nc.f64 	%fd29, [%rd101+-24];
	ld.global.nc.f64 	%fd30, [%rd100+-24];
	sub.f64 	%fd31, %fd29, %fd30;
	fma.rn.f64 	%fd32, %fd31, %fd31, %fd28;
	ld.global.nc.f64 	%fd33, [%rd101+-16];
	ld.global.nc.f64 	%fd34, [%rd100+-16];
	sub.f64 	%fd35, %fd33, %fd34;
	fma.rn.f64 	%fd36, %fd35, %fd35, %fd32;
	ld.global.nc.f64 	%fd37, [%rd101+-8];
	ld.global.nc.f64 	%fd38, [%rd100+-8];
	sub.f64 	%fd39, %fd37, %fd38;
	fma.rn.f64 	%fd40, %fd39, %fd39, %fd36;
	ld.global.nc.f64 	%fd41, [%rd101];
	ld.global.nc.f64 	%fd42, [%rd100];
	sub.f64 	%fd43, %fd41, %fd42;
	fma.rn.f64 	%fd44, %fd43, %fd43, %fd40;
	ld.global.nc.f64 	%fd45, [%rd101+8];
	ld.global.nc.f64 	%fd46, [%rd100+8];
	sub.f64 	%fd47, %fd45, %fd46;
	fma.rn.f64 	%fd48, %fd47, %fd47, %fd44;
	ld.global.nc.f64 	%fd49, [%rd101+16];
	ld.global.nc.f64 	%fd50, [%rd100+16];
	sub.f64 	%fd51, %fd49, %fd50;
	fma.rn.f64 	%fd52, %fd51, %fd51, %fd48;
	ld.global.nc.f64 	%fd53, [%rd101+24];
	ld.global.nc.f64 	%fd54, [%rd100+24];
	sub.f64 	%fd55, %fd53, %fd54;
	fma.rn.f64 	%fd147, %fd55, %fd55, %fd52;
	add.s32 	%r129, %r129, 8;
	add.s64 	%rd101, %rd101, 64;
	add.s64 	%rd100, %rd100, 64;
	setp.ne.s32 	%p13, %r129, 0;
	mov.u32 	%r131, %r3;
	@%p13 bra 	$L__BB28_6;
$L__BB28_7:
	setp.eq.s32 	%p14, %r1, 0;
	@%p14 bra 	$L__BB28_15;
	add.s32 	%r67, %r1, -1;
	setp.lt.u32 	%p15, %r67, 3;
	@%p15 bra 	$L__BB28_10;
	add.s32 	%r68, %r131, %r7;
	mul.wide.u32 	%rd51, %r68, 8;
	add.s64 	%rd52, %rd2, %rd51;
	ld.global.nc.f64 	%fd57, [%rd52];
	cvt.u64.u32 	%rd53, %r131;
	add.s64 	%rd54, %rd5, %rd53;
	shl.b64 	%rd55, %rd54, 3;
	add.s64 	%rd56, %rd1, %rd55;
	ld.global.nc.f64 	%fd58, [%rd56];
	sub.f64 	%fd59, %fd57, %fd58;
	fma.rn.f64 	%fd60, %fd59, %fd59, %fd147;
	cvt.u64.u32 	%rd57, %r7;
	add.s64 	%rd58, %rd53, %rd57;
	shl.b64 	%rd59, %rd58, 3;
	add.s64 	%rd60, %rd2, %rd59;
	ld.global.nc.f64 	%fd61, [%rd60+8];
	ld.global.nc.f64 	%fd62, [%rd56+8];
	sub.f64 	%fd63, %fd61, %fd62;
	fma.rn.f64 	%fd64, %fd63, %fd63, %fd60;
	ld.global.nc.f64 	%fd65, [%rd60+16];
	ld.global.nc.f64 	%fd66, [%rd56+16];
	sub.f64 	%fd67, %fd65, %fd66;
	fma.rn.f64 	%fd68, %fd67, %fd67, %fd64;
	ld.global.nc.f64 	%fd69, [%rd60+24];
	ld.global.nc.f64 	%fd70, [%rd56+24];
	sub.f64 	%fd71, %fd69, %fd70;
	fma.rn.f64 	%fd147, %fd71, %fd71, %fd68;
	add.s32 	%r131, %r131, 4;
$L__BB28_10:
	setp.eq.s32 	%p16, %r2, 0;
	@%p16 bra 	$L__BB28_15;
	setp.eq.s32 	%p17, %r2, 1;
	@%p17 bra 	$L__BB28_13;
	add.s32 	%r69, %r131, %r7;
	mul.wide.u32 	%rd61, %r69, 8;
	add.s64 	%rd62, %rd2, %rd61;
	ld.global.nc.f64 	%fd73, [%rd62];
	cvt.u64.u32 	%rd63, %r131;
	add.s64 	%rd64, %rd5, %rd63;
	shl.b64 	%rd65, %rd64, 3;
	add.s64 	%rd66, %rd1, %rd65;
	ld.global.nc.f64 	%fd74, [%rd66];
	sub.f64 	%fd75, %fd73, %fd74;
	fma.rn.f64 	%fd76, %fd75, %fd75, %fd147;
	cvt.u64.u32 	%rd67, %r7;
	add.s64 	%rd68, %rd63, %rd67;
	shl.b64 	%rd69, %rd68, 3;
	add.s64 	%rd70, %rd2, %rd69;
	ld.global.nc.f64 	%fd77, [%rd70+8];
	ld.global.nc.f64 	%fd78, [%rd66+8];
	sub.f64 	%fd79, %fd77, %fd78;
	fma.rn.f64 	%fd147, %fd79, %fd79, %fd76;
	add.s32 	%r131, %r131, 2;
$L__BB28_13:
	setp.eq.s32 	%p18, %r4, 0;
	@%p18 bra 	$L__BB28_15;
	add.s32 	%r70, %r131, %r7;
	mul.wide.u32 	%rd71, %r70, 8;
	add.s64 	%rd72, %rd2, %rd71;
	ld.global.nc.f64 	%fd80, [%rd72];
	cvt.u64.u32 	%rd73, %r131;
	add.s64 	%rd74, %rd5, %rd73;
	shl.b64 	%rd75, %rd74, 3;
	add.s64 	%rd76, %rd1, %rd75;
	ld.global.nc.f64 	%fd81, [%rd76];
	sub.f64 	%fd82, %fd80, %fd81;
	fma.rn.f64 	%fd147, %fd82, %fd82, %fd147;
$L__BB28_15:
	sqrt.rn.f64 	%fd83, %fd147;
	cvt.u64.u32 	%rd77, %r128;
	add.s64 	%rd78, %rd6, %rd77;
	shl.b64 	%rd79, %rd78, 3;
	add.s64 	%rd80, %rd3, %rd79;
	st.global.f64 	[%rd80], %fd83;
	add.s32 	%r128, %r128, 1;
	setp.eq.s32 	%p19, %r128, %r55;
	@%p19 bra 	$L__BB28_27;
	bra.uni 	$L__BB28_4;
$L__BB28_16:
	and.b32  	%r16, %r55, 7;
	setp.lt.u32 	%p4, %r55, 8;
	mov.b32 	%r135, 0;
	@%p4 bra 	$L__BB28_19;
	and.b32  	%r135, %r55, 2147483640;
	mov.b32 	%r133, 0;
$L__BB28_18:
	.pragma "nounroll";
	cvt.u64.u32 	%rd27, %r133;
	add.s64 	%rd28, %rd6, %rd27;
	shl.b64 	%rd29, %rd28, 3;
	add.s64 	%rd30, %rd3, %rd29;
	mov.b64 	%rd31, 0;
	st.global.u64 	[%rd30], %rd31;
	st.global.u64 	[%rd30+8], %rd31;
	st.global.u64 	[%rd30+16], %rd31;
	st.global.u64 	[%rd30+24], %rd31;
	st.global.u64 	[%rd30+32], %rd31;
	st.global.u64 	[%rd30+40], %rd31;
	st.global.u64 	[%rd30+48], %rd31;
	st.global.u64 	[%rd30+56], %rd31;
	add.s32 	%r133, %r133, 8;
	setp.ne.s32 	%p5, %r133, %r135;
	@%p5 bra 	$L__BB28_18;
$L__BB28_19:
	setp.eq.s32 	%p6, %r16, 0;
	@%p6 bra 	$L__BB28_27;
	and.b32  	%r21, %r55, 3;
	setp.lt.u32 	%p7, %r16, 4;
	@%p7 bra 	$L__BB28_22;
	cvt.u64.u32 	%rd32, %r135;
	add.s64 	%rd33, %rd6, %rd32;
	shl.b64 	%rd34, %rd33, 3;
	add.s64 	%rd35, %rd3, %rd34;
	mov.b64 	%rd36, 0;
	st.global.u64 	[%rd35], %rd36;
	st.global.u64 	[%rd35+8], %rd36;
	st.global.u64 	[%rd35+16], %rd36;
	st.global.u64 	[%rd35+24], %rd36;
	add.s32 	%r135, %r135, 4;
$L__BB28_22:
	setp.eq.s32 	%p8, %r21, 0;
	@%p8 bra 	$L__BB28_27;
	setp.eq.s32 	%p9, %r21, 1;
	@%p9 bra 	$L__BB28_25;
	cvt.u64.u32 	%rd37, %r135;
	add.s64 	%rd38, %rd6, %rd37;
	shl.b64 	%rd39, %rd38, 3;
	add.s64 	%rd40, %rd3, %rd39;
	mov.b64 	%rd41, 0;
	st.global.u64 	[%rd40], %rd41;
	st.global.u64 	[%rd40+8], %rd41;
	add.s32 	%r135, %r135, 2;
$L__BB28_25:
	and.b32  	%r64, %r55, 1;
	setp.eq.b32 	%p10, %r64, 1;
	not.pred 	%p11, %p10;
	@%p11 bra 	$L__BB28_27;
	cvt.u64.u32 	%rd42, %r135;
	add.s64 	%rd43, %rd6, %rd42;
	shl.b64 	%rd44, %rd43, 3;
	add.s64 	%rd45, %rd3, %rd44;
	mov.b64 	%rd46, 0;
	st.global.u64 	[%rd45], %rd46;
$L__BB28_27:
	and.b32  	%r26, %r55, 15;
	setp.lt.u32 	%p20, %r55, 16;
	mov.f64 	%fd149, 0d7FEFFFFFFFFFFFFF;
	mov.b32 	%r143, 0;
	mov.u32 	%r151, %r143;
	@%p20 bra 	$L__BB28_30;
	and.b32  	%r143, %r55, 2147483632;
	shl.b64 	%rd81, %rd6, 3;
	add.s64 	%rd82, %rd81, %rd3;
	add.s64 	%rd102, %rd82, 64;
	mov.f64 	%fd149, 0d7FEFFFFFFFFFFFFF;
	mov.b32 	%r137, 0;
	mov.u32 	%r151, %r137;
$L__BB28_29:
	.pragma "nounroll";
	ld.global.f64 	%fd86, [%rd102+-64];
	setp.lt.f64 	%p21, %fd86, %fd149;
	selp.b32 	%r74, %r137, %r151, %p21;
	selp.f64 	%fd87, %fd86, %fd149, %p21;
	ld.global.f64 	%fd88, [%rd102+-56];
	setp.lt.f64 	%p22, %fd88, %fd87;
	add.s32 	%r75, %r137, 1;
	selp.b32 	%r76, %r75, %r74, %p22;
	selp.f64 	%fd89, %fd88, %fd87, %p22;
	ld.global.f64 	%fd90, [%rd102+-48];
	setp.lt.f64 	%p23, %fd90, %fd89;
	add.s32 	%r77, %r137, 2;
	selp.b32 	%r78, %r77, %r76, %p23;
	selp.f64 	%fd91, %fd90, %fd89, %p23;
	ld.global.f64 	%fd92, [%rd102+-40];
	setp.lt.f64 	%p24, %fd92, %fd91;
	add.s32 	%r79, %r137, 3;
	selp.b32 	%r80, %r79, %r78, %p24;
	selp.f64 	%fd93, %fd92, %fd91, %p24;
	ld.global.f64 	%fd94, [%rd102+-32];
	setp.lt.f64 	%p25, %fd94, %fd93;
	add.s32 	%r81, %r137, 4;
	selp.b32 	%r82, %r81, %r80, %p25;
	selp.f64 	%fd95, %fd94, %fd93, %p25;
	ld.global.f64 	%fd96, [%rd102+-24];
	setp.lt.f64 	%p26, %fd96, %fd95;
	add.s32 	%r83, %r137, 5;
	selp.b32 	%r84, %r83, %r82, %p26;
	selp.f64 	%fd97, %fd96, %fd95, %p26;
	ld.global.f64 	%fd98, [%rd102+-16];
	setp.lt.f64 	%p27, %fd98, %fd97;
	add.s32 	%r85, %r137, 6;
	selp.b32 	%r86, %r85, %r84, %p27;
	selp.f64 	%fd99, %fd98, %fd97, %p27;
	ld.global.f64 	%fd100, [%rd102+-8];
	setp.lt.f64 	%p28, %fd100, %fd99;
	add.s32 	%r87, %r137, 7;
	selp.b32 	%r88, %r87, %r86, %p28;
	selp.f64 	%fd101, %fd100, %fd99, %p28;
	ld.global.f64 	%fd102, [%rd102];
	setp.lt.f64 	%p29, %fd102, %fd101;
	add.s32 	%r89, %r137, 8;
	selp.b32 	%r90, %r89, %r88, %p29;
	selp.f64 	%fd103, %fd102, %fd101, %p29;
	ld.global.f64 	%fd104, [%rd102+8];
	setp.lt.f64 	%p30, %fd104, %fd103;
	add.s32 	%r91, %r137, 9;
	selp.b32 	%r92, %r91, %r90, %p30;
	selp.f64 	%fd105, %fd104, %fd103, %p30;
	ld.global.f64 	%fd106, [%rd102+16];
	setp.lt.f64 	%p31, %fd106, %fd105;
	add.s32 	%r93, %r137, 10;
	selp.b32 	%r94, %r93, %r92, %p31;
	selp.f64 	%fd107, %fd106, %fd105, %p31;
	ld.global.f64 	%fd108, [%rd102+24];
	setp.lt.f64 	%p32, %fd108, %fd107;
	add.s32 	%r95, %r137, 11;
	selp.b32 	%r96, %r95, %r94, %p32;
	selp.f64 	%fd109, %fd108, %fd107, %p32;
	ld.global.f64 	%fd110, [%rd102+32];
	setp.lt.f64 	%p33, %fd110, %fd109;
	add.s32 	%r97, %r137, 12;
	selp.b32 	%r98, %r97, %r96, %p33;
	selp.f64 	%fd111, %fd110, %fd109, %p33;
	ld.global.f64 	%fd112, [%rd102+40];
	setp.lt.f64 	%p34, %fd112, %fd111;
	add.s32 	%r99, %r137, 13;
	selp.b32 	%r100, %r99, %r98, %p34;
	selp.f64 	%fd113, %fd112, %fd111, %p34;
	ld.global.f64 	%fd114, [%rd102+48];
	setp.lt.f64 	%p35, %fd114, %fd113;
	add.s32 	%r101, %r137, 14;
	selp.b32 	%r102, %r101, %r100, %p35;
	selp.f64 	%fd115, %fd114, %fd113, %p35;
	ld.global.f64 	%fd116, [%rd102+56];
	setp.lt.f64 	%p36, %fd116, %fd115;
	add.s32 	%r103, %r137, 15;
	selp.b32 	%r151, %r103, %r102, %p36;
	selp.f64 	%fd149, %fd116, %fd115, %p36;
	add.s64 	%rd102, %rd102, 128;
	add.s32 	%r137, %r137, 16;
	setp.ne.s32 	%p37, %r137, %r143;
	@%p37 bra 	$L__BB28_29;
$L__BB28_30:
	setp.eq.s32 	%p38, %r26, 0;
	@%p38 bra 	$L__BB28_39;
	and.b32  	%r35, %r55, 7;
	setp.lt.u32 	%p39, %r26, 8;
	@%p39 bra 	$L__BB28_33;
	cvt.u64.u32 	%rd83, %r143;
	add.s64 	%rd84, %rd6, %rd83;
	shl.b64 	%rd85, %rd84, 3;
	add.s64 	%rd86, %rd3, %rd85;
	ld.global.f64 	%fd117, [%rd86];
	setp.lt.f64 	%p40, %fd117, %fd149;
	selp.b32 	%r105, %r143, %r151, %p40;
	selp.f64 	%fd118, %fd117, %fd149, %p40;
	add.s32 	%r106, %r143, 1;
	ld.global.f64 	%fd119, [%rd86+8];
	setp.lt.f64 	%p41, %fd119, %fd118;
	selp.b32 	%r107, %r106, %r105, %p41;
	selp.f64 	%fd120, %fd119, %fd118, %p41;
	add.s32 	%r108, %r143, 2;
	ld.global.f64 	%fd121, [%rd86+16];
	setp.lt.f64 	%p42, %fd121, %fd120;
	selp.b32 	%r109, %r108, %r107, %p42;
	selp.f64 	%fd122, %fd121, %fd120, %p42;
	add.s32 	%r110, %r143, 3;
	ld.global.f64 	%fd123, [%rd86+24];
	setp.lt.f64 	%p43, %fd123, %fd122;
	selp.b32 	%r111, %r110, %r109, %p43;
	selp.f64 	%fd124, %fd123, %fd122, %p43;
	add.s32 	%r112, %r143, 4;
	ld.global.f64 	%fd125, [%rd86+32];
	setp.lt.f64 	%p44, %fd125, %fd124;
	selp.b32 	%r113, %r112, %r111, %p44;
	selp.f64 	%fd126, %fd125, %fd124, %p44;
	add.s32 	%r114, %r143, 5;
	ld.global.f64 	%fd127, [%rd86+40];
	setp.lt.f64 	%p45, %fd127, %fd126;
	selp.b32 	%r115, %r114, %r113, %p45;
	selp.f64 	%fd128, %fd127, %fd126, %p45;
	add.s32 	%r116, %r143, 6;
	ld.global.f64 	%fd129, [%rd86+48];
	setp.lt.f64 	%p46, %fd129, %fd128;
	selp.b32 	%r117, %r116, %r115, %p46;
	selp.f64 	%fd130, %fd129, %fd128, %p46;
	add.s32 	%r118, %r143, 7;
	ld.global.f64 	%fd131, [%rd86+56];
	setp.lt.f64 	%p47, %fd131, %fd130;
	selp.b32 	%r151, %r118, %r117, %p47;
	selp.f64 	%fd149, %fd131, %fd130, %p47;
	add.s32 	%r143, %r143, 8;
$L__BB28_33:
	setp.eq.s32 	%p48, %r35, 0;
	@%p48 bra 	$L__BB28_39;
	and.b32  	%r41, %r55, 3;
	setp.lt.u32 	%p49, %r35, 4;
	@%p49 bra 	$L__BB28_36;
	cvt.u64.u32 	%rd87, %r143;
	add.s64 	%rd88, %rd6, %rd87;
	shl.b64 	%rd89, %rd88, 3;
	add.s64 	%rd90, %rd3, %rd89;
	ld.global.f64 	%fd132, [%rd90];
	setp.lt.f64 	%p50, %fd132, %fd149;
	selp.b32 	%r120, %r143, %r151, %p50;
	selp.f64 	%fd133, %fd132, %fd149, %p50;
	add.s32 	%r121, %r143, 1;
	ld.global.f64 	%fd134, [%rd90+8];
	setp.lt.f64 	%p51, %fd134, %fd133;
	selp.b32 	%r122, %r121, %r120, %p51;
	selp.f64 	%fd135, %fd134, %fd133, %p51;
	add.s32 	%r123, %r143, 2;
	ld.global.f64 	%fd136, [%rd90+16];
	setp.lt.f64 	%p52, %fd136, %fd135;
	selp.b32 	%r124, %r123, %r122, %p52;
	selp.f64 	%fd137, %fd136, %fd135, %p52;
	add.s32 	%r125, %r143, 3;
	ld.global.f64 	%fd138, [%rd90+24];
	setp.lt.f64 	%p53, %fd138, %fd137;
	selp.b32 	%r151, %r125, %r124, %p53;
	selp.f64 	%fd149, %fd138, %fd137, %p53;
	add.s32 	%r143, %r143, 4;
$L__BB28_36:
	setp.eq.s32 	%p54, %r41, 0;
	@%p54 bra 	$L__BB28_39;
	cvt.u64.u32 	%rd91, %r143;
	add.s64 	%rd92, %rd6, %rd91;
	shl.b64 	%rd93, %rd92, 3;
	add.s64 	%rd103, %rd3, %rd93;
	neg.s32 	%r148, %r41;
$L__BB28_38:
	.pragma "nounroll";
	ld.global.f64 	%fd139, [%rd103];
	setp.lt.f64 	%p55, %fd139, %fd149;
	selp.b32 	%r151, %r143, %r151, %p55;
	selp.f64 	%fd149, %fd139, %fd149, %p55;
	add.s32 	%r143, %r143, 1;
	add.s64 	%rd103, %rd103, 8;
	add.s32 	%r148, %r148, 1;
	setp.ne.s32 	%p56, %r148, 0;
	@%p56 bra 	$L__BB28_38;
$L__BB28_39:
	cvta.to.global.u64 	%rd94, %rd19;
	shl.b64 	%rd95, %rd4, 2;
	add.s64 	%rd96, %rd94, %rd95;
	st.global.u32 	[%rd96], %r151;
	cvta.to.global.u64 	%rd97, %rd20;
	mul.wide.u32 	%rd98, %r151, 4;
	add.s64 	%rd99, %rd97, %rd98;
	ld.global.u32 	%r126, [%rd99];
	add.s32 	%r127, %r126, 1;
	st.global.u32 	[%rd99], %r127;
$L__BB28_40:
	ret;

}
	// .globl	_Z23vectorLabelDistance1UR2PKdPdS1_iiiPiS2_
.visible .entry _Z23vectorLabelDistance1UR2PKdPdS1_iiiPiS2_(
	.param .u64 .ptr .align 1 _Z23vectorLabelDistance1UR2PKdPdS1_iiiPiS2__param_0,
	.param .u64 .ptr .align 1 _Z23vectorLabelDistance1UR2PKdPdS1_iiiPiS2__param_1,
	.param .u64 .ptr .align 1 _Z23vectorLabelDistance1UR2PKdPdS1_iiiPiS2__param_2,
	.param .u32 _Z23vectorLabelDistance1UR2PKdPdS1_iiiPiS2__param_3,
	.param .u32 _Z23vectorLabelDistance1UR2PKdPdS1_iiiPiS2__param_4,
	.param .u32 _Z23vectorLabelDistance1UR2PKdPdS1_iiiPiS2__param_5,
	.param .u64 .ptr .align 1 _Z23vectorLabelDistance1UR2PKdPdS1_iiiPiS2__param_6,
	.param .u64 .ptr .align 1 _Z23vectorLabelDistance1UR2PKdPdS1_iiiPiS2__param_7
)
{
	.reg .pred 	%p<57>;
	.reg .b32 	%r<160>;
	.reg .b64 	%rd<104>;
	.reg .b64 	%fd<213>;

	ld.param.u64 	%rd21, [_Z23vectorLabelDistance1UR2PKdPdS1_iiiPiS2__param_0];
	ld.param.u64 	%rd22, [_Z23vectorLabelDistance1UR2PKdPdS1_iiiPiS2__param_1];
	ld.param.u64 	%rd23, [_Z23vectorLabelDistance1UR2PKdPdS1_iiiPiS2__param_2];
	ld.param.u32 	%r57, [_Z23vectorLabelDistance1UR2PKdPdS1_iiiPiS2__param_3];
	ld.param.u32 	%r58, [_Z23vectorLabelDistance1UR2PKdPdS1_iiiPiS2__param_4];
	ld.param.s32 	%rd24, [_Z23vectorLabelDistance1UR2PKdPdS1_iiiPiS2__param_5];
	ld.param.u64 	%rd19, [_Z23vectorLabelDistance1UR2PKdPdS1_iiiPiS2__param_6];
	ld.param.u64 	%rd20, [_Z23vectorLabelDistance1UR2PKdPdS1_iiiPiS2__param_7];
	cvta.to.global.u64 	%rd1, %rd21;
	cvta.to.global.u64 	%rd2, %rd22;
	cvta.to.global.u64 	%rd3, %rd23;
	mov.u32 	%r59, %ctaid.x;
	mov.u32 	%r60, %ntid.x;
	mov.u32 	%r61, %tid.x;
	mad.lo.s32 	%r62, %r59, %r60, %r61;
	cvt.u64.u32 	%rd4, %r62;
	setp.ge.s64 	%p1, %rd4, %rd24;
	@%p1 bra 	$L__BB29_40;
	setp.lt.s32 	%p2, %r57, 1;
	mov.b32 	%r159, 0;
	@%p2 bra 	$L__BB29_39;
	setp.lt.s32 	%p3, %r58, 1;
	cvt.u64.u32 	%rd25, %r58;
	mul.lo.s64 	%rd5, %rd25, %rd4;
	cvt.u64.u32 	%rd26, %r57;
	mul.lo.s64 	%rd6, %rd26, %rd4;
	@%p3 bra 	$L__BB29_16;
	add.s32 	%r68, %r58, -1;
	shr.u32 	%r69, %r68, 1;
	add.s32 	%r70, %r69, 1;
	and.b32  	%r1, %r70, 7;
	and.b32  	%r2, %r70, 3;
	and.b32  	%r3, %r68, 6;
	and.b32  	%r4, %r68, 2;
	and.b32  	%r71, %r70, 2147483640;
	neg.s32 	%r5, %r71;
	mov.b32 	%r135, 0;
$L__BB29_4:
	setp.lt.u32 	%p12, %r58, 15;
	mul.lo.s32 	%r7, %r135, %r58;
	mov.f64 	%fd207, 0d0000000000000000;
	mov.b32 	%r138, 0;
	@%p12 bra 	$L__BB29_7;
	shl.b64 	%rd47, %rd5, 3;
	add.s64 	%rd48, %rd47, %rd1;
	add.s64 	%rd100, %rd48, 64;
	mul.wide.u32 	%rd49, %r7, 8;
	add.s64 	%rd50, %rd2, %rd49;
	add.s64 	%rd101, %rd50, 64;
	mov.f64 	%fd207, 0d0000000000000000;
	mov.b32 	%r138, 0;
	mov.u32 	%r136, %r5;
$L__BB29_6:
	.pragma "nounroll";
	ld.global.nc.f64 	%fd25, [%rd101+-64];
	ld.global.nc.f64 	%fd26, [%rd100+-64];
	sub.f64 	%fd27, %fd25, %fd26;
	fma.rn.f64 	%fd28, %fd27, %fd27, %fd207;
	ld.global.nc.f64 	%fd29, [%rd101+-56];
	ld.global.nc.f64 	%fd30, [%rd100+-56];
	sub.f64 	%fd31, %fd29, %fd30;
	fma.rn.f64 	%fd32, %fd31, %fd31, %fd28;
	ld.global.nc.f64 	%fd33, [%rd101+-48];
	ld.global.nc.f64 	%fd34, [%rd100+-48];
	sub.f64 	%fd35, %fd33, %fd34;
	fma.rn.f64 	%fd36, %fd35, %fd35, %fd32;
	ld.global.nc.f64 	%fd37, [%rd101+-40];
	ld.global.nc.f64 	%fd38, [%rd100+-40];
	sub.f64 	%fd39, %fd37, %fd38;
	fma.rn.f64 	%fd40, %fd39, %fd39, %fd36;
	ld.global.nc.f64 	%fd41, [%rd101+-32];
	ld.global.nc.f64 	%fd42, [%rd100+-32];
	sub.f64 	%fd43, %fd41, %fd42;
	fma.rn.f64 	%fd44, %fd43, %fd43, %fd40;
	ld.global.nc.f64 	%fd45, [%rd101+-24];
	ld.global.nc.f64 	%fd46, [%rd100+-24];
	sub.f64 	%fd47, %fd45, %fd46;
	fma.rn.f64 	%fd48, %fd47, %fd47, %fd44;
	ld.global.nc.f64 	%fd49, [%rd101+-16];
	ld.global.nc.f64 	%fd50, [%rd100+-16];
	sub.f64 	%fd51, %fd49, %fd50;
	fma.rn.f64 	%fd52, %fd51, %fd51, %fd48;
	ld.global.nc.f64 	%fd53, [%rd101+-8];
	ld.global.nc.f64 	%fd54, [%rd100+-8];
	sub.f64 	%fd55, %fd53, %fd54;
	fma.rn.f64 	%fd56, %fd55, %fd55, %fd52;
	ld.global.nc.f64 	%fd57, [%rd101];
	ld.global.nc.f64 	%fd58, [%rd100];
	sub.f64 	%fd59, %fd57, %fd58;
	fma.rn.f64 	%fd60, %fd59, %fd59, %fd56;
	ld.global.nc.f64 	%fd61, [%rd101+8];
	ld.global.nc.f64 	%fd62, [%rd100+8];
	sub.f64 	%fd63, %fd61, %fd62;
	fma.rn.f64 	%fd64, %fd63, %fd63, %fd60;
	ld.global.nc.f64 	%fd65, [%rd101+16];
	ld.global.nc.f64 	%fd66, [%rd100+16];
	sub.f64 	%fd67, %fd65, %fd66;
	fma.rn.f64 	%fd68, %fd67, %fd67, %fd64;
	ld.global.nc.f64 	%fd69, [%rd101+24];
	ld.global.nc.f64 	%fd70, [%rd100+24];
	sub.f64 	%fd71, %fd69, %fd70;
	fma.rn.f64 	%fd72, %fd71, %fd71, %fd68;
	ld.global.nc.f64 	%fd73, [%rd101+32];
	ld.global.nc.f64 	%fd74, [%rd100+32];
	sub.f64 	%fd75, %fd73, %fd74;
	fma.rn.f64 	%fd76, %fd75, %fd75, %fd72;
	ld.global.nc.f64 	%fd77, [%rd101+40];
	ld.global.nc.f64 	%fd78, [%rd100+40];
	sub.f64 	%fd79, %fd77, %fd78;
	fma.rn.f64 	%fd80, %fd79, %fd79, %fd76;
	ld.global.nc.f64 	%fd81, [%rd101+48];
	ld.global.nc.f64 	%fd82, [%rd100+48];
	sub.f64 	%fd83, %fd81, %fd82;
	fma.rn.f64 	%fd84, %fd83, %fd83, %fd80;
	ld.global.nc.f64 	%fd85, [%rd101+56];
	ld.global.nc.f64 	%fd86, [%rd100+56];
	sub.f64 	%fd87, %fd85, %fd86;
	fma.rn.f64 	%fd207, %fd87, %fd87, %fd84;
	add.s32 	%r138, %r138, 16;
	add.s32 	%r136, %r136, 8;
	add.s64 	%rd101, %rd101, 128;
	add.s64 	%rd100, %rd100, 128;
	setp.ne.s32 	%p13, %r136, 0;
	@%p13 bra 	$L__BB29_6;
$L__BB29_7:
	setp.eq.s32 	%p14, %r1, 0;
	@%p14 bra 	$L__BB29_15;
	add.s32 	%r74, %r1, -1;
	setp.lt.u32 	%p15, %r74, 3;
	@%p15 bra 	$L__BB29_10;
	add.s32 	%r75, %r138, %r7;
	mul.wide.u32 	%rd51, %r75, 8;
	add.s64 	%rd52, %rd2, %rd51;
	ld.global.nc.f64 	%fd89, [%rd52];
	cvt.u64.u32 	%rd53, %r138;
	add.s64 	%rd54, %rd5, %rd53;
	shl.b64 	%rd55, %rd54, 3;
	add.s64 	%rd56, %rd1, %rd55;
	ld.global.nc.f64 	%fd90, [%rd56];
	sub.f64 	%fd91, %fd89, %fd90;
	fma.rn.f64 	%fd92, %fd91, %fd91, %fd207;
	ld.global.nc.f64 	%fd93, [%rd52+8];
	ld.global.nc.f64 	%fd94, [%rd56+8];
	sub.f64 	%fd95, %fd93, %fd94;
	fma.rn.f64 	%fd96, %fd95, %fd95, %fd92;
	cvt.u64.u32 	%rd57, %r7;
	add.s64 	%rd58, %rd53, %rd57;
	shl.b64 	%rd59, %rd58, 3;
	add.s64 	%rd60, %rd2, %rd59;
	ld.global.nc.f64 	%fd97, [%rd60+16];
	ld.global.nc.f64 	%fd98, [%rd56+16];
	sub.f64 	%fd99, %fd97, %fd98;
	fma.rn.f64 	%fd100, %fd99, %fd99, %fd96;
	ld.global.nc.f64 	%fd101, [%rd60+24];
	ld.global.nc.f64 	%fd102, [%rd56+24];
	sub.f64 	%fd103, %fd101, %fd102;
	fma.rn.f64 	%fd104, %fd103, %fd103, %fd100;
	ld.global.nc.f64 	%fd105, [%rd60+32];
	ld.global.nc.f64 	%fd106, [%rd56+32];
	sub.f64 	%fd107, %fd105, %fd106;
	fma.rn.f64 	%fd108, %fd107, %fd107, %fd104;
	ld.global.nc.f64 	%fd109, [%rd60+40];
	ld.global.nc.f64 	%fd110, [%rd56+40];
	sub.f64 	%fd111, %fd109, %fd110;
	fma.rn.f64 	%fd112, %fd111, %fd111, %fd108;
	ld.global.nc.f64 	%fd113, [%rd60+48];
	ld.global.nc.f64 	%fd114, [%rd56+48];
	sub.f64 	%fd115, %fd113, %fd114;
	fma.rn.f64 	%fd116, %fd115, %fd115, %fd112;
	ld.global.nc.f64 	%fd117, [%rd60+56];
	ld.global.nc.f64 	%fd118, [%rd56+56];
	sub.f64 	%fd119, %fd117, %fd118;
	fma.rn.f64 	%fd207, %fd119, %fd119, %fd116;
	add.s32 	%r138, %r138, 8;
$L__BB29_10:
	setp.eq.s32 	%p16, %r2, 0;
	@%p16 bra 	$L__BB29_15;
	setp.eq.s32 	%p17, %r3, 0;
	@%p17 bra 	$L__BB29_13;
	add.s32 	%r76, %r138, %r7;
	mul.wide.u32 	%rd61, %r76, 8;
	add.s64 	%rd62, %rd2, %rd61;
	ld.global.nc.f64 	%fd121, [%rd62];
	cvt.u64.u32 	%rd63, %r138;
	add.s64 	%rd64, %rd5, %rd63;
	shl.b64 	%rd65, %rd64, 3;
	add.s64 	%rd66, %rd1, %rd65;
	ld.global.nc.f64 	%fd122, [%rd66];
	sub.f64 	%fd123, %fd121, %fd122;
	fma.rn.f64 	%fd124, %fd123, %fd123, %fd207;
	ld.global.nc.f64 	%fd125, [%rd62+8];
	ld.global.nc.f64 	%fd126, [%rd66+8];
	sub.f64 	%fd127, %fd125, %fd126;
	fma.rn.f64 	%fd128, %fd127, %fd127, %fd124;
	cvt.u64.u32 	%rd67, %r7;
	add.s64 	%rd68, %rd63, %rd67;
	shl.b64 	%rd69, %rd68, 3;
	add.s64 	%rd70, %rd2, %rd69;
	ld.global.nc.f64 	%fd129, [%rd70+16];
	ld.global.nc.f64 	%fd130, [%rd66+16];
	sub.f64 	%fd131, %fd129, %fd130;
	fma.rn.f64 	%fd132, %fd131, %fd131, %fd128;
	ld.global.nc.f64 	%fd133, [%rd70+24];
	ld.global.nc.f64 	%fd134, [%rd66+24];
	sub.f64 	%fd135, %fd133, %fd134;
	fma.rn.f64 	%fd207, %fd135, %fd135, %fd132;
	add.s32 	%r138, %r138, 4;
$L__BB29_13:
	setp.ne.s32 	%p18, %r4, 0;
	@%p18 bra 	$L__BB29_15;
	add.s32 	%r77, %r138, %r7;
	mul.wide.u32 	%rd71, %r77, 8;
	add.s64 	%rd72, %rd2, %rd71;
	ld.global.nc.f64 	%fd136, [%rd72];
	cvt.u64.u32 	%rd73, %r138;
	add.s64 	%rd74, %rd5, %rd73;
	shl.b64 	%rd75, %rd74, 3;
	add.s64 	%rd76, %rd1, %rd75;
	ld.global.nc.f64 	%fd137, [%rd76];
	sub.f64 	%fd138, %fd136, %fd137;
	fma.rn.f64 	%fd139, %fd138, %fd138, %fd207;
	ld.global.nc.f64 	%fd140, [%rd72+8];
	ld.global.nc.f64 	%fd141, [%rd76+8];
	sub.f64 	%fd142, %fd140, %fd141;
	fma.rn.f64 	%fd207, %fd142, %fd142, %fd139;
$L__BB29_15:
	sqrt.rn.f64 	%fd143, %fd207;
	cvt.u64.u32 	%rd77, %r135;
	add.s64 	%rd78, %rd6, %rd77;
	shl.b64 	%rd79, %rd78, 3;
	add.s64 	%rd80, %rd3, %rd79;
	st.global.f64 	[%rd80], %fd143;
	add.s32 	%r135, %r135, 1;
	setp.eq.s32 	%p19, %r135, %r57;
	@%p19 bra 	$L__BB29_27;
	bra.uni 	$L__BB29_4;
$L__BB29_16:
	and.b32  	%r18, %r57, 7;
	setp.lt.u32 	%p4, %r57, 8;
	mov.b32 	%r143, 0;
	@%p4 bra 	$L__BB29_19;
	and.b32  	%r143, %r57, 2147483640;
	mov.b32 	%r141, 0;
$L__BB29_18:
	.pragma "nounroll";
	cvt.u64.u32 	%rd27, %r141;
	add.s64 	%rd28, %rd6, %rd27;
	shl.b64 	%rd29, %rd28, 3;
	add.s64 	%rd30, %rd3, %rd29;
	mov.b64 	%rd31, 0;
	st.global.u64 	[%rd30], %rd31;
	st.global.u64 	[%rd30+8], %rd31;
	st.global.u64 	[%rd30+16], %rd31;
	st.global.u64 	[%rd30+24], %rd31;
	st.global.u64 	[%rd30+32], %rd31;
	st.global.u64 	[%rd30+40], %rd31;
	st.global.u64 	[%rd30+48], %rd31;
	st.global.u64 	[%rd30+56], %rd31;
	add.s32 	%r141, %r141, 8;
	setp.ne.s32 	%p5, %r141, %r143;
	@%p5 bra 	$L__BB29_18;
$L__BB29_19:
	setp.eq.s32 	%p6, %r18, 0;
	@%p6 bra 	$L__BB29_27;
	and.b32  	%r23, %r57, 3;
	setp.lt.u32 	%p7, %r18, 4;
	@%p7 bra 	$L__BB29_22;
	cvt.u64.u32 	%rd32, %r143;
	add.s64 	%rd33, %rd6, %rd32;
	shl.b64 	%rd34, %rd33, 3;
	add.s64 	%rd35, %rd3, %rd34;
	mov.b64 	%rd36, 0;
	st.global.u64 	[%rd35], %rd36;
	st.global.u64 	[%rd35+8], %rd36;
	st.global.u64 	[%rd35+16], %rd36;
	st.global.u64 	[%rd35+24], %rd36;
	add.s32 	%r143, %r143, 4;
$L__BB29_22:
	setp.eq.s32 	%p8, %r23, 0;
	@%p8 bra 	$L__BB29_27;
	setp.eq.s32 	%p9, %r23, 1;
	@%p9 bra 	$L__BB29_25;
	cvt.u64.u32 	%rd37, %r143;
	add.s64 	%rd38, %rd6, %rd37;
	shl.b64 	%rd39, %rd38, 3;
	add.s64 	%rd40, %rd3, %rd39;
	mov.b64 	%rd41, 0;
	st.global.u64 	[%rd40], %rd41;
	st.global.u64 	[%rd40+8], %rd41;
	add.s32 	%r143, %r143, 2;
$L__BB29_25:
	and.b32  	%r66, %r57, 1;
	setp.eq.b32 	%p10, %r66, 1;
	not.pred 	%p11, %p10;
	@%p11 bra 	$L__BB29_27;
	cvt.u64.u32 	%rd42, %r143;
	add.s64 	%rd43, %rd6, %rd42;
	shl.b64 	%rd44, %rd43, 3;
	add.s64 	%rd45, %rd3, %rd44;
	mov.b64 	%rd46, 0;
	st.global.u64 	[%rd45], %rd46;
$L__BB29_27:
	and.b32  	%r28, %r57, 15;
	setp.lt.u32 	%p20, %r57, 16;
	mov.f64 	%fd209, 0d7FEFFFFFFFFFFFFF;
	mov.b32 	%r151, 0;
	mov.u32 	%r159, %r151;
	@%p20 bra 	$L__BB29_30;
	and.b32  	%r151, %r57, 2147483632;
	shl.b64 	%rd81, %rd6, 3;
	add.s64 	%rd82, %rd81, %rd3;
	add.s64 	%rd102, %rd82, 64;
	mov.f64 	%fd209, 0d7FEFFFFFFFFFFFFF;
	mov.b32 	%r145, 0;
	mov.u32 	%r159, %r145;
$L__BB29_29:
	.pragma "nounroll";
	ld.global.f64 	%fd146, [%rd102+-64];
	setp.lt.f64 	%p21, %fd146, %fd209;
	selp.b32 	%r81, %r145, %r159, %p21;
	selp.f64 	%fd147, %fd146, %fd209, %p21;
	ld.global.f64 	%fd148, [%rd102+-56];
	setp.lt.f64 	%p22, %fd148, %fd147;
	add.s32 	%r82, %r145, 1;
	selp.b32 	%r83, %r82, %r81, %p22;
	selp.f64 	%fd149, %fd148, %fd147, %p22;
	ld.global.f64 	%fd150, [%rd102+-48];
	setp.lt.f64 	%p23, %fd150, %fd149;
	add.s32 	%r84, %r145, 2;
	selp.b32 	%r85, %r84, %r83, %p23;
	selp.f64 	%fd151, %fd150, %fd149, %p23;
	ld.global.f64 	%fd152, [%rd102+-40];
	setp.lt.f64 	%p24, %fd152, %fd151;
	add.s32 	%r86, %r145, 3;
	selp.b32 	%r87, %r86, %r85, %p24;
	selp.f64 	%fd153, %fd152, %fd151, %p24;
	ld.global.f64 	%fd154, [%rd102+-32];
	setp.lt.f64 	%p25, %fd154, %fd153;
	add.s32 	%r88, %r145, 4;
	selp.b32 	%r89, %r88, %r87, %p25;
	selp.f64 	%fd155, %fd154, %fd153, %p25;
	ld.global.f64 	%fd156, [%rd102+-24];
	setp.lt.f64 	%p26, %fd156, %fd155;
	add.s32 	%r90, %r145, 5;
	selp.b32 	%r91, %r90, %r89, %p26;
	selp.f64 	%fd157, %fd156, %fd155, %p26;
	ld.global.f64 	%fd158, [%rd102+-16];
	setp.lt.f64 	%p27, %fd158, %fd157;
	add.s32 	%r92, %r145, 6;
	selp.b32 	%r93, %r92, %r91, %p27;
	selp.f64 	%fd159, %fd158, %fd157, %p27;
	ld.global.f64 	%fd160, [%rd102+-8];
	setp.lt.f64 	%p28, %fd160, %fd159;
	add.s32 	%r94, %r145, 7;
	selp.b32 	%r95, %r94, %r93, %p28;
	selp.f64 	%fd161, %fd160, %fd159, %p28;
	ld.global.f64 	%fd162, [%rd102];
	setp.lt.f64 	%p29, %fd162, %fd161;
	add.s32 	%r96, %r145, 8;
	selp.b32 	%r97, %r96, %r95, %p29;
	selp.f64 	%fd163, %fd162, %fd161, %p29;
	ld.global.f64 	%fd164, [%rd102+8];
	setp.lt.f64 	%p30, %fd164, %fd163;
	add.s32 	%r98, %r145, 9;
	selp.b32 	%r99, %r98, %r97, %p30;
	selp.f64 	%fd165, %fd164, %fd163, %p30;
	ld.global.f64 	%fd166, [%rd102+16];
	setp.lt.f64 	%p31, %fd166, %fd165;
	add.s32 	%r100, %r145, 10;
	selp.b32 	%r101, %r100, %r99, %p31;
	selp.f64 	%fd167, %fd166, %fd165, %p31;
	ld.global.f64 	%fd168, [%rd102+24];
	setp.lt.f64 	%p32, %fd168, %fd167;
	add.s32 	%r102, %r145, 11;
	selp.b32 	%r103, %r102, %r101, %p32;
	selp.f64 	%fd169, %fd168, %fd167, %p32;
	ld.global.f64 	%fd170, [%rd102+32];
	setp.lt.f64 	%p33, %fd170, %fd169;
	add.s32 	%r104, %r145, 12;
	selp.b32 	%r105, %r104, %r103, %p33;
	selp.f64 	%fd171, %fd170, %fd169, %p33;
	ld.global.f64 	%fd172, [%rd102+40];
	setp.lt.f64 	%p34, %fd172, %fd171;
	add.s32 	%r106, %r145, 13;
	selp.b32 	%r107, %r106, %r105, %p34;
	selp.f64 	%fd173, %fd172, %fd171, %p34;
	ld.global.f64 	%fd174, [%rd102+48];
	setp.lt.f64 	%p35, %fd174, %fd173;
	add.s32 	%r108, %r145, 14;
	selp.b32 	%r109, %r108, %r107, %p35;
	selp.f64 	%fd175, %fd174, %fd173, %p35;
	ld.global.f64 	%fd176, [%rd102+56];
	setp.lt.f64 	%p36, %fd176, %fd175;
	add.s32 	%r110, %r145, 15;
	selp.b32 	%r159, %r110, %r109, %p36;
	selp.f64 	%fd209, %fd176, %fd175, %p36;
	add.s64 	%rd102, %rd102, 128;
	add.s32 	%r145, %r145, 16;
	setp.ne.s32 	%p37, %r145, %r151;
	@%p37 bra 	$L__BB29_29;
$L__BB29_30:
	setp.eq.s32 	%p38, %r28, 0;
	@%p38 bra 	$L__BB29_39;
	and.b32  	%r37, %r57, 7;
	setp.lt.u32 	%p39, %r28, 8;
	@%p39 bra 	$L__BB29_33;
	cvt.u64.u32 	%rd83, %r151;
	add.s64 	%rd84, %rd6, %rd83;
	shl.b64 	%rd85, %rd84, 3;
	add.s64 	%rd86, %rd3, %rd85;
	ld.global.f64 	%fd177, [%rd86];
	setp.lt.f64 	%p40, %fd177, %fd209;
	selp.b32 	%r112, %r151, %r159, %p40;
	selp.f64 	%fd178, %fd177, %fd209, %p40;
	add.s32 	%r113, %r151, 1;
	ld.global.f64 	%fd179, [%rd86+8];
	setp.lt.f64 	%p41, %fd179, %fd178;
	selp.b32 	%r114, %r113, %r112, %p41;
	selp.f64 	%fd180, %fd179, %fd178, %p41;
	add.s32 	%r115, %r151, 2;
	ld.global.f64 	%fd181, [%rd86+16];
	setp.lt.f64 	%p42, %fd181, %fd180;
	selp.b32 	%r116, %r115, %r114, %p42;
	selp.f64 	%fd182, %fd181, %fd180, %p42;
	add.s32 	%r117, %r151, 3;
	ld.global.f64 	%fd183, [%rd86+24];
	setp.lt.f64 	%p43, %fd183, %fd182;
	selp.b32 	%r118, %r117, %r116, %p43;
	selp.f64 	%fd184, %fd183, %fd182, %p43;
	add.s32 	%r119, %r151, 4;
	ld.global.f64 	%fd185, [%rd86+32];
	setp.lt.f64 	%p44, %fd185, %fd184;
	selp.b32 	%r120, %r119, %r118, %p44;
	selp.f64 	%fd186, %fd185, %fd184, %p44;
	add.s32 	%r121, %r151, 5;
	ld.global.f64 	%fd187, [%rd86+40];
	setp.lt.f64 	%p45, %fd187, %fd186;
	selp.b32 	%r122, %r121, %r120, %p45;
	selp.f64 	%fd188, %fd187, %fd186, %p45;
	add.s32 	%r123, %r151, 6;
	ld.global.f64 	%fd189, [%rd86+48];
	setp.lt.f64 	%p46, %fd189, %fd188;
	selp.b32 	%r124, %r123, %r122, %p46;
	selp.f64 	%fd190, %fd189, %fd188, %p46;
	add.s32 	%r125, %r151, 7;
	ld.global.f64 	%fd191, [%rd86+56];
	setp.lt.f64 	%p47, %fd191, %fd190;
	selp.b32 	%r159, %r125, %r124, %p47;
	selp.f64 	%fd209, %fd191, %fd190, %p47;
	add.s32 	%r151, %r151, 8;
$L__BB29_33:
	setp.eq.s32 	%p48, %r37, 0;
	@%p48 bra 	$L__BB29_39;
	and.b32  	%r43, %r57, 3;
	setp.lt.u32 	%p49, %r37, 4;
	@%p49 bra 	$L__BB29_36;
	cvt.u64.u32 	%rd87, %r151;
	add.s64 	%rd88, %rd6, %rd87;
	shl.b64 	%rd89, %rd88, 3;
	add.s64 	%rd90, %rd3, %rd89;
	ld.global.f64 	%fd192, [%rd90];
	setp.lt.f64 	%p50, %fd192, %fd209;
	selp.b32 	%r127, %r151, %r159, %p50;
	selp.f64 	%fd193, %fd192, %fd209, %p50;
	add.s32 	%r128, %r151, 1;
	ld.global.f64 	%fd194, [%rd90+8];
	setp.lt.f64 	%p51, %fd194, %fd193;
	selp.b32 	%r129, %r128, %r127, %p51;
	selp.f64 	%fd195, %fd194, %fd193, %p51;
	add.s32 	%r130, %r151, 2;
	ld.global.f64 	%fd196, [%rd90+16];
	setp.lt.f64 	%p52, %fd196, %fd195;
	selp.b32 	%r131, %r130, %r129, %p52;
	selp.f64 	%fd197, %fd196, %fd195, %p52;
	add.s32 	%r132, %r151, 3;
	ld.global.f64 	%fd198, [%rd90+24];
	setp.lt.f64 	%p53, %fd198, %fd197;
	selp.b32 	%r159, %r132, %r131, %p53;
	selp.f64 	%fd209, %fd198, %fd197, %p53;
	add.s32 	%r151, %r151, 4;
$L__BB29_36:
	setp.eq.s32 	%p54, %r43, 0;
	@%p54 bra 	$L__BB29_39;
	cvt.u64.u32 	%rd91, %r151;
	add.s64 	%rd92, %rd6, %rd91;
	shl.b64 	%rd93, %rd92, 3;
	add.s64 	%rd103, %rd3, %rd93;
	neg.s32 	%r156, %r43;
$L__BB29_38:
	.pragma "nounroll";
	ld.global.f64 	%fd199, [%rd103];
	setp.lt.f64 	%p55, %fd199, %fd209;
	selp.b32 	%r159, %r151, %r159, %p55;
	selp.f64 	%fd209, %fd199, %fd209, %p55;
	add.s32 	%r151, %r151, 1;
	add.s64 	%rd103, %rd103, 8;
	add.s32 	%r156, %r156, 1;
	setp.ne.s32 	%p56, %r156, 0;
	@%p56 bra 	$L__BB29_38;
$L__BB29_39:
	cvta.to.global.u64 	%rd94, %rd19;
	shl.b64 	%rd95, %rd4, 2;
	add.s64 	%rd96, %rd94, %rd95;
	st.global.u32 	[%rd96], %r159;
	cvta.to.global.u64 	%rd97, %rd20;
	mul.wide.u32 	%rd98, %r159, 4;
	add.s64 	%rd99, %rd97, %rd98;
	ld.global.u32 	%r133, [%rd99];
	add.s32 	%r134, %r133, 1;
	st.global.u32 	[%rd99], %r134;
$L__BB29_40:
	ret;

}
	// .globl	_Z23vectorLabelDistance1UR4PKdPdS1_iiiPiS2_
.visible .entry _Z23vectorLabelDistance1UR4PKdPdS1_iiiPiS2_(
	.param .u64 .ptr .align 1 _Z23vectorLabelDistance1UR4PKdPdS1_iiiPiS2__param_0,
	.param .u64 .ptr .align 1 _Z23vectorLabelDistance1UR4PKdPdS1_iiiPiS2__param_1,
	.param .u64 .ptr .align 1 _Z23vectorLabelDistance1UR4PKdPdS1_iiiPiS2__param_2,
	.param .u32 _Z23vectorLabelDistance1UR4PKdPdS1_iiiPiS2__param_3,
	.param .u32 _Z23vectorLabelDistance1UR4PKdPdS1_iiiPiS2__param_4,
	.param .u32 _Z23vectorLabelDistance1UR4PKdPdS1_iiiPiS2__param_5,
	.param .u64 .ptr .align 1 _Z23vectorLabelDistance1UR4PKdPdS1_iiiPiS2__param_6,
	.param .u64 .ptr .align 1 _Z23vectorLabelDistance1UR4PKdPdS1_iiiPiS2__param_7
)
{
	.reg .pred 	%p<55>;
	.reg .b32 	%r<154>;
	.reg .b64 	%rd<94>;
	.reg .b64 	%fd<200>;

	ld.param.u64 	%rd21, [_Z23vectorLabelDistance1UR4PKdPdS1_iiiPiS2__param_0];
	ld.param.u64 	%rd22, [_Z23vectorLabelDistance1UR4PKdPdS1_iiiPiS2__param_1];
	ld.param.u64 	%rd23, [_Z23vectorLabelDistance1UR4PKdPdS1_iiiPiS2__param_2];
	ld.param.u32 	%r54, [_Z23vectorLabelDistance1UR4PKdPdS1_iiiPiS2__param_3];
	ld.param.u32 	%r55, [_Z23vectorLabelDistance1UR4PKdPdS1_iiiPiS2__param_4];
	ld.param.s32 	%rd24, [_Z23vectorLabelDistance1UR4PKdPdS1_iiiPiS2__param_5];
	ld.param.u64 	%rd19, [_Z23vectorLabelDistance1UR4PKdPdS1_iiiPiS2__param_6];
	ld.param.u64 	%rd20, [_Z23vectorLabelDistance1UR4PKdPdS1_iiiPiS2__param_7];
	cvta.to.global.u64 	%rd1, %rd21;
	cvta.to.global.u64 	%rd2, %rd22;
	cvta.to.global.u64 	%rd3, %rd23;
	mov.u32 	%r56, %ctaid.x;
	mov.u32 	%r57, %ntid.x;
	mov.u32 	%r58, %tid.x;
	mad.lo.s32 	%r59, %r56, %r57, %r58;
	cvt.u64.u32 	%rd4, %r59;
	setp.ge.s64 	%p1, %rd4, %rd24;
	@%p1 bra 	$L__BB30_37;
	setp.lt.s32 	%p2, %r54, 1;
	mov.b32 	%r153, 0;
	@%p2 bra 	$L__BB30_36;
	setp.lt.s32 	%p3, %r55, 1;
	cvt.u64.u32 	%rd25, %r55;
	mul.lo.s64 	%rd5, %rd25, %rd4;
	cvt.u64.u32 	%rd26, %r54;
	mul.lo.s64 	%rd6, %rd26, %rd4;
	@%p3 bra 	$L__BB30_13;
	add.s32 	%r65, %r55, -1;
	shr.u32 	%r66, %r65, 2;
	add.s32 	%r67, %r66, 1;
	and.b32  	%r1, %r67, 3;
	and.b32  	%r2, %r65, 12;
	and.b32  	%r3, %r65, 4;
	and.b32  	%r68, %r67, 2147483644;
	neg.s32 	%r4, %r68;
	mov.b32 	%r130, 0;
$L__BB30_4:
	setp.lt.u32 	%p12, %r55, 13;
	mul.lo.s32 	%r6, %r130, %r55;
	mov.f64 	%fd190, 0d0000000000000000;
	mov.b32 	%r133, 0;
	@%p12 bra 	$L__BB30_7;
	shl.b64 	%rd47, %rd5, 3;
	add.s64 	%rd48, %rd47, %rd1;
	add.s64 	%rd90, %rd48, 64;
	mul.wide.u32 	%rd49, %r6, 8;
	add.s64 	%rd50, %rd2, %rd49;
	add.s64 	%rd91, %rd50, 64;
	mov.f64 	%fd190, 0d0000000000000000;
	mov.b32 	%r133, 0;
	mov.u32 	%r131, %r4;
$L__BB30_6:
	.pragma "nounroll";
	ld.global.nc.f64 	%fd22, [%rd91+-64];
	ld.global.nc.f64 	%fd23, [%rd90+-64];
	sub.f64 	%fd24, %fd22, %fd23;
	fma.rn.f64 	%fd25, %fd24, %fd24, %fd190;
	ld.global.nc.f64 	%fd26, [%rd91+-56];
	ld.global.nc.f64 	%fd27, [%rd90+-56];
	sub.f64 	%fd28, %fd26, %fd27;
	fma.rn.f64 	%fd29, %fd28, %fd28, %fd25;
	ld.global.nc.f64 	%fd30, [%rd91+-48];
	ld.global.nc.f64 	%fd31, [%rd90+-48];
	sub.f64 	%fd32, %fd30, %fd31;
	fma.rn.f64 	%fd33, %fd32, %fd32, %fd29;
	ld.global.nc.f64 	%fd34, [%rd91+-40];
	ld.global.nc.f64 	%fd35, [%rd90+-40];
	sub.f64 	%fd36, %fd34, %fd35;
	fma.rn.f64 	%fd37, %fd36, %fd36, %fd33;
	ld.global.nc.f64 	%fd38, [%rd91+-32];
	ld.global.nc.f64 	%fd39, [%rd90+-32];
	sub.f64 	%fd40, %fd38, %fd39;
	fma.rn.f64 	%fd41, %fd40, %fd40, %fd37;
	ld.global.nc.f64 	%fd42, [%rd91+-24];
	ld.global.nc.f64 	%fd43, [%rd90+-24];
	sub.f64 	%fd44, %fd42, %fd43;
	fma.rn.f64 	%fd45, %fd44, %fd44, %fd41;
	ld.global.nc.f64 	%fd46, [%rd91+-16];
	ld.global.nc.f64 	%fd47, [%rd90+-16];
	sub.f64 	%fd48, %fd46, %fd47;
	fma.rn.f64 	%fd49, %fd48, %fd48, %fd45;
	ld.global.nc.f64 	%fd50, [%rd91+-8];
	ld.global.nc.f64 	%fd51, [%rd90+-8];
	sub.f64 	%fd52, %fd50, %fd51;
	fma.rn.f64 	%fd53, %fd52, %fd52, %fd49;
	ld.global.nc.f64 	%fd54, [%rd91];
	ld.global.nc.f64 	%fd55, [%rd90];
	sub.f64 	%fd56, %fd54, %fd55;
	fma.rn.f64 	%fd57, %fd56, %fd56, %fd53;
	ld.global.nc.f64 	%fd58, [%rd91+8];
	ld.global.nc.f64 	%fd59, [%rd90+8];
	sub.f64 	%fd60, %fd58, %fd59;
	fma.rn.f64 	%fd61, %fd60, %fd60, %fd57;
	ld.global.nc.f64 	%fd62, [%rd91+16];
	ld.global.nc.f64 	%fd63, [%rd90+16];
	sub.f64 	%fd64, %fd62, %fd63;
	fma.rn.f64 	%fd65, %fd64, %fd64, %fd61;
	ld.global.nc.f64 	%fd66, [%rd91+24];
	ld.global.nc.f64 	%fd67, [%rd90+24];
	sub.f64 	%fd68, %fd66, %fd67;
	fma.rn.f64 	%fd69, %fd68, %fd68, %fd65;
	ld.global.nc.f64 	%fd70, [%rd91+32];
	ld.global.nc.f64 	%fd71, [%rd90+32];
	sub.f64 	%fd72, %fd70, %fd71;
	fma.rn.f64 	%fd73, %fd72, %fd72, %fd69;
	ld.global.nc.f64 	%fd74, [%rd91+40];
	ld.global.nc.f64 	%fd75, [%rd90+40];
	sub.f64 	%fd76, %fd74, %fd75;
	fma.rn.f64 	%fd77, %fd76, %fd76, %fd73;
	ld.global.nc.f64 	%fd78, [%rd91+48];
	ld.global.nc.f64 	%fd79, [%rd90+48];
	sub.f64 	%fd80, %fd78, %fd79;
	fma.rn.f64 	%fd81, %fd80, %fd80, %fd77;
	ld.global.nc.f64 	%fd82, [%rd91+56];
	ld.global.nc.f64 	%fd83, [%rd90+56];
	sub.f64 	%fd84, %fd82, %fd83;
	fma.rn.f64 	%fd190, %fd84, %fd84, %fd81;
	add.s32 	%r133, %r133, 16;
	add.s32 	%r131, %r131, 4;
	add.s64 	%rd91, %rd91, 128;
	add.s64 	%rd90, %rd90, 128;
	setp.ne.s32 	%p13, %r131, 0;
	@%p13 bra 	$L__BB30_6;
$L__BB30_7:
	setp.eq.s32 	%p14, %r1, 0;
	@%p14 bra 	$L__BB30_12;
	setp.eq.s32 	%p15, %r2, 0;
	@%p15 bra 	$L__BB30_10;
	add.s32 	%r71, %r133, %r6;
	mul.wide.u32 	%rd51, %r71, 8;
	add.s64 	%rd52, %rd2, %rd51;
	ld.global.nc.f64 	%fd86, [%rd52];
	cvt.u64.u32 	%rd53, %r133;
	add.s64 	%rd54, %rd5, %rd53;
	shl.b64 	%rd55, %rd54, 3;
	add.s64 	%rd56, %rd1, %rd55;
	ld.global.nc.f64 	%fd87, [%rd56];
	sub.f64 	%fd88, %fd86, %fd87;
	fma.rn.f64 	%fd89, %fd88, %fd88, %fd190;
	ld.global.nc.f64 	%fd90, [%rd52+8];
	ld.global.nc.f64 	%fd91, [%rd56+8];
	sub.f64 	%fd92, %fd90, %fd91;
	fma.rn.f64 	%fd93, %fd92, %fd92, %fd89;
	ld.global.nc.f64 	%fd94, [%rd52+16];
	ld.global.nc.f64 	%fd95, [%rd56+16];
	sub.f64 	%fd96, %fd94, %fd95;
	fma.rn.f64 	%fd97, %fd96, %fd96, %fd93;
	ld.global.nc.f64 	%fd98, [%rd52+24];
	ld.global.nc.f64 	%fd99, [%rd56+24];
	sub.f64 	%fd100, %fd98, %fd99;
	fma.rn.f64 	%fd101, %fd100, %fd100, %fd97;
	cvt.u64.u32 	%rd57, %r6;
	add.s64 	%rd58, %rd53, %rd57;
	shl.b64 	%rd59, %rd58, 3;
	add.s64 	%rd60, %rd2, %rd59;
	ld.global.nc.f64 	%fd102, [%rd60+32];
	ld.global.nc.f64 	%fd103, [%rd56+32];
	sub.f64 	%fd104, %fd102, %fd103;
	fma.rn.f64 	%fd105, %fd104, %fd104, %fd101;
	ld.global.nc.f64 	%fd106, [%rd60+40];
	ld.global.nc.f64 	%fd107, [%rd56+40];
	sub.f64 	%fd108, %fd106, %fd107;
	fma.rn.f64 	%fd109, %fd108, %fd108, %fd105;
	ld.global.nc.f64 	%fd110, [%rd60+48];
	ld.global.nc.f64 	%fd111, [%rd56+48];
	sub.f64 	%fd112, %fd110, %fd111;
	fma.rn.f64 	%fd113, %fd112, %fd112, %fd109;
	ld.global.nc.f64 	%fd114, [%rd60+56];
	ld.global.nc.f64 	%fd115, [%rd56+56];
	sub.f64 	%fd116, %fd114, %fd115;
	fma.rn.f64 	%fd190, %fd116, %fd116, %fd113;
	add.s32 	%r133, %r133, 8;
$L__BB30_10:
	setp.ne.s32 	%p16, %r3, 0;
	@%p16 bra 	$L__BB30_12;
	add.s32 	%r72, %r133, %r6;
	mul.wide.u32 	%rd61, %r72, 8;
	add.s64 	%rd62, %rd2, %rd61;
	ld.global.nc.f64 	%fd117, [%rd62];
	cvt.u64.u32 	%rd63, %r133;
	add.s64 	%rd64, %rd5, %rd63;
	shl.b64 	%rd65, %rd64, 3;
	add.s64 	%rd66, %rd1, %rd65;
	ld.global.nc.f64 	%fd118, [%rd66];
	sub.f64 	%fd119, %fd117, %fd118;
	fma.rn.f64 	%fd120, %fd119, %fd119, %fd190;
	ld.global.nc.f64 	%fd121, [%rd62+8];
	ld.global.nc.f64 	%fd122, [%rd66+8];
	sub.f64 	%fd123, %fd121, %fd122;
	fma.rn.f64 	%fd124, %fd123, %fd123, %fd120;
	ld.global.nc.f64 	%fd125, [%rd62+16];
	ld.global.nc.f64 	%fd126, [%rd66+16];
	sub.f64 	%fd127, %fd125, %fd126;
	fma.rn.f64 	%fd128, %fd127, %fd127, %fd124;
	ld.global.nc.f64 	%fd129, [%rd62+24];
	ld.global.nc.f64 	%fd130, [%rd66+24];
	sub.f64 	%fd131, %fd129, %fd130;
	fma.rn.f64 	%fd190, %fd131, %fd131, %fd128;
$L__BB30_12:
	sqrt.rn.f64 	%fd132, %fd190;
	cvt.u64.u32 	%rd67, %r130;
	add.s64 	%rd68, %rd6, %rd67;
	shl.b64 	%rd69, %rd68, 3;
	add.s64 	%rd70, %rd3, %rd69;
	st.global.f64 	[%rd70], %fd132;
	add.s32 	%r130, %r130, 1;
	setp.eq.s32 	%p17, %r130, %r54;
	@%p17 bra 	$L__BB30_24;
	bra.uni 	$L__BB30_4;
$L__BB30_13:
	and.b32  	%r15, %r54, 7;
	setp.lt.u32 	%p4, %r54, 8;
	mov.b32 	%r137, 0;
	@%p4 bra 	$L__BB30_16;
	and.b32  	%r137, %r54, 2147483640;
	mov.b32 	%r135, 0;
$L__BB30_15:
	.pragma "nounroll";
	cvt.u64.u32 	%rd27, %r135;
	add.s64 	%rd28, %rd6, %rd27;
	shl.b64 	%rd29, %rd28, 3;
	add.s64 	%rd30, %rd3, %rd29;
	mov.b64 	%rd31, 0;
	st.global.u64 	[%rd30], %rd31;
	st.global.u64 	[%rd30+8], %rd31;
	st.global.u64 	[%rd30+16], %rd31;
	st.global.u64 	[%rd30+24], %rd31;
	st.global.u64 	[%rd30+32], %rd31;
	st.global.u64 	[%rd30+40], %rd31;
	st.global.u64 	[%rd30+48], %rd31;
	st.global.u64 	[%rd30+56], %rd31;
	add.s32 	%r135, %r135, 8;
	setp.ne.s32 	%p5, %r135, %r137;
	@%p5 bra 	$L__BB30_15;
$L__BB30_16:
	setp.eq.s32 	%p6, %r15, 0;
	@%p6 bra 	$L__BB30_24;
	and.b32  	%r20, %r54, 3;
	setp.lt.u32 	%p7, %r15, 4;
	@%p7 bra 	$L__BB30_19;
	cvt.u64.u32 	%rd32, %r137;
	add.s64 	%rd33, %rd6, %rd32;
	shl.b64 	%rd34, %rd33, 3;
	add.s64 	%rd35, %rd3, %rd34;
	mov.b64 	%rd36, 0;
	st.global.u64 	[%rd35], %rd36;
	st.global.u64 	[%rd35+8], %rd36;
	st.global.u64 	[%rd35+16], %rd36;
	st.global.u64 	[%rd35+24], %rd36;
	add.s32 	%r137, %r137, 4;
$L__BB30_19:
	setp.eq.s32 	%p8, %r20, 0;
	@%p8 bra 	$L__BB30_24;
	setp.eq.s32 	%p9, %r20, 1;
	@%p9 bra 	$L__BB30_22;
	cvt.u64.u32 	%rd37, %r137;
	add.s64 	%rd38, %rd6, %rd37;
	shl.b64 	%rd39, %rd38, 3;
	add.s64 	%rd40, %rd3, %rd39;
	mov.b64 	%rd41, 0;
	st.global.u64 	[%rd40], %rd41;
	st.global.u64 	[%rd40+8], %rd41;
	add.s32 	%r137, %r137, 2;
$L__BB30_22:
	and.b32  	%r63, %r54, 1;
	setp.eq.b32 	%p10, %r63, 1;
	not.pred 	%p11, %p10;
	@%p11 bra 	$L__BB30_24;
	cvt.u64.u32 	%rd42, %r137;
	add.s64 	%rd43, %rd6, %rd42;
	shl.b64 	%rd44, %rd43, 3;
	add.s64 	%rd45, %rd3, %rd44;
	mov.b64 	%rd46, 0;
	st.global.u64 	[%rd45], %rd46;
$L__BB30_24:
	and.b32  	%r25, %r54, 15;
	setp.lt.u32 	%p18, %r54, 16;
	mov.f64 	%fd196, 0d7FEFFFFFFFFFFFFF;
	mov.b32 	%r145, 0;
	mov.u32 	%r153, %r145;
	@%p18 bra 	$L__BB30_27;
	and.b32  	%r145, %r54, 2147483632;
	shl.b64 	%rd71, %rd6, 3;
	add.s64 	%rd72, %rd71, %rd3;
	add.s64 	%rd92, %rd72, 64;
	mov.f64 	%fd196, 0d7FEFFFFFFFFFFFFF;
	mov.b32 	%r139, 0;
	mov.u32 	%r153, %r139;
$L__BB30_26:
	.pragma "nounroll";
	ld.global.f64 	%fd135, [%rd92+-64];
	setp.lt.f64 	%p19, %fd135, %fd196;
	selp.b32 	%r76, %r139, %r153, %p19;
	selp.f64 	%fd136, %fd135, %fd196, %p19;
	ld.global.f64 	%fd137, [%rd92+-56];
	setp.lt.f64 	%p20, %fd137, %fd136;
	add.s32 	%r77, %r139, 1;
	selp.b32 	%r78, %r77, %r76, %p20;
	selp.f64 	%fd138, %fd137, %fd136, %p20;
	ld.global.f64 	%fd139, [%rd92+-48];
	setp.lt.f64 	%p21, %fd139, %fd138;
	add.s32 	%r79, %r139, 2;
	selp.b32 	%r80, %r79, %r78, %p21;
	selp.f64 	%fd140, %fd139, %fd138, %p21;
	ld.global.f64 	%fd141, [%rd92+-40];
	setp.lt.f64 	%p22, %fd141, %fd140;
	add.s32 	%r81, %r139, 3;
	selp.b32 	%r82, %r81, %r80, %p22;
	selp.f64 	%fd142, %fd141, %fd140, %p22;
	ld.global.f64 	%fd143, [%rd92+-32];
	setp.lt.f64 	%p23, %fd143, %fd142;
	add.s32 	%r83, %r139, 4;
	selp.b32 	%r84, %r83, %r82, %p23;
	selp.f64 	%fd144, %fd143, %fd142, %p23;
	ld.global.f64 	%fd145, [%rd92+-24];
	setp.lt.f64 	%p24, %fd145, %fd144;
	add.s32 	%r85, %r139, 5;
	selp.b32 	%r86, %r85, %r84, %p24;
	selp.f64 	%fd146, %fd145, %fd144, %p24;
	ld.global.f64 	%fd147, [%rd92+-16];
	setp.lt.f64 	%p25, %fd147, %fd146;
	add.s32 	%r87, %r139, 6;
	selp.b32 	%r88, %r87, %r86, %p25;
	selp.f64 	%fd148, %fd147, %fd146, %p25;
	ld.global.f64 	%fd149, [%rd92+-8];
	setp.lt.f64 	%p26, %fd149, %fd148;
	add.s32 	%r89, %r139, 7;
	selp.b32 	%r90, %r89, %r88, %p26;
	selp.f64 	%fd150, %fd149, %fd148, %p26;
	ld.global.f64 	%fd151, [%rd92];
	setp.lt.f64 	%p27, %fd151, %fd150;
	add.s32 	%r91, %r139, 8;
	selp.b32 	%r92, %r91, %r90, %p27;
	selp.f64 	%fd152, %fd151, %fd150, %p27;
	ld.global.f64 	%fd153, [%rd92+8];
	setp.lt.f64 	%p28, %fd153, %fd152;
	add.s32 	%r93, %r139, 9;
	selp.b32 	%r94, %r93, %r92, %p28;
	selp.f64 	%fd154, %fd153, %fd152, %p28;
	ld.global.f64 	%fd155, [%rd92+16];
	setp.lt.f64 	%p29, %fd155, %fd154;
	add.s32 	%r95, %r139, 10;
	selp.b32 	%r96, %r95, %r94, %p29;
	selp.f64 	%fd156, %fd155, %fd154, %p29;
	ld.global.f64 	%fd157, [%rd92+24];
	setp.lt.f64 	%p30, %fd157, %fd156;
	add.s32 	%r97, %r139, 11;
	selp.b32 	%r98, %r97, %r96, %p30;
	selp.f64 	%fd158, %fd157, %fd156, %p30;
	ld.global.f64 	%fd159, [%rd92+32];
	setp.lt.f64 	%p31, %fd159, %fd158;
	add.s32 	%r99, %r139, 12;
	selp.b32 	%r100, %r99, %r98, %p31;
	selp.f64 	%fd160, %fd159, %fd158, %p31;
	ld.global.f64 	%fd161, [%rd92+40];
	setp.lt.f64 	%p32, %fd161, %fd160;
	add.s32 	%r101, %r139, 13;
	selp.b32 	%r102, %r101, %r100, %p32;
	selp.f64 	%fd162, %fd161, %fd160, %p32;
	ld.global.f64 	%fd163, [%rd92+48];
	setp.lt.f64 	%p33, %fd163, %fd162;
	add.s32 	%r103, %r139, 14;
	selp.b32 	%r104, %r103, %r102, %p33;
	selp.f64 	%fd164, %fd163, %fd162, %p33;
	ld.global.f64 	%fd165, [%rd92+56];
	setp.lt.f64 	%p34, %fd165, %fd164;
	add.s32 	%r105, %r139, 15;
	selp.b32 	%r153, %r105, %r104, %p34;
	selp.f64 	%fd196, %fd165, %fd164, %p34;
	add.s64 	%rd92, %rd92, 128;
	add.s32 	%r139, %r139, 16;
	setp.ne.s32 	%p35, %r139, %r145;
	@%p35 bra 	$L__BB30_26;
$L__BB30_27:
	setp.eq.s32 	%p36, %r25, 0;
	@%p36 bra 	$L__BB30_36;
	and.b32  	%r34, %r54, 7;
	setp.lt.u32 	%p37, %r25, 8;
	@%p37 bra 	$L__BB30_30;
	cvt.u64.u32 	%rd73, %r145;
	add.s64 	%rd74, %rd6, %rd73;
	shl.b64 	%rd75, %rd74, 3;
	add.s64 	%rd76, %rd3, %rd75;
	ld.global.f64 	%fd166, [%rd76];
	setp.lt.f64 	%p38, %fd166, %fd196;
	selp.b32 	%r107, %r145, %r153, %p38;
	selp.f64 	%fd167, %fd166, %fd196, %p38;
	add.s32 	%r108, %r145, 1;
	ld.global.f64 	%fd168, [%rd76+8];
	setp.lt.f64 	%p39, %fd168, %fd167;
	selp.b32 	%r109, %r108, %r107, %p39;
	selp.f64 	%fd169, %fd168, %fd167, %p39;
	add.s32 	%r110, %r145, 2;
	ld.global.f64 	%fd170, [%rd76+16];
	setp.lt.f64 	%p40, %fd170, %fd169;
	selp.b32 	%r111, %r110, %r109, %p40;
	selp.f64 	%fd171, %fd170, %fd169, %p40;
	add.s32 	%r112, %r145, 3;
	ld.global.f64 	%fd172, [%rd76+24];
	setp.lt.f64 	%p41, %fd172, %fd171;
	selp.b32 	%r113, %r112, %r111, %p41;
	selp.f64 	%fd173, %fd172, %fd171, %p41;
	add.s32 	%r114, %r145, 4;
	ld.global.f64 	%fd174, [%rd76+32];
	setp.lt.f64 	%p42, %fd174, %fd173;
	selp.b32 	%r115, %r114, %r113, %p42;
	selp.f64 	%fd175, %fd174, %fd173, %p42;
	add.s32 	%r116, %r145, 5;
	ld.global.f64 	%fd176, [%rd76+40];
	setp.lt.f64 	%p43, %fd176, %fd175;
	selp.b32 	%r117, %r116, %r115, %p43;
	selp.f64 	%fd177, %fd176, %fd175, %p43;
	add.s32 	%r118, %r145, 6;
	ld.global.f64 	%fd178, [%rd76+48];
	setp.lt.f64 	%p44, %fd178, %fd177;
	selp.b32 	%r119, %r118, %r117, %p44;
	selp.f64 	%fd179, %fd178, %fd177, %p44;
	add.s32 	%r120, %r145, 7;
	ld.global.f64 	%fd180, [%rd76+56];
	setp.lt.f64 	%p45, %fd180, %fd179;
	selp.b32 	%r153, %r120, %r119, %p45;
	selp.f64 	%fd196, %fd180, %fd179, %p45;
	add.s32 	%r145, %r145, 8;
$L__BB30_30:
	setp.eq.s32 	%p46, %r34, 0;
	@%p46 bra 	$L__BB30_36;
	and.b32  	%r40, %r54, 3;
	setp.lt.u32 	%p47, %r34, 4;
	@%p47 bra 	$L__BB30_33;
	cvt.u64.u32 	%rd77, %r145;
	add.s64 	%rd78, %rd6, %rd77;
	shl.b64 	%rd79, %rd78, 3;
	add.s64 	%rd80, %rd3, %rd79;
	ld.global.f64 	%fd181, [%rd80];
	setp.lt.f64 	%p48, %fd181, %fd196;
	selp.b32 	%r122, %r145, %r153, %p48;
	selp.f64 	%fd182, %fd181, %fd196, %p48;
	add.s32 	%r123, %r145, 1;
	ld.global.f64 	%fd183, [%rd80+8];
	setp.lt.f64 	%p49, %fd183, %fd182;
	selp.b32 	%r124, %r123, %r122, %p49;
	selp.f64 	%fd184, %fd183, %fd182, %p49;
	add.s32 	%r125, %r145, 2;
	ld.global.f64 	%fd185, [%rd80+16];
	setp.lt.f64 	%p50, %fd185, %fd184;
	selp.b32 	%r126, %r125, %r124, %p50;
	selp.f64 	%fd186, %fd185, %fd184, %p50;
	add.s32 	%r127, %r145, 3;
	ld.global.f64 	%fd187, [%rd80+24];
	setp.lt.f64 	%p51, %fd187, %fd186;
	selp.b32 	%r153, %r127, %r126, %p51;
	selp.f64 	%fd196, %fd187, %fd186, %p51;
	add.s32 	%r145, %r145, 4;
$L__BB30_33:
	setp.eq.s32 	%p52, %r40, 0;
	@%p52 bra 	$L__BB30_36;
	cvt.u64.u32 	%rd81, %r145;
	add.s64 	%rd82, %rd6, %rd81;
	shl.b64 	%rd83, %rd82, 3;
	add.s64 	%rd93, %rd3, %rd83;
	neg.s32 	%r150, %r40;
$L__BB30_35:
	.pragma "nounroll";
	ld.global.f64 	%fd188, [%rd93];
	setp.lt.f64 	%p53, %fd188, %fd196;
	selp.b32 	%r153, %r145, %r153, %p53;
	selp.f64 	%fd196, %fd188, %fd196, %p53;
	add.s32 	%r145, %r145, 1;
	add.s64 	%rd93, %rd93, 8;
	add.s32 	%r150, %r150, 1;
	setp.ne.s32 	%p54, %r150, 0;
	@%p54 bra 	$L__BB30_35;
$L__BB30_36:
	cvta.to.global.u64 	%rd84, %rd19;
	shl.b64 	%rd85, %rd4, 2;
	add.s64 	%rd86, %rd84, %rd85;
	st.global.u32 	[%rd86], %r153;
	cvta.to.global.u64 	%rd87, %rd20;
	mul.wide.u32 	%rd88, %r153, 4;
	add.s64 	%rd89, %rd87, %rd88;
	ld.global.u32 	%r128, [%rd89];
	add.s32 	%r129, %r128, 1;
	st.global.u32 	[%rd89], %r129;
$L__BB30_37:
	ret;

}
	// .globl	_Z23vectorLabelDistance1UR8PKdPdS1_iiiPiS2_
.visible .entry _Z23vectorLabelDistance1UR8PKdPdS1_iiiPiS2_(
	.param .u64 .ptr .align 1 _Z23vectorLabelDistance1UR8PKdPdS1_iiiPiS2__param_0,
	.param .u64 .ptr .align 1 _Z23vectorLabelDistance1UR8PKdPdS1_iiiPiS2__param_1,
	.param .u64 .ptr .align 1 _Z23vectorLabelDistance1UR8PKdPdS1_iiiPiS2__param_2,
	.param .u32 _Z23vectorLabelDistance1UR8PKdPdS1_iiiPiS2__param_3,
	.param .u32 _Z23vectorLabelDistance1UR8PKdPdS1_iiiPiS2__param_4,
	.param .u32 _Z23vectorLabelDistance1UR8PKdPdS1_iiiPiS2__param_5,
	.param .u64 .ptr .align 1 _Z23vectorLabelDistance1UR8PKdPdS1_iiiPiS2__param_6,
	.param .u64 .ptr .align 1 _Z23vectorLabelDistance1UR8PKdPdS1_iiiPiS2__param_7
)
{
	.reg .pred 	%p<53>;
	.reg .b32 	%r<148>;
	.reg .b64 	%rd<86>;
	.reg .b64 	%fd<179>;

	ld.param.u64 	%rd21, [_Z23vectorLabelDistance1UR8PKdPdS1_iiiPiS2__param_0];
	ld.param.u64 	%rd22, [_Z23vectorLabelDistance1UR8PKdPdS1_iiiPiS2__param_1];
	ld.param.u64 	%rd23, [_Z23vectorLabelDistance1UR8PKdPdS1_iiiPiS2__param_2];
	ld.param.u32 	%r50, [_Z23vectorLabelDistance1UR8PKdPdS1_iiiPiS2__param_3];
	ld.param.u32 	%r51, [_Z23vectorLabelDistance1UR8PKdPdS1_iiiPiS2__param_4];
	ld.param.s32 	%rd24, [_Z23vectorLabelDistance1UR8PKdPdS1_iiiPiS2__param_5];
	cvta.to.global.u64 	%rd1, %rd21;
	cvta.to.global.u64 	%rd2, %rd22;
	cvta.to.global.u64 	%rd3, %rd23;
	mov.u32 	%r52, %ctaid.x;
	mov.u32 	%r53, %ntid.x;
	mov.u32 	%r54, %tid.x;
	mad.lo.s32 	%r55, %r52, %r53, %r54;
	cvt.u64.u32 	%rd4, %r55;
	setp.ge.s64 	%p1, %rd4, %rd24;
	@%p1 bra 	$L__BB31_34;
	setp.lt.s32 	%p2, %r50, 1;
	mov.b32 	%r147, 0;
	@%p2 bra 	$L__BB31_33;
	setp.lt.s32 	%p3, %r51, 1;
	cvt.u64.u32 	%rd25, %r51;
	mul.lo.s64 	%rd5, %rd25, %rd4;
	cvt.u64.u32 	%rd26, %r50;
	mul.lo.s64 	%rd6, %rd26, %rd4;
	@%p3 bra 	$L__BB31_10;
	add.s32 	%r61, %r51, -1;
	shr.u32 	%r62, %r61, 3;
	add.s32 	%r63, %r62, 1;
	and.b32  	%r1, %r61, 8;
	and.b32  	%r64, %r63, 1073741822;
	neg.s32 	%r2, %r64;
	mov.b32 	%r125, 0;
	shl.b64 	%rd47, %rd5, 3;
	add.s64 	%rd48, %rd47, %rd1;
	add.s64 	%rd7, %rd48, 64;
$L__BB31_4:
	setp.lt.u32 	%p12, %r51, 9;
	mul.lo.s32 	%r4, %r125, %r51;
	mov.f64 	%fd171, 0d0000000000000000;
	mov.b32 	%r128, 0;
	@%p12 bra 	$L__BB31_7;
	mul.wide.u32 	%rd49, %r4, 8;
	add.s64 	%rd50, %rd2, %rd49;
	add.s64 	%rd83, %rd50, 64;
	mov.f64 	%fd171, 0d0000000000000000;
	mov.b32 	%r128, 0;
	mov.u64 	%rd82, %rd7;
	mov.u32 	%r126, %r2;
$L__BB31_6:
	ld.global.nc.f64 	%fd19, [%rd83+-64];
	ld.global.nc.f64 	%fd20, [%rd82+-64];
	sub.f64 	%fd21, %fd19, %fd20;
	fma.rn.f64 	%fd22, %fd21, %fd21, %fd171;
	ld.global.nc.f64 	%fd23, [%rd83+-56];
	ld.global.nc.f64 	%fd24, [%rd82+-56];
	sub.f64 	%fd25, %fd23, %fd24;
	fma.rn.f64 	%fd26, %fd25, %fd25, %fd22;
	ld.global.nc.f64 	%fd27, [%rd83+-48];
	ld.global.nc.f64 	%fd28, [%rd82+-48];
	sub.f64 	%fd29, %fd27, %fd28;
	fma.rn.f64 	%fd30, %fd29, %fd29, %fd26;
	ld.global.nc.f64 	%fd31, [%rd83+-40];
	ld.global.nc.f64 	%fd32, [%rd82+-40];
	sub.f64 	%fd33, %fd31, %fd32;
	fma.rn.f64 	%fd34, %fd33, %fd33, %fd30;
	ld.global.nc.f64 	%fd35, [%rd83+-32];
	ld.global.nc.f64 	%fd36, [%rd82+-32];
	sub.f64 	%fd37, %fd35, %fd36;
	fma.rn.f64 	%fd38, %fd37, %fd37, %fd34;
	ld.global.nc.f64 	%fd39, [%rd83+-24];
	ld.global.nc.f64 	%fd40, [%rd82+-24];
	sub.f64 	%fd41, %fd39, %fd40;
	fma.rn.f64 	%fd42, %fd41, %fd41, %fd38;
	ld.global.nc.f64 	%fd43, [%rd83+-16];
	ld.global.nc.f64 	%fd44, [%rd82+-16];
	sub.f64 	%fd45, %fd43, %fd44;
	fma.rn.f64 	%fd46, %fd45, %fd45, %fd42;
	ld.global.nc.f64 	%fd47, [%rd83+-8];
	ld.global.nc.f64 	%fd48, [%rd82+-8];
	sub.f64 	%fd49, %fd47, %fd48;
	fma.rn.f64 	%fd50, %fd49, %fd49, %fd46;
	ld.global.nc.f64 	%fd51, [%rd83];
	ld.global.nc.f64 	%fd52, [%rd82];
	sub.f64 	%fd53, %fd51, %fd52;
	fma.rn.f64 	%fd54, %fd53, %fd53, %fd50;
	ld.global.nc.f64 	%fd55, [%rd83+8];
	ld.global.nc.f64 	%fd56, [%rd82+8];
	sub.f64 	%fd57, %fd55, %fd56;
	fma.rn.f64 	%fd58, %fd57, %fd57, %fd54;
	ld.global.nc.f64 	%fd59, [%rd83+16];
	ld.global.nc.f64 	%fd60, [%rd82+16];
	sub.f64 	%fd61, %fd59, %fd60;
	fma.rn.f64 	%fd62, %fd61, %fd61, %fd58;
	ld.global.nc.f64 	%fd63, [%rd83+24];
	ld.global.nc.f64 	%fd64, [%rd82+24];
	sub.f64 	%fd65, %fd63, %fd64;
	fma.rn.f64 	%fd66, %fd65, %fd65, %fd62;
	ld.global.nc.f64 	%fd67, [%rd83+32];
	ld.global.nc.f64 	%fd68, [%rd82+32];
	sub.f64 	%fd69, %fd67, %fd68;
	fma.rn.f64 	%fd70, %fd69, %fd69, %fd66;
	ld.global.nc.f64 	%fd71, [%rd83+40];
	ld.global.nc.f64 	%fd72, [%rd82+40];
	sub.f64 	%fd73, %fd71, %fd72;
	fma.rn.f64 	%fd74, %fd73, %fd73, %fd70;
	ld.global.nc.f64 	%fd75, [%rd83+48];
	ld.global.nc.f64 	%fd76, [%rd82+48];
	sub.f64 	%fd77, %fd75, %fd76;
	fma.rn.f64 	%fd78, %fd77, %fd77, %fd74;
	ld.global.nc.f64 	%fd79, [%rd83+56];
	ld.global.nc.f64 	%fd80, [%rd82+56];
	sub.f64 	%fd81, %fd79, %fd80;
	fma.rn.f64 	%fd171, %fd81, %fd81, %fd78;
	add.s32 	%r128, %r128, 16;
	add.s32 	%r126, %r126, 2;
	add.s64 	%rd83, %rd83, 128;
	add.s64 	%rd82, %rd82, 128;
	setp.ne.s32 	%p13, %r126, 0;
	@%p13 bra 	$L__BB31_6;
$L__BB31_7:
	setp.ne.s32 	%p14, %r1, 0;
	@%p14 bra 	$L__BB31_9;
	add.s32 	%r67, %r128, %r4;
	mul.wide.u32 	%rd51, %r67, 8;
	add.s64 	%rd52, %rd2, %rd51;
	ld.global.nc.f64 	%fd82, [%rd52];
	cvt.u64.u32 	%rd53, %r128;
	add.s64 	%rd54, %rd5, %rd53;
	shl.b64 	%rd55, %rd54, 3;
	add.s64 	%rd56, %rd1, %rd55;
	ld.global.nc.f64 	%fd83, [%rd56];
	sub.f64 	%fd84, %fd82, %fd83;
	fma.rn.f64 	%fd85, %fd84, %fd84, %fd171;
	ld.global.nc.f64 	%fd86, [%rd52+8];
	ld.global.nc.f64 	%fd87, [%rd56+8];
	sub.f64 	%fd88, %fd86, %fd87;
	fma.rn.f64 	%fd89, %fd88, %fd88, %fd85;
	ld.global.nc.f64 	%fd90, [%rd52+16];
	ld.global.nc.f64 	%fd91, [%rd56+16];
	sub.f64 	%fd92, %fd90, %fd91;
	fma.rn.f64 	%fd93, %fd92, %fd92, %fd89;
	ld.global.nc.f64 	%fd94, [%rd52+24];
	ld.global.nc.f64 	%fd95, [%rd56+24];
	sub.f64 	%fd96, %fd94, %fd95;
	fma.rn.f64 	%fd97, %fd96, %fd96, %fd93;
	ld.global.nc.f64 	%fd98, [%rd52+32];
	ld.global.nc.f64 	%fd99, [%rd56+32];
	sub.f64 	%fd100, %fd98, %fd99;
	fma.rn.f64 	%fd101, %fd100, %fd100, %fd97;
	ld.global.nc.f64 	%fd102, [%rd52+40];
	ld.global.nc.f64 	%fd103, [%rd56+40];
	sub.f64 	%fd104, %fd102, %fd103;
	fma.rn.f64 	%fd105, %fd104, %fd104, %fd101;
	ld.global.nc.f64 	%fd106, [%rd52+48];
	ld.global.nc.f64 	%fd107, [%rd56+48];
	sub.f64 	%fd108, %fd106, %fd107;
	fma.rn.f64 	%fd109, %fd108, %fd108, %fd105;
	ld.global.nc.f64 	%fd110, [%rd52+56];
	ld.global.nc.f64 	%fd111, [%rd56+56];
	sub.f64 	%fd112, %fd110, %fd111;
	fma.rn.f64 	%fd171, %fd112, %fd112, %fd109;
$L__BB31_9:
	sqrt.rn.f64 	%fd113, %fd171;
	cvt.u64.u32 	%rd57, %r125;
	add.s64 	%rd58, %rd6, %rd57;
	shl.b64 	%rd59, %rd58, 3;
	add.s64 	%rd60, %rd3, %rd59;
	st.global.f64 	[%rd60], %fd113;
	add.s32 	%r125, %r125, 1;
	setp.eq.s32 	%p15, %r125, %r50;
	@%p15 bra 	$L__BB31_21;
	bra.uni 	$L__BB31_4;
$L__BB31_10:
	and.b32  	%r11, %r50, 7;
	setp.lt.u32 	%p4, %r50, 8;
	mov.b32 	%r131, 0;
	@%p4 bra 	$L__BB31_13;
	and.b32  	%r131, %r50, 2147483640;
	mov.b32 	%r129, 0;
$L__BB31_12:
	.pragma "nounroll";
	cvt.u64.u32 	%rd27, %r129;
	add.s64 	%rd28, %rd6, %rd27;
	shl.b64 	%rd29, %rd28, 3;
	add.s64 	%rd30, %rd3, %rd29;
	mov.b64 	%rd31, 0;
	st.global.u64 	[%rd30], %rd31;
	st.global.u64 	[%rd30+8], %rd31;
	st.global.u64 	[%rd30+16], %rd31;
	st.global.u64 	[%rd30+24], %rd31;
	st.global.u64 	[%rd30+32], %rd31;
	st.global.u64 	[%rd30+40], %rd31;
	st.global.u64 	[%rd30+48], %rd31;
	st.global.u64 	[%rd30+56], %rd31;
	add.s32 	%r129, %r129, 8;
	setp.ne.s32 	%p5, %r129, %r131;
	@%p5 bra 	$L__BB31_12;
$L__BB31_13:
	setp.eq.s32 	%p6, %r11, 0;
	@%p6 bra 	$L__BB31_21;
	and.b32  	%r16, %r50, 3;
	setp.lt.u32 	%p7, %r11, 4;
	@%p7 bra 	$L__BB31_16;
	cvt.u64.u32 	%rd32, %r131;
	add.s64 	%rd33, %rd6, %rd32;
	shl.b64 	%rd34, %rd33, 3;
	add.s64 	%rd35, %rd3, %rd34;
	mov.b64 	%rd36, 0;
	st.global.u64 	[%rd35], %rd36;
	st.global.u64 	[%rd35+8], %rd36;
	st.global.u64 	[%rd35+16], %rd36;
	st.global.u64 	[%rd35+24], %rd36;
	add.s32 	%r131, %r131, 4;
$L__BB31_16:
	setp.eq.s32 	%p8, %r16, 0;
	@%p8 bra 	$L__BB31_21;
	setp.eq.s32 	%p9, %r16, 1;
	@%p9 bra 	$L__BB31_19;
	cvt.u64.u32 	%rd37, %r131;
	add.s64 	%rd38, %rd6, %rd37;
	shl.b64 	%rd39, %rd38, 3;
	add.s64 	%rd40, %rd3, %rd39;
	mov.b64 	%rd41, 0;
	st.global.u64 	[%rd40], %rd41;
	st.global.u64 	[%rd40+8], %rd41;
	add.s32 	%r131, %r131, 2;
$L__BB31_19:
	and.b32  	%r59, %r50, 1;
	setp.eq.b32 	%p10, %r59, 1;
	not.pred 	%p11, %p10;
	@%p11 bra 	$L__BB31_21;
	cvt.u64.u32 	%rd42, %r131;
	add.s64 	%rd43, %rd6, %rd42;
	shl.b64 	%rd44, %rd43, 3;
	add.s64 	%rd45, %rd3, %rd44;
	mov.b64 	%rd46, 0;
	st.global.u64 	[%rd45], %rd46;
$L__BB31_21:
	and.b32  	%r21, %r50, 15;
	setp.lt.u32 	%p16, %r50, 16;
	mov.f64 	%fd175, 0d7FEFFFFFFFFFFFFF;
	mov.b32 	%r139, 0;
	mov.u32 	%r147, %r139;
	@%p16 bra 	$L__BB31_24;
	and.b32  	%r139, %r50, 2147483632;
	shl.b64 	%rd61, %rd6, 3;
	add.s64 	%rd62, %rd61, %rd3;
	add.s64 	%rd84, %rd62, 64;
	mov.f64 	%fd175, 0d7FEFFFFFFFFFFFFF;
	mov.b32 	%r133, 0;
	mov.u32 	%r147, %r133;
$L__BB31_23:
	.pragma "nounroll";
	ld.global.f64 	%fd116, [%rd84+-64];
	setp.lt.f64 	%p17, %fd116, %fd175;
	selp.b32 	%r71, %r133, %r147, %p17;
	selp.f64 	%fd117, %fd116, %fd175, %p17;
	ld.global.f64 	%fd118, [%rd84+-56];
	setp.lt.f64 	%p18, %fd118, %fd117;
	add.s32 	%r72, %r133, 1;
	selp.b32 	%r73, %r72, %r71, %p18;
	selp.f64 	%fd119, %fd118, %fd117, %p18;
	ld.global.f64 	%fd120, [%rd84+-48];
	setp.lt.f64 	%p19, %fd120, %fd119;
	add.s32 	%r74, %r133, 2;
	selp.b32 	%r75, %r74, %r73, %p19;
	selp.f64 	%fd121, %fd120, %fd119, %p19;
	ld.global.f64 	%fd122, [%rd84+-40];
	setp.lt.f64 	%p20, %fd122, %fd121;
	add.s32 	%r76, %r133, 3;
	selp.b32 	%r77, %r76, %r75, %p20;
	selp.f64 	%fd123, %fd122, %fd121, %p20;
	ld.global.f64 	%fd124, [%rd84+-32];
	setp.lt.f64 	%p21, %fd124, %fd123;
	add.s32 	%r78, %r133, 4;
	selp.b32 	%r79, %r78, %r77, %p21;
	selp.f64 	%fd125, %fd124, %fd123, %p21;
	ld.global.f64 	%fd126, [%rd84+-24];
	setp.lt.f64 	%p22, %fd126, %fd125;
	add.s32 	%r80, %r133, 5;
	selp.b32 	%r81, %r80, %r79, %p22;
	selp.f64 	%fd127, %fd126, %fd125, %p22;
	ld.global.f64 	%fd128, [%rd84+-16];
	setp.lt.f64 	%p23, %fd128, %fd127;
	add.s32 	%r82, %r133, 6;
	selp.b32 	%r83, %r82, %r81, %p23;
	selp.f64 	%fd129, %fd128, %fd127, %p23;
	ld.global.f64 	%fd130, [%rd84+-8];
	setp.lt.f64 	%p24, %fd130, %fd129;
	add.s32 	%r84, %r133, 7;
	selp.b32 	%r85, %r84, %r83, %p24;
	selp.f64 	%fd131, %fd130, %fd129, %p24;
	ld.global.f64 	%fd132, [%rd84];
	setp.lt.f64 	%p25, %fd132, %fd131;
	add.s32 	%r86, %r133, 8;
	selp.b32 	%r87, %r86, %r85, %p25;
	selp.f64 	%fd133, %fd132, %fd131, %p25;
	ld.global.f64 	%fd134, [%rd84+8];
	setp.lt.f64 	%p26, %fd134, %fd133;
	add.s32 	%r88, %r133, 9;
	selp.b32 	%r89, %r88, %r87, %p26;
	selp.f64 	%fd135, %fd134, %fd133, %p26;
	ld.global.f64 	%fd136, [%rd84+16];
	setp.lt.f64 	%p27, %fd136, %fd135;
	add.s32 	%r90, %r133, 10;
	selp.b32 	%r91, %r90, %r89, %p27;
	selp.f64 	%fd137, %fd136, %fd135, %p27;
	ld.global.f64 	%fd138, [%rd84+24];
	setp.lt.f64 	%p28, %fd138, %fd137;
	add.s32 	%r92, %r133, 11;
	selp.b32 	%r93, %r92, %r91, %p28;
	selp.f64 	%fd139, %fd138, %fd137, %p28;
	ld.global.f64 	%fd140, [%rd84+32];
	setp.lt.f64 	%p29, %fd140, %fd139;
	add.s32 	%r94, %r133, 12;
	selp.b32 	%r95, %r94, %r93, %p29;
	selp.f64 	%fd141, %fd140, %fd139, %p29;
	ld.global.f64 	%fd142, [%rd84+40];
	setp.lt.f64 	%p30, %fd142, %fd141;
	add.s32 	%r96, %r133, 13;
	selp.b32 	%r97, %r96, %r95, %p30;
	selp.f64 	%fd143, %fd142, %fd141, %p30;
	ld.global.f64 	%fd144, [%rd84+48];
	setp.lt.f64 	%p31, %fd144, %fd143;
	add.s32 	%r98, %r133, 14;
	selp.b32 	%r99, %r98, %r97, %p31;
	selp.f64 	%fd145, %fd144, %fd143, %p31;
	ld.global.f64 	%fd146, [%rd84+56];
	setp.lt.f64 	%p32, %fd146, %fd145;
	add.s32 	%r100, %r133, 15;
	selp.b32 	%r147, %r100, %r99, %p32;
	selp.f64 	%fd175, %fd146, %fd145, %p32;
	add.s64 	%rd84, %rd84, 128;
	add.s32 	%r133, %r133, 16;
	setp.ne.s32 	%p33, %r133, %r139;
	@%p33 bra 	$L__BB31_23;
$L__BB31_24:
	setp.eq.s32 	%p34, %r21, 0;
	@%p34 bra 	$L__BB31_33;
	and.b32  	%r30, %r50, 7;
	setp.lt.u32 	%p35, %r21, 8;
	@%p35 bra 	$L__BB31_27;
	cvt.u64.u32 	%rd63, %r139;
	add.s64 	%rd64, %rd6, %rd63;
	shl.b64 	%rd65, %rd64, 3;
	add.s64 	%rd66, %rd3, %rd65;
	ld.global.f64 	%fd147, [%rd66];
	setp.lt.f64 	%p36, %fd147, %fd175;
	selp.b32 	%r102, %r139, %r147, %p36;
	selp.f64 	%fd148, %fd147, %fd175, %p36;
	add.s32 	%r103, %r139, 1;
	ld.global.f64 	%fd149, [%rd66+8];
	setp.lt.f64 	%p37, %fd149, %fd148;
	selp.b32 	%r104, %r103, %r102, %p37;
	selp.f64 	%fd150, %fd149, %fd148, %p37;
	add.s32 	%r105, %r139, 2;
	ld.global.f64 	%fd151, [%rd66+16];
	setp.lt.f64 	%p38, %fd151, %fd150;
	selp.b32 	%r106, %r105, %r104, %p38;
	selp.f64 	%fd152, %fd151, %fd150, %p38;
	add.s32 	%r107, %r139, 3;
	ld.global.f64 	%fd153, [%rd66+24];
	setp.lt.f64 	%p39, %fd153, %fd152;
	selp.b32 	%r108, %r107, %r106, %p39;
	selp.f64 	%fd154, %fd153, %fd152, %p39;
	add.s32 	%r109, %r139, 4;
	ld.global.f64 	%fd155, [%rd66+32];
	setp.lt.f64 	%p40, %fd155, %fd154;
	selp.b32 	%r110, %r109, %r108, %p40;
	selp.f64 	%fd156, %fd155, %fd154, %p40;
	add.s32 	%r111, %r139, 5;
	ld.global.f64 	%fd157, [%rd66+40];
	setp.lt.f64 	%p41, %fd157, %fd156;
	selp.b32 	%r112, %r111, %r110, %p41;
	selp.f64 	%fd158, %fd157, %fd156, %p41;
	add.s32 	%r113, %r139, 6;
	ld.global.f64 	%fd159, [%rd66+48];
	setp.lt.f64 	%p42, %fd159, %fd158;
	selp.b32 	%r114, %r113, %r112, %p42;
	selp.f64 	%fd160, %fd159, %fd158, %p42;
	add.s32 	%r115, %r139, 7;
	ld.global.f64 	%fd161, [%rd66+56];
	setp.lt.f64 	%p43, %fd161, %fd160;
	selp.b32 	%r147, %r115, %r114, %p43;
	selp.f64 	%fd175, %fd161, %fd160, %p43;
	add.s32 	%r139, %r139, 8;
$L__BB31_27:
	setp.eq.s32 	%p44, %r30, 0;
	@%p44 bra 	$L__BB31_33;
	and.b32  	%r36, %r50, 3;
	setp.lt.u32 	%p45, %r30, 4;
	@%p45 bra 	$L__BB31_30;
	cvt.u64.u32 	%rd67, %r139;
	add.s64 	%rd68, %rd6, %rd67;
	shl.b64 	%rd69, %rd68, 3;
	add.s64 	%rd70, %rd3, %rd69;
	ld.global.f64 	%fd162, [%rd70];
	setp.lt.f64 	%p46, %fd162, %fd175;
	selp.b32 	%r117, %r139, %r147, %p46;
	selp.f64 	%fd163, %fd162, %fd175, %p46;
	add.s32 	%r118, %r139, 1;
	ld.global.f64 	%fd164, [%rd70+8];
	setp.lt.f64 	%p47, %fd164, %fd163;
	selp.b32 	%r119, %r118, %r117, %p47;
	selp.f64 	%fd165, %fd164, %fd163, %p47;
	add.s32 	%r120, %r139, 2;
	ld.global.f64 	%fd166, [%rd70+16];
	setp.lt.f64 	%p48, %fd166, %fd165;
	selp.b32 	%r121, %r120, %r119, %p48;
	selp.f64 	%fd167, %fd166, %fd165, %p48;
	add.s32 	%r122, %r139, 3;
	ld.global.f64 	%fd168, [%rd70+24];
	setp.lt.f64 	%p49, %fd168, %fd167;
	selp.b32 	%r147, %r122, %r121, %p49;
	selp.f64 	%fd175, %fd168, %fd167, %p49;
	add.s32 	%r139, %r139, 4;
$L__BB31_30:
	setp.eq.s32 	%p50, %r36, 0;
	@%p50 bra 	$L__BB31_33;
	cvt.u64.u32 	%rd71, %r139;
	add.s64 	%rd72, %rd6, %rd71;
	shl.b64 	%rd73, %rd72, 3;
	add.s64 	%rd85, %rd3, %rd73;
	neg.s32 	%r144, %r36;
$L__BB31_32:
	.pragma "nounroll";
	ld.global.f64 	%fd169, [%rd85];
	setp.lt.f64 	%p51, %fd169, %fd175;
	selp.b32 	%r147, %r139, %r147, %p51;
	selp.f64 	%fd175, %fd169, %fd175, %p51;
	add.s32 	%r139, %r139, 1;
	add.s64 	%rd85, %rd85, 8;
	add.s32 	%r144, %r144, 1;
	setp.ne.s32 	%p52, %r144, 0;
	@%p52 bra 	$L__BB31_32;
$L__BB31_33:
	ld.param.u64 	%rd81, [_Z23vectorLabelDistance1UR8PKdPdS1_iiiPiS2__param_7];
	ld.param.u64 	%rd80, [_Z23vectorLabelDistance1UR8PKdPdS1_iiiPiS2__param_6];
	cvta.to.global.u64 	%rd74, %rd80;
	shl.b64 	%rd75, %rd4, 2;
	add.s64 	%rd76, %rd74, %rd75;
	st.global.u32 	[%rd76], %r147;
	cvta.to.global.u64 	%rd77, %rd81;
	mul.wide.u32 	%rd78, %r147, 4;
	add.s64 	%rd79, %rd77, %rd78;
	ld.global.u32 	%r123, [%rd79];
	add.s32 	%r124, %r123, 1;
	st.global.u32 	[%rd79], %r124;
$L__BB31_34:
	ret;

}
	// .globl	_Z20vectorLabelDistance2PKdPdS1_iiiPiS2_
.visible .entry _Z20vectorLabelDistance2PKdPdS1_iiiPiS2_(
	.param .u64 .ptr .align 1 _Z20vectorLabelDistance2PKdPdS1_iiiPiS2__param_0,
	.param .u64 .ptr .align 1 _Z20vectorLabelDistance2PKdPdS1_iiiPiS2__param_1,
	.param .u64 .ptr .align 1 _Z20vectorLabelDistance2PKdPdS1_iiiPiS2__param_2,
	.param .u32 _Z20vectorLabelDistance2PKdPdS1_iiiPiS2__param_3,
	.param .u32 _Z20vectorLabelDistance2PKdPdS1_iiiPiS2__param_4,
	.param .u32 _Z20vectorLabelDistance2PKdPdS1_iiiPiS2__param_5,
	.param .u64 .ptr .align 1 _Z20vectorLabelDistance2PKdPdS1_iiiPiS2__param_6,
	.param .u64 .ptr .align 1 _Z20vectorLabelDistance2PKdPdS1_iiiPiS2__param_7
)
{
	.reg .pred 	%p<57>;
	.reg .b32 	%r<152>;
	.reg .b64 	%rd<104>;
	.reg .b64 	%fd<152>;

	ld.param.u64 	%rd21, [_Z20vectorLabelDistance2PKdPdS1_iiiPiS2__param_0];
	ld.param.u64 	%rd22, [_Z20vectorLabelDistance2PKdPdS1_iiiPiS2__param_1];
	ld.param.u64 	%rd23, [_Z20vectorLabelDistance2PKdPdS1_iiiPiS2__param_2];
	ld.param.u32 	%r55, [_Z20vectorLabelDistance2PKdPdS1_iiiPiS2__param_3];
	ld.param.u32 	%r56, [_Z20vectorLabelDistance2PKdPdS1_iiiPiS2__param_4];
	ld.param.s32 	%rd24, [_Z20vectorLabelDistance2PKdPdS1_iiiPiS2__param_5];
	ld.param.u64 	%rd19, [_Z20vectorLabelDistance2PKdPdS1_iiiPiS2__param_6];
	ld.param.u64 	%rd20, [_Z20vectorLabelDistance2PKdPdS1_iiiPiS2__param_7];
	cvta.to.global.u64 	%rd1, %rd21;
	cvta.to.global.u64 	%rd2, %rd22;
	cvta.to.global.u64 	%rd3, %rd23;
	mov.u32 	%r57, %ctaid.x;
	mov.u32 	%r58, %ntid.x;
	mov.u32 	%r59, %tid.x;
	mad.lo.s32 	%r60, %r57, %r58, %r59;
	cvt.u64.u32 	%rd4, %r60;
	setp.ge.s64 	%p1, %rd4, %rd24;
	@%p1 bra 	$L__BB32_40;
	setp.lt.s32 	%p2, %r55, 1;
	mov.b32 	%r151, 0;
	@%p2 bra 	$L__BB32_39;
	setp.lt.s32 	%p3, %r56, 1;
	cvt.u64.u32 	%rd25, %r56;
	mul.lo.s64 	%rd5, %rd25, %rd4;
	cvt.u64.u32 	%rd26, %r55;
	mul.lo.s64 	%rd6, %rd26, %rd4;
	@%p3 bra 	$L__BB32_16;
	and.b32  	%r1, %r56, 7;
	and.b32  	%r2, %r56, 3;
	and.b32  	%r3, %r56, 2147483640;
	and.b32  	%r4, %r56, 1;
	neg.s32 	%r5, %r3;
	shl.b64 	%rd47, %rd5, 3;
	add.s64 	%rd48, %rd47, %rd1;
	add.s64 	%rd7, %rd48, 32;
	mov.b32 	%r128, 0;
$L__BB32_4:
	setp.lt.u32 	%p12, %r56, 8;
	mul.lo.s32 	%r7, %r128, %r56;
	mov.f64 	%fd146, 0d0000000000000000;
	mov.b32 	%r131, 0;
	@%p12 bra 	$L__BB32_7;
	mul.wide.u32 	%rd49, %r7, 8;
	add.s64 	%rd50, %rd2, %rd49;
	add.s64 	%rd101, %rd50, 32;
	mov.f64 	%fd146, 0d0000000000000000;
	mov.u64 	%rd100, %rd7;
	mov.u32 	%r129, %r5;
$L__BB32_6:
	.pragma "nounroll";
	ld.global.nc.f64 	%fd25, [%rd101+-32];
	ld.global.nc.f64 	%fd26, [%rd100+-32];
	sub.f64 	%fd27, %fd25, %fd26;
	fma.rn.f64 	%fd28, %fd27, %fd27, %fd146;
	ld.global.nc.f64 	%fd29, [%rd101+-24];
	ld.global.nc.f64 	%fd30, [%rd100+-24];
	sub.f64 	%fd31, %fd29, %fd30;
	fma.rn.f64 	%fd32, %fd31, %fd31, %fd28;
	ld.global.nc.f64 	%fd33, [%rd101+-16];
	ld.global.nc.f64 	%fd34, [%rd100+-16];
	sub.f64 	%fd35, %fd33, %fd34;
	fma.rn.f64 	%fd36, %fd35, %fd35, %fd32;
	ld.global.nc.f64 	%fd37, [%rd101+-8];
	ld.global.nc.f64 	%fd38, [%rd100+-8];
	sub.f64 	%fd39, %fd37, %fd38;
	fma.rn.f64 	%fd40, %fd39, %fd39, %fd36;
	ld.global.nc.f64 	%fd41, [%rd101];
	ld.global.nc.f64 	%fd42, [%rd100];
	sub.f64 	%fd43, %fd41, %fd42;
	fma.rn.f64 	%fd44, %fd43, %fd43, %fd40;
	ld.global.nc.f64 	%fd45, [%rd101+8];
	ld.global.nc.f64 	%fd46, [%rd100+8];
	sub.f64 	%fd47, %fd45, %fd46;
	fma.rn.f64 	%fd48, %fd47, %fd47, %fd44;
	ld.global.nc.f64 	%fd49, [%rd101+16];
	ld.global.nc.f64 	%fd50, [%rd100+16];
	sub.f64 	%fd51, %fd49, %fd50;
	fma.rn.f64 	%fd52, %fd51, %fd51, %fd48;
	ld.global.nc.f64 	%fd53, [%rd101+24];
	ld.global.nc.f64 	%fd54, [%rd100+24];
	sub.f64 	%fd55, %fd53, %fd54;
	fma.rn.f64 	%fd146, %fd55, %fd55, %fd52;
	add.s32 	%r129, %r129, 8;
	add.s64 	%rd101, %rd101, 64;
	add.s64 	%rd100, %rd100, 64;
	setp.ne.s32 	%p13, %r129, 0;
	mov.u32 	%r131, %r3;
	@%p13 bra 	$L__BB32_6;
$L__BB32_7:
	setp.eq.s32 	%p14, %r1, 0;
	@%p14 bra 	$L__BB32_15;
	add.s32 	%r67, %r1, -1;
	setp.lt.u32 	%p15, %r67, 3;
	@%p15 bra 	$L__BB32_10;
	add.s32 	%r68, %r131, %r7;
	mul.wide.u32 	%rd51, %r68, 8;
	add.s64 	%rd52, %rd2, %rd51;
	ld.global.nc.f64 	%fd57, [%rd52];
	cvt.u64.u32 	%rd53, %r131;
	add.s64 	%rd54, %rd5, %rd53;
	shl.b64 	%rd55, %rd54, 3;
	add.s64 	%rd56, %rd1, %rd55;
	ld.global.nc.f64 	%fd58, [%rd56];
	sub.f64 	%fd59, %fd57, %fd58;
	fma.rn.f64 	%fd60, %fd59, %fd59, %fd146;
	cvt.u64.u32 	%rd57, %r7;
	add.s64 	%rd58, %rd53, %rd57;
	shl.b64 	%rd59, %rd58, 3;
	add.s64 	%rd60, %rd2, %rd59;
	ld.global.nc.f64 	%fd61, [%rd60+8];
	ld.global.nc.f64 	%fd62, [%rd56+8];
	sub.f64 	%fd63, %fd61, %fd62;
	fma.rn.f64 	%fd64, %fd63, %fd63, %fd60;
	ld.global.nc.f64 	%fd65, [%rd60+16];
	ld.global.nc.f64 	%fd66, [%rd56+16];
	sub.f64 	%fd67, %fd65, %fd66;
	fma.rn.f64 	%fd68, %fd67, %fd67, %fd64;
	ld.global.nc.f64 	%fd69, [%rd60+24];
	ld.global.nc.f64 	%fd70, [%rd56+24];
	sub.f64 	%fd71, %fd69, %fd70;
	fma.rn.f64 	%fd146, %fd71, %fd71, %fd68;
	add.s32 	%r131, %r131, 4;
$L__BB32_10:
	setp.eq.s32 	%p16, %r2, 0;
	@%p16 bra 	$L__BB32_15;
	setp.eq.s32 	%p17, %r2, 1;
	@%p17 bra 	$L__BB32_13;
	add.s32 	%r69, %r131, %r7;
	mul.wide.u32 	%rd61, %r69, 8;
	add.s64 	%rd62, %rd2, %rd61;
	ld.global.nc.f64 	%fd73, [%rd62];
	cvt.u64.u32 	%rd63, %r131;
	add.s64 	%rd64, %rd5, %rd63;
	shl.b64 	%rd65, %rd64, 3;
	add.s64 	%rd66, %rd1, %rd65;
	ld.global.nc.f64 	%fd74, [%rd66];
	sub.f64 	%fd75, %fd73, %fd74;
	fma.rn.f64 	%fd76, %fd75, %fd75, %fd146;
	cvt.u64.u32 	%rd67, %r7;
	add.s64 	%rd68, %rd63, %rd67;
	shl.b64 	%rd69, %rd68, 3;
	add.s64 	%rd70, %rd2, %rd69;
	ld.global.nc.f64 	%fd77, [%rd70+8];
	ld.global.nc.f64 	%fd78, [%rd66+8];
	sub.f64 	%fd79, %fd77, %fd78;
	fma.rn.f64 	%fd146, %fd79, %fd79, %fd76;
	add.s32 	%r131, %r131, 2;
$L__BB32_13:
	setp.eq.s32 	%p18, %r4, 0;
	@%p18 bra 	$L__BB32_15;
	add.s32 	%r70, %r131, %r7;
	mul.wide.u32 	%rd71, %r70, 8;
	add.s64 	%rd72, %rd2, %rd71;
	ld.global.nc.f64 	%fd80, [%rd72];
	cvt.u64.u32 	%rd73, %r131;
	add.s64 	%rd74, %rd5, %rd73;
	shl.b64 	%rd75, %rd74, 3;
	add.s64 	%rd76, %rd1, %rd75;
	ld.global.nc.f64 	%fd81, [%rd76];
	sub.f64 	%fd82, %fd80, %fd81;
	fma.rn.f64 	%fd146, %fd82, %fd82, %fd146;
$L__BB32_15:
	cvt.u64.u32 	%rd77, %r128;
	add.s64 	%rd78, %rd6, %rd77;
	shl.b64 	%rd79, %rd78, 3;
	add.s64 	%rd80, %rd3, %rd79;
	st.global.f64 	[%rd80], %fd146;
	add.s32 	%r128, %r128, 1;
	setp.eq.s32 	%p19, %r128, %r55;
	@%p19 bra 	$L__BB32_27;
	bra.uni 	$L__BB32_4;
$L__BB32_16:
	and.b32  	%r16, %r55, 7;
	setp.lt.u32 	%p4, %r55, 8;
	mov.b32 	%r135, 0;
	@%p4 bra 	$L__BB32_19;
	and.b32  	%r135, %r55, 2147483640;
	mov.b32 	%r133, 0;
$L__BB32_18:
	.pragma "nounroll";
	cvt.u64.u32 	%rd27, %r133;
	add.s64 	%rd28, %rd6, %rd27;
	shl.b64 	%rd29, %rd28, 3;
	add.s64 	%rd30, %rd3, %rd29;
	mov.b64 	%rd31, 0;
	st.global.u64 	[%rd30], %rd31;
	st.global.u64 	[%rd30+8], %rd31;
	st.global.u64 	[%rd30+16], %rd31;
	st.global.u64 	[%rd30+24], %rd31;
	st.global.u64 	[%rd30+32], %rd31;
	st.global.u64 	[%rd30+40], %rd31;
	st.global.u64 	[%rd30+48], %rd31;
	st.global.u64 	[%rd30+56], %rd31;
	add.s32 	%r133, %r133, 8;
	setp.ne.s32 	%p5, %r133, %r135;
	@%p5 bra 	$L__BB32_18;
$L__BB32_19:
	setp.eq.s32 	%p6, %r16, 0;
	@%p6 bra 	$L__BB32_27;
	and.b32  	%r21, %r55, 3;
	setp.lt.u32 	%p7, %r16, 4;
	@%p7 bra 	$L__BB32_22;
	cvt.u64.u32 	%rd32, %r135;
	add.s64 	%rd33, %rd6, %rd32;
	shl.b64 	%rd34, %rd33, 3;
	add.s64 	%rd35, %rd3, %rd34;
	mov.b64 	%rd36, 0;
	st.global.u64 	[%rd35], %rd36;
	st.global.u64 	[%rd35+8], %rd36;
	st.global.u64 	[%rd35+16], %rd36;
	st.global.u64 	[%rd35+24], %rd36;
	add.s32 	%r135, %r135, 4;
$L__BB32_22:
	setp.eq.s32 	%p8, %r21, 0;
	@%p8 bra 	$L__BB32_27;
	setp.eq.s32 	%p9, %r21, 1;
	@%p9 bra 	$L__BB32_25;
	cvt.u64.u32 	%rd37, %r135;
	add.s64 	%rd38, %rd6, %rd37;
	shl.b64 	%rd39, %rd38, 3;
	add.s64 	%rd40, %rd3, %rd39;
	mov.b64 	%rd41, 0;
	st.global.u64 	[%rd40], %rd41;
	st.global.u64 	[%rd40+8], %rd41;
	add.s32 	%r135, %r135, 2;
$L__BB32_25:
	and.b32  	%r64, %r55, 1;
	setp.eq.b32 	%p10, %r64, 1;
	not.pred 	%p11, %p10;
	@%p11 bra 	$L__BB32_27;
	cvt.u64.u32 	%rd42, %r135;
	add.s64 	%rd43, %rd6, %rd42;
	shl.b64 	%rd44, %rd43, 3;
	add.s64 	%rd45, %rd3, %rd44;
	mov.b64 	%rd46, 0;
	st.global.u64 	[%rd45], %rd46;
$L__BB32_27:
	and.b32  	%r26, %r55, 15;
	setp.lt.u32 	%p20, %r55, 16;
	mov.f64 	%fd148, 0d7FEFFFFFFFFFFFFF;
	mov.b32 	%r143, 0;
	mov.u32 	%r151, %r143;
	@%p20 bra 	$L__BB32_30;
	and.b32  	%r143, %r55, 2147483632;
	shl.b64 	%rd81, %rd6, 3;
	add.s64 	%rd82, %rd81, %rd3;
	add.s64 	%rd102, %rd82, 64;
	mov.f64 	%fd148, 0d7FEFFFFFFFFFFFFF;
	mov.b32 	%r137, 0;
	mov.u32 	%r151, %r137;
$L__BB32_29:
	.pragma "nounroll";
	ld.global.f64 	%fd85, [%rd102+-64];
	setp.lt.f64 	%p21, %fd85, %fd148;
	selp.b32 	%r74, %r137, %r151, %p21;
	selp.f64 	%fd86, %fd85, %fd148, %p21;
	ld.global.f64 	%fd87, [%rd102+-56];
	setp.lt.f64 	%p22, %fd87, %fd86;
	add.s32 	%r75, %r137, 1;
	selp.b32 	%r76, %r75, %r74, %p22;
	selp.f64 	%fd88, %fd87, %fd86, %p22;
	ld.global.f64 	%fd89, [%rd102+-48];
	setp.lt.f64 	%p23, %fd89, %fd88;
	add.s32 	%r77, %r137, 2;
	selp.b32 	%r78, %r77, %r76, %p23;
	selp.f64 	%fd90, %fd89, %fd88, %p23;
	ld.global.f64 	%fd91, [%rd102+-40];
	setp.lt.f64 	%p24, %fd91, %fd90;
	add.s32 	%r79, %r137, 3;
	selp.b32 	%r80, %r79, %r78, %p24;
	selp.f64 	%fd92, %fd91, %fd90, %p24;
	ld.global.f64 	%fd93, [%rd102+-32];
	setp.lt.f64 	%p25, %fd93, %fd92;
	add.s32 	%r81, %r137, 4;
	selp.b32 	%r82, %r81, %r80, %p25;
	selp.f64 	%fd94, %fd93, %fd92, %p25;
	ld.global.f64 	%fd95, [%rd102+-24];
	setp.lt.f64 	%p26, %fd95, %fd94;
	add.s32 	%r83, %r137, 5;
	selp.b32 	%r84, %r83, %r82, %p26;
	selp.f64 	%fd96, %fd95, %fd94, %p26;
	ld.global.f64 	%fd97, [%rd102+-16];
	setp.lt.f64 	%p27, %fd97, %fd96;
	add.s32 	%r85, %r137, 6;
	selp.b32 	%r86, %r85, %r84, %p27;
	selp.f64 	%fd98, %fd97, %fd96, %p27;
	ld.global.f64 	%fd99, [%rd102+-8];
	setp.lt.f64 	%p28, %fd99, %fd98;
	add.s32 	%r87, %r137, 7;
	selp.b32 	%r88, %r87, %r86, %p28;
	selp.f64 	%fd100, %fd99, %fd98, %p28;
	ld.global.f64 	%fd101, [%rd102];
	setp.lt.f64 	%p29, %fd101, %fd100;
	add.s32 	%r89, %r137, 8;
	selp.b32 	%r90, %r89, %r88, %p29;
	selp.f64 	%fd102, %fd101, %fd100, %p29;
	ld.global.f64 	%fd103, [%rd102+8];
	setp.lt.f64 	%p30, %fd103, %fd102;
	add.s32 	%r91, %r137, 9;
	selp.b32 	%r92, %r91, %r90, %p30;
	selp.f64 	%fd104, %fd103, %fd102, %p30;
	ld.global.f64 	%fd105, [%rd102+16];
	setp.lt.f64 	%p31, %fd105, %fd104;
	add.s32 	%r93, %r137, 10;
	selp.b32 	%r94, %r93, %r92, %p31;
	selp.f64 	%fd106, %fd105, %fd104, %p31;
	ld.global.f64 	%fd107, [%rd102+24];
	setp.lt.f64 	%p32, %fd107, %fd106;
	add.s32 	%r95, %r137, 11;
	selp.b32 	%r96, %r95, %r94, %p32;
	selp.f64 	%fd108, %fd107, %fd106, %p32;
	ld.global.f64 	%fd109, [%rd102+32];
	setp.lt.f64 	%p33, %fd109, %fd108;
	add.s32 	%r97, %r137, 12;
	selp.b32 	%r98, %r97, %r96, %p33;
	selp.f64 	%fd110, %fd109, %fd108, %p33;
	ld.global.f64 	%fd111, [%rd102+40];
	setp.lt.f64 	%p34, %fd111, %fd110;
	add.s32 	%r99, %r137, 13;
	selp.b32 	%r100, %r99, %r98, %p34;
	selp.f64 	%fd112, %fd111, %fd110, %p34;
	ld.global.f64 	%fd113, [%rd102+48];
	setp.lt.f64 	%p35, %fd113, %fd112;
	add.s32 	%r101, %r137, 14;
	selp.b32 	%r102, %r101, %r100, %p35;
	selp.f64 	%fd114, %fd113, %fd112, %p35;
	ld.global.f64 	%fd115, [%rd102+56];
	setp.lt.f64 	%p36, %fd115, %fd114;
	add.s32 	%r103, %r137, 15;
	selp.b32 	%r151, %r103, %r102, %p36;
	selp.f64 	%fd148, %fd115, %fd114, %p36;
	add.s64 	%rd102, %rd102, 128;
	add.s32 	%r137, %r137, 16;
	setp.ne.s32 	%p37, %r137, %r143;
	@%p37 bra 	$L__BB32_29;
$L__BB32_30:
	setp.eq.s32 	%p38, %r26, 0;
	@%p38 bra 	$L__BB32_39;
	and.b32  	%r35, %r55, 7;
	setp.lt.u32 	%p39, %r26, 8;
	@%p39 bra 	$L__BB32_33;
	cvt.u64.u32 	%rd83, %r143;
	add.s64 	%rd84, %rd6, %rd83;
	shl.b64 	%rd85, %rd84, 3;
	add.s64 	%rd86, %rd3, %rd85;
	ld.global.f64 	%fd116, [%rd86];
	setp.lt.f64 	%p40, %fd116, %fd148;
	selp.b32 	%r105, %r143, %r151, %p40;
	selp.f64 	%fd117, %fd116, %fd148, %p40;
	add.s32 	%r106, %r143, 1;
	ld.global.f64 	%fd118, [%rd86+8];
	setp.lt.f64 	%p41, %fd118, %fd117;
	selp.b32 	%r107, %r106, %r105, %p41;
	selp.f64 	%fd119, %fd118, %fd117, %p41;
	add.s32 	%r108, %r143, 2;
	ld.global.f64 	%fd120, [%rd86+16];
	setp.lt.f64 	%p42, %fd120, %fd119;
	selp.b32 	%r109, %r108, %r107, %p42;
	selp.f64 	%fd121, %fd120, %fd119, %p42;
	add.s32 	%r110, %r143, 3;
	ld.global.f64 	%fd122, [%rd86+24];
	setp.lt.f64 	%p43, %fd122, %fd121;
	selp.b32 	%r111, %r110, %r109, %p43;
	selp.f64 	%fd123, %fd122, %fd121, %p43;
	add.s32 	%r112, %r143, 4;
	ld.global.f64 	%fd124, [%rd86+32];
	setp.lt.f64 	%p44, %fd124, %fd123;
	selp.b32 	%r113, %r112, %r111, %p44;
	selp.f64 	%fd125, %fd124, %fd123, %p44;
	add.s32 	%r114, %r143, 5;
	ld.global.f64 	%fd126, [%rd86+40];
	setp.lt.f64 	%p45, %fd126, %fd125;
	selp.b32 	%r115, %r114, %r113, %p45;
	selp.f64 	%fd127, %fd126, %fd125, %p45;
	add.s32 	%r116, %r143, 6;
	ld.global.f64 	%fd128, [%rd86+48];
	setp.lt.f64 	%p46, %fd128, %fd127;
	selp.b32 	%r117, %r116, %r115, %p46;
	selp.f64 	%fd129, %fd128, %fd127, %p46;
	add.s32 	%r118, %r143, 7;
	ld.global.f64 	%fd130, [%rd86+56];
	setp.lt.f64 	%p47, %fd130, %fd129;
	selp.b32 	%r151, %r118, %r117, %p47;
	selp.f64 	%fd148, %fd130, %fd129, %p47;
	add.s32 	%r143, %r143, 8;
$L__BB32_33:
	setp.eq.s32 	%p48, %r35, 0;
	@%p48 bra 	$L__BB32_39;
	and.b32  	%r41, %r55, 3;
	setp.lt.u32 	%p49, %r35, 4;
	@%p49 bra 	$L__BB32_36;
	cvt.u64.u32 	%rd87, %r143;
	add.s64 	%rd88, %rd6, %rd87;
	shl.b64 	%rd89, %rd88, 3;
	add.s64 	%rd90, %rd3, %rd89;
	ld.global.f64 	%fd131, [%rd90];
	setp.lt.f64 	%p50, %fd131, %fd148;
	selp.b32 	%r120, %r143, %r151, %p50;
	selp.f64 	%fd132, %fd131, %fd148, %p50;
	add.s32 	%r121, %r143, 1;
	ld.global.f64 	%fd133, [%rd90+8];
	setp.lt.f64 	%p51, %fd133, %fd132;
	selp.b32 	%r122, %r121, %r120, %p51;
	selp.f64 	%fd134, %fd133, %fd132, %p51;
	add.s32 	%r123, %r143, 2;
	ld.global.f64 	%fd135, [%rd90+16];
	setp.lt.f64 	%p52, %fd135, %fd134;
	selp.b32 	%r124, %r123, %r122, %p52;
	selp.f64 	%fd136, %fd135, %fd134, %p52;
	add.s32 	%r125, %r143, 3;
	ld.global.f64 	%fd137, [%rd90+24];
	setp.lt.f64 	%p53, %fd137, %fd136;
	selp.b32 	%r151, %r125, %r124, %p53;
	selp.f64 	%fd148, %fd137, %fd136, %p53;
	add.s32 	%r143, %r143, 4;
$L__BB32_36:
	setp.eq.s32 	%p54, %r41, 0;
	@%p54 bra 	$L__BB32_39;
	cvt.u64.u32 	%rd91, %r143;
	add.s64 	%rd92, %rd6, %rd91;
	shl.b64 	%rd93, %rd92, 3;
	add.s64 	%rd103, %rd3, %rd93;
	neg.s32 	%r148, %r41;
$L__BB32_38:
	.pragma "nounroll";
	ld.global.f64 	%fd138, [%rd103];
	setp.lt.f64 	%p55, %fd138, %fd148;
	selp.b32 	%r151, %r143, %r151, %p55;
	selp.f64 	%fd148, %fd138, %fd148, %p55;
	add.s32 	%r143, %r143, 1;
	add.s64 	%rd103, %rd103, 8;
	add.s32 	%r148, %r148, 1;
	setp.ne.s32 	%p56, %r148, 0;
	@%p56 bra 	$L__BB32_38;
$L__BB32_39:
	cvta.to.global.u64 	%rd94, %rd19;
	shl.b64 	%rd95, %rd4, 2;
	add.s64 	%rd96, %rd94, %rd95;
	st.global.u32 	[%rd96], %r151;
	cvta.to.global.u64 	%rd97, %rd20;
	mul.wide.u32 	%rd98, %r151, 4;
	add.s64 	%rd99, %rd97, %rd98;
	ld.global.u32 	%r126, [%rd99];
	add.s32 	%r127, %r126, 1;
	st.global.u32 	[%rd99], %r127;
$L__BB32_40:
	ret;

}
	// .globl	_Z23vectorLabelDistance2UR2PKdPdS1_iiiPiS2_
.visible .entry _Z23vectorLabelDistance2UR2PKdPdS1_iiiPiS2_(
	.param .u64 .ptr .align 1 _Z23vectorLabelDistance2UR2PKdPdS1_iiiPiS2__param_0,
	.param .u64 .ptr .align 1 _Z23vectorLabelDistance2UR2PKdPdS1_iiiPiS2__param_1,
	.param .u64 .ptr .align 1 _Z23vectorLabelDistance2UR2PKdPdS1_iiiPiS2__param_2,
	.param .u32 _Z23vectorLabelDistance2UR2PKdPdS1_iiiPiS2__param_3,
	.param .u32 _Z23vectorLabelDistance2UR2PKdPdS1_iiiPiS2__param_4,
	.param .u32 _Z23vectorLabelDistance2UR2PKdPdS1_iiiPiS2__param_5,
	.param .u64 .ptr .align 1 _Z23vectorLabelDistance2UR2PKdPdS1_iiiPiS2__param_6,
	.param .u64 .ptr .align 1 _Z23vectorLabelDistance2UR2PKdPdS1_iiiPiS2__param_7
)
{
	.reg .pred 	%p<57>;
	.reg .b32 	%r<160>;
	.reg .b64 	%rd<104>;
	.reg .b64 	%fd<212>;

	ld.param.u64 	%rd21, [_Z23vectorLabelDistance2UR2PKdPdS1_iiiPiS2__param_0];
	ld.param.u64 	%rd22, [_Z23vectorLabelDistance2UR2PKdPdS1_iiiPiS2__param_1];
	ld.param.u64 	%rd23, [_Z23vectorLabelDistance2UR2PKdPdS1_iiiPiS2__param_2];
	ld.param.u32 	%r57, [_Z23vectorLabelDistance2UR2PKdPdS1_iiiPiS2__param_3];
	ld.param.u32 	%r58, [_Z23vectorLabelDistance2UR2PKdPdS1_iiiPiS2__param_4];
	ld.param.s32 	%rd24, [_Z23vectorLabelDistance2UR2PKdPdS1_iiiPiS2__param_5];
	ld.param.u64 	%rd19, [_Z23vectorLabelDistance2UR2PKdPdS1_iiiPiS2__param_6];
	ld.param.u64 	%rd20, [_Z23vectorLabelDistance2UR2PKdPdS1_iiiPiS2__param_7];
	cvta.to.global.u64 	%rd1, %rd21;
	cvta.to.global.u64 	%rd2, %rd22;
	cvta.to.global.u64 	%rd3, %rd23;
	mov.u32 	%r59, %ctaid.x;
	mov.u32 	%r60, %ntid.x;
	mov.u32 	%r61, %tid.x;
	mad.lo.s32 	%r62, %r59, %r60, %r61;
	cvt.u64.u32 	%rd4, %r62;
	setp.ge.s64 	%p1, %rd4, %rd24;
	@%p1 bra 	$L__BB33_40;
	setp.lt.s32 	%p2, %r57, 1;
	mov.b32 	%r159, 0;
	@%p2 bra 	$L__BB33_39;
	setp.lt.s32 	%p3, %r58, 1;
	cvt.u64.u32 	%rd25, %r58;
	mul.lo.s64 	%rd5, %rd25, %rd4;
	cvt.u64.u32 	%rd26, %r57;
	mul.lo.s64 	%rd6, %rd26, %rd4;
	@%p3 bra 	$L__BB33_16;
	add.s32 	%r68, %r58, -1;
	shr.u32 	%r69, %r68, 1;
	add.s32 	%r70, %r69, 1;
	and.b32  	%r1, %r70, 7;
	and.b32  	%r2, %r70, 3;
	and.b32  	%r3, %r68, 6;
	and.b32  	%r4, %r68, 2;
	and.b32  	%r71, %r70, 2147483640;
	neg.s32 	%r5, %r71;
	mov.b32 	%r135, 0;
$L__BB33_4:
	setp.lt.u32 	%p12, %r58, 15;
	mul.lo.s32 	%r7, %r135, %r58;
	mov.f64 	%fd206, 0d0000000000000000;
	mov.b32 	%r138, 0;
	@%p12 bra 	$L__BB33_7;
	shl.b64 	%rd47, %rd5, 3;
	add.s64 	%rd48, %rd47, %rd1;
	add.s64 	%rd100, %rd48, 64;
	mul.wide.u32 	%rd49, %r7, 8;
	add.s64 	%rd50, %rd2, %rd49;
	add.s64 	%rd101, %rd50, 64;
	mov.f64 	%fd206, 0d0000000000000000;
	mov.b32 	%r138, 0;
	mov.u32 	%r136, %r5;
$L__BB33_6:
	.pragma "nounroll";
	ld.global.nc.f64 	%fd25, [%rd101+-64];
	ld.global.nc.f64 	%fd26, [%rd100+-64];
	sub.f64 	%fd27, %fd25, %fd26;
	fma.rn.f64 	%fd28, %fd27, %fd27, %fd206;
	ld.global.nc.f64 	%fd29, [%rd101+-56];
	ld.global.nc.f64 	%fd30, [%rd100+-56];
	sub.f64 	%fd31, %fd29, %fd30;
	fma.rn.f64 	%fd32, %fd31, %fd31, %fd28;
	ld.global.nc.f64 	%fd33, [%rd101+-48];
	ld.global.nc.f64 	%fd34, [%rd100+-48];
	sub.f64 	%fd35, %fd33, %fd34;
	fma.rn.f64 	%fd36, %fd35, %fd35, %fd32;
	ld.global.nc.f64 	%fd37, [%rd101+-40];
	ld.global.nc.f64 	%fd38, [%rd100+-40];
	sub.f64 	%fd39, %fd37, %fd38;
	fma.rn.f64 	%fd40, %fd39, %fd39, %fd36;
	ld.global.nc.f64 	%fd41, [%rd101+-32];
	ld.global.nc.f64 	%fd42, [%rd100+-32];
	sub.f64 	%fd43, %fd41, %fd42;
	fma.rn.f64 	%fd44, %fd43, %fd43, %fd40;
	ld.global.nc.f64 	%fd45, [%rd101+-24];
	ld.global.nc.f64 	%fd46, [%rd100+-24];
	sub.f64 	%fd47, %fd45, %fd46;
	fma.rn.f64 	%fd48, %fd47, %fd47, %fd44;
	ld.global.nc.f64 	%fd49, [%rd101+-16];
	ld.global.nc.f64 	%fd50, [%rd100+-16];
	sub.f64 	%fd51, %fd49, %fd50;
	fma.rn.f64 	%fd52, %fd51, %fd51, %fd48;
	ld.global.nc.f64 	%fd53, [%rd101+-8];
	ld.global.nc.f64 	%fd54, [%rd100+-8];
	sub.f64 	%fd55, %fd53, %fd54;
	fma.rn.f64 	%fd56, %fd55, %fd55, %fd52;
	ld.global.nc.f64 	%fd57, [%rd101];
	ld.global.nc.f64 	%fd58, [%rd100];
	sub.f64 	%fd59, %fd57, %fd58;
	fma.rn.f64 	%fd60, %fd59, %fd59, %fd56;
	ld.global.nc.f64 	%fd61, [%rd101+8];
	ld.global.nc.f64 	%fd62, [%rd100+8];
	sub.f64 	%fd63, %fd61, %fd62;
	fma.rn.f64 	%fd64, %fd63, %fd63, %fd60;
	ld.global.nc.f64 	%fd65, [%rd101+16];
	ld.global.nc.f64 	%fd66, [%rd100+16];
	sub.f64 	%fd67, %fd65, %fd66;
	fma.rn.f64 	%fd68, %fd67, %fd67, %fd64;
	ld.global.nc.f64 	%fd69, [%rd101+24];
	ld.global.nc.f64 	%fd70, [%rd100+24];
	sub.f64 	%fd71, %fd69, %fd70;
	fma.rn.f64 	%fd72, %fd71, %fd71, %fd68;
	ld.global.nc.f64 	%fd73, [%rd101+32];
	ld.global.nc.f64 	%fd74, [%rd100+32];
	sub.f64 	%fd75, %fd73, %fd74;
	fma.rn.f64 	%fd76, %fd75, %fd75, %fd72;
	ld.global.nc.f64 	%fd77, [%rd101+40];
	ld.global.nc.f64 	%fd78, [%rd100+40];
	sub.f64 	%fd79, %fd77, %fd78;
	fma.rn.f64 	%fd80, %fd79, %fd79, %fd76;
	ld.global.nc.f64 	%fd81, [%rd101+48];
	ld.global.nc.f64 	%fd82, [%rd100+48];
	sub.f64 	%fd83, %fd81, %fd82;
	fma.rn.f64 	%fd84, %fd83, %fd83, %fd80;
	ld.global.nc.f64 	%fd85, [%rd101+56];
	ld.global.nc.f64 	%fd86, [%rd100+56];
	sub.f64 	%fd87, %fd85, %fd86;
	fma.rn.f64 	%fd206, %fd87, %fd87, %fd84;
	add.s32 	%r138, %r138, 16;
	add.s32 	%r136, %r136, 8;
	add.s64 	%rd101, %rd101, 128;
	add.s64 	%rd100, %rd100, 128;
	setp.ne.s32 	%p13, %r136, 0;
	@%p13 bra 	$L__BB33_6;
$L__BB33_7:
	setp.eq.s32 	%p14, %r1, 0;
	@%p14 bra 	$L__BB33_15;
	add.s32 	%r74, %r1, -1;
	setp.lt.u32 	%p15, %r74, 3;
	@%p15 bra 	$L__BB33_10;
	add.s32 	%r75, %r138, %r7;
	mul.wide.u32 	%rd51, %r75, 8;
	add.s64 	%rd52, %rd2, %rd51;
	ld.global.nc.f64 	%fd89, [%rd52];
	cvt.u64.u32 	%rd53, %r138;
	add.s64 	%rd54, %rd5, %rd53;
	shl.b64 	%rd55, %rd54, 3;
	add.s64 	%rd56, %rd1, %rd55;
	ld.global.nc.f64 	%fd90, [%rd56];
	sub.f64 	%fd91, %fd89, %fd90;
	fma.rn.f64 	%fd92, %fd91, %fd91, %fd206;
	ld.global.nc.f64 	%fd93, [%rd52+8];
	ld.global.nc.f64 	%fd94, [%rd56+8];
	sub.f64 	%fd95, %fd93, %fd94;
	fma.rn.f64 	%fd96, %fd95, %fd95, %fd92;
	cvt.u64.u32 	%rd57, %r7;
	add.s64 	%rd58, %rd53, %rd57;
	shl.b64 	%rd59, %rd58, 3;
	add.s64 	%rd60, %rd2, %rd59;
	ld.global.nc.f64 	%fd97, [%rd60+16];
	ld.global.nc.f64 	%fd98, [%rd56+16];
	sub.f64 	%fd99, %fd97, %fd98;
	fma.rn.f64 	%fd100, %fd99, %fd99, %fd96;
	ld.global.nc.f64 	%fd101, [%rd60+24];
	ld.global.nc.f64 	%fd102, [%rd56+24];
	sub.f64 	%fd103, %fd101, %fd102;
	fma.rn.f64 	%fd104, %fd103, %fd103, %fd100;
	ld.global.nc.f64 	%fd105, [%rd60+32];
	ld.global.nc.f64 	%fd106, [%rd56+32];
	sub.f64 	%fd107, %fd105, %fd106;
	fma.rn.f64 	%fd108, %fd107, %fd107, %fd104;
	ld.global.nc.f64 	%fd109, [%rd60+40];
	ld.global.nc.f64 	%fd110, [%rd56+40];
	sub.f64 	%fd111, %fd109, %fd110;
	fma.rn.f64 	%fd112, %fd111, %fd111, %fd108;
	ld.global.nc.f64 	%fd113, [%rd60+48];
	ld.global.nc.f64 	%fd114, [%rd56+48];
	sub.f64 	%fd115, %fd113, %fd114;
	fma.rn.f64 	%fd116, %fd115, %fd115, %fd112;
	ld.global.nc.f64 	%fd117, [%rd60+56];
	ld.global.nc.f64 	%fd118, [%rd56+56];
	sub.f64 	%fd119, %fd117, %fd118;
	fma.rn.f64 	%fd206, %fd119, %fd119, %fd116;
	add.s32 	%r138, %r138, 8;
$L__BB33_10:
	setp.eq.s32 	%p16, %r2, 0;
	@%p16 bra 	$L__BB33_15;
	setp.eq.s32 	%p17, %r3, 0;
	@%p17 bra 	$L__BB33_13;
	add.s32 	%r76, %r138, %r7;
	mul.wide.u32 	%rd61, %r76, 8;
	add.s64 	%rd62, %rd2, %rd61;
	ld.global.nc.f64 	%fd121, [%rd62];
	cvt.u64.u32 	%rd63, %r138;
	add.s64 	%rd64, %rd5, %rd63;
	shl.b64 	%rd65, %rd64, 3;
	add.s64 	%rd66, %rd1, %rd65;
	ld.global.nc.f64 	%fd122, [%rd66];
	sub.f64 	%fd123, %fd121, %fd122;
	fma.rn.f64 	%fd124, %fd123, %fd123, %fd206;
	ld.global.nc.f64 	%fd125, [%rd62+8];
	ld.global.nc.f64 	%fd126, [%rd66+8];
	sub.f64 	%fd127, %fd125, %fd126;
	fma.rn.f64 	%fd128, %fd127, %fd127, %fd124;
	cvt.u64.u32 	%rd67, %r7;
	add.s64 	%rd68, %rd63, %rd67;
	shl.b64 	%rd69, %rd68, 3;
	add.s64 	%rd70, %rd2, %rd69;
	ld.global.nc.f64 	%fd129, [%rd70+16];
	ld.global.nc.f64 	%fd130, [%rd66+16];
	sub.f64 	%fd131, %fd129, %fd130;
	fma.rn.f64 	%fd132, %fd131, %fd131, %fd128;
	ld.global.nc.f64 	%fd133, [%rd70+24];
	ld.global.nc.f64 	%fd134, [%rd66+24];
	sub.f64 	%fd135, %fd133, %fd134;
	fma.rn.f64 	%fd206, %fd135, %fd135, %fd132;
	add.s32 	%r138, %r138, 4;
$L__BB33_13:
	setp.ne.s32 	%p18, %r4, 0;
	@%p18 bra 	$L__BB33_15;
	add.s32 	%r77, %r138, %r7;
	mul.wide.u32 	%rd71, %r77, 8;
	add.s64 	%rd72, %rd2, %rd71;
	ld.global.nc.f64 	%fd136, [%rd72];
	cvt.u64.u32 	%rd73, %r138;
	add.s64 	%rd74, %rd5, %rd73;
	shl.b64 	%rd75, %rd74, 3;
	add.s64 	%rd76, %rd1, %rd75;
	ld.global.nc.f64 	%fd137, [%rd76];
	sub.f64 	%fd138, %fd136, %fd137;
	fma.rn.f64 	%fd139, %fd138, %fd138, %fd206;
	ld.global.nc.f64 	%fd140, [%rd72+8];
	ld.global.nc.f64 	%fd141, [%rd76+8];
	sub.f64 	%fd142, %fd140, %fd141;
	fma.rn.f64 	%fd206, %fd142, %fd142, %fd139;
$L__BB33_15:
	cvt.u64.u32 	%rd77, %r135;
	add.s64 	%rd78, %rd6, %rd77;
	shl.b64 	%rd79, %rd78, 3;
	add.s64 	%rd80, %rd3, %rd79;
	st.global.f64 	[%rd80], %fd206;
	add.s32 	%r135, %r135, 1;
	setp.eq.s32 	%p19, %r135, %r57;
	@%p19 bra 	$L__BB33_27;
	bra.uni 	$L__BB33_4;
$L__BB33_16:
	and.b32  	%r18, %r57, 7;
	setp.lt.u32 	%p4, %r57, 8;
	mov.b32 	%r143, 0;
	@%p4 bra 	$L__BB33_19;
	and.b32  	%r143, %r57, 2147483640;
	mov.b32 	%r141, 0;
$L__BB33_18:
	.pragma "nounroll";
	cvt.u64.u32 	%rd27, %r141;
	add.s64 	%rd28, %rd6, %rd27;
	shl.b64 	%rd29, %rd28, 3;
	add.s64 	%rd30, %rd3, %rd29;
	mov.b64 	%rd31, 0;
	st.global.u64 	[%rd30], %rd31;
	st.global.u64 	[%rd30+8], %rd31;
	st.global.u64 	[%rd30+16], %rd31;
	st.global.u64 	[%rd30+24], %rd31;
	st.global.u64 	[%rd30+32], %rd31;
	st.global.u64 	[%rd30+40], %rd31;
	st.global.u64 	[%rd30+48], %rd31;
	st.global.u64 	[%rd30+56], %rd31;
	add.s32 	%r141, %r141, 8;
	setp.ne.s32 	%p5, %r141, %r143;
	@%p5 bra 	$L__BB33_18;
$L__BB33_19:
	setp.eq.s32 	%p6, %r18, 0;
	@%p6 bra 	$L__BB33_27;
	and.b32  	%r23, %r57, 3;
	setp.lt.u32 	%p7, %r18, 4;
	@%p7 bra 	$L__BB33_22;
	cvt.u64.u32 	%rd32, %r143;
	add.s64 	%rd33, %rd6, %rd32;
	shl.b64 	%rd34, %rd33, 3;
	add.s64 	%rd35, %rd3, %rd34;
	mov.b64 	%rd36, 0;
	st.global.u64 	[%rd35], %rd36;
	st.global.u64 	[%rd35+8], %rd36;
	st.global.u64 	[%rd35+16], %rd36;
	st.global.u64 	[%rd35+24], %rd36;
	add.s32 	%r143, %r143, 4;
$L__BB33_22:
	setp.eq.s32 	%p8, %r23, 0;
	@%p8 bra 	$L__BB33_27;
	setp.eq.s32 	%p9, %r23, 1;
	@%p9 bra 	$L__BB33_25;
	cvt.u64.u32 	%rd37, %r143;
	add.s64 	%rd38, %rd6, %rd37;
	shl.b64 	%rd39, %rd38, 3;
	add.s64 	%rd40, %rd3, %rd39;
	mov.b64 	%rd41, 0;
	st.global.u64 	[%rd40], %rd41;
	st.global.u64 	[%rd40+8], %rd41;
	add.s32 	%r143, %r143, 2;
$L__BB33_25:
	and.b32  	%r66, %r57, 1;
	setp.eq.b32 	%p10, %r66, 1;
	not.pred 	%p11, %p10;
	@%p11 bra 	$L__BB33_27;
	cvt.u64.u32 	%rd42, %r143;
	add.s64 	%rd43, %rd6, %rd42;
	shl.b64 	%rd44, %rd43, 3;
	add.s64 	%rd45, %rd3, %rd44;
	mov.b64 	%rd46, 0;
	st.global.u64 	[%rd45], %rd46;
$L__BB33_27:
	and.b32  	%r28, %r57, 15;
	setp.lt.u32 	%p20, %r57, 16;
	mov.f64 	%fd208, 0d7FEFFFFFFFFFFFFF;
	mov.b32 	%r151, 0;
	mov.u32 	%r159, %r151;
	@%p20 bra 	$L__BB33_30;
	and.b32  	%r151, %r57, 2147483632;
	shl.b64 	%rd81, %rd6, 3;
	add.s64 	%rd82, %rd81, %rd3;
	add.s64 	%rd102, %rd82, 64;
	mov.f64 	%fd208, 0d7FEFFFFFFFFFFFFF;
	mov.b32 	%r145, 0;
	mov.u32 	%r159, %r145;
$L__BB33_29:
	.pragma "nounroll";
	ld.global.f64 	%fd145, [%rd102+-64];
	setp.lt.f64 	%p21, %fd145, %fd208;
	selp.b32 	%r81, %r145, %r159, %p21;
	selp.f64 	%fd146, %fd145, %fd208, %p21;
	ld.global.f64 	%fd147, [%rd102+-56];
	setp.lt.f64 	%p22, %fd147, %fd146;
	add.s32 	%r82, %r145, 1;
	selp.b32 	%r83, %r82, %r81, %p22;
	selp.f64 	%fd148, %fd147, %fd146, %p22;
	ld.global.f64 	%fd149, [%rd102+-48];
	setp.lt.f64 	%p23, %fd149, %fd148;
	add.s32 	%r84, %r145, 2;
	selp.b32 	%r85, %r84, %r83, %p23;
	selp.f64 	%fd150, %fd149, %fd148, %p23;
	ld.global.f64 	%fd151, [%rd102+-40];
	setp.lt.f64 	%p24, %fd151, %fd150;
	add.s32 	%r86, %r145, 3;
	selp.b32 	%r87, %r86, %r85, %p24;
	selp.f64 	%fd152, %fd151, %fd150, %p24;
	ld.global.f64 	%fd153, [%rd102+-32];
	setp.lt.f64 	%p25, %fd153, %fd152;
	add.s32 	%r88, %r145, 4;
	selp.b32 	%r89, %r88, %r87, %p25;
	selp.f64 	%fd154, %fd153, %fd152, %p25;
	ld.global.f64 	%fd155, [%rd102+-24];
	setp.lt.f64 	%p26, %fd155, %fd154;
	add.s32 	%r90, %r145, 5;
	selp.b32 	%r91, %r90, %r89, %p26;
	selp.f64 	%fd156, %fd155, %fd154, %p26;
	ld.global.f64 	%fd157, [%rd102+-16];
	setp.lt.f64 	%p27, %fd157, %fd156;
	add.s32 	%r92, %r145, 6;
	selp.b32 	%r93, %r92, %r91, %p27;
	selp.f64 	%fd158, %fd157, %fd156, %p27;
	ld.global.f64 	%fd159, [%rd102+-8];
	setp.lt.f64 	%p28, %fd159, %fd158;
	add.s32 	%r94, %r145, 7;
	selp.b32 	%r95, %r94, %r93, %p28;
	selp.f64 	%fd160, %fd159, %fd158, %p28;
	ld.global.f64 	%fd161, [%rd102];
	setp.lt.f64 	%p29, %fd161, %fd160;
	add.s32 	%r96, %r145, 8;
	selp.b32 	%r97, %r96, %r95, %p29;
	selp.f64 	%fd162, %fd161, %fd160, %p29;
	ld.global.f64 	%fd163, [%rd102+8];
	setp.lt.f64 	%p30, %fd163, %fd162;
	add.s32 	%r98, %r145, 9;
	selp.b32 	%r99, %r98, %r97, %p30;
	selp.f64 	%fd164, %fd163, %fd162, %p30;
	ld.global.f64 	%fd165, [%rd102+16];
	setp.lt.f64 	%p31, %fd165, %fd164;
	add.s32 	%r100, %r145, 10;
	selp.b32 	%r101, %r100, %r99, %p31;
	selp.f64 	%fd166, %fd165, %fd164, %p31;
	ld.global.f64 	%fd167, [%rd102+24];
	setp.lt.f64 	%p32, %fd167, %fd166;
	add.s32 	%r102, %r145, 11;
	selp.b32 	%r103, %r102, %r101, %p32;
	selp.f64 	%fd168, %fd167, %fd166, %p32;
	ld.global.f64 	%fd169, [%rd102+32];
	setp.lt.f64 	%p33, %fd169, %fd168;
	add.s32 	%r104, %r145, 12;
	selp.b32 	%r105, %r104, %r103, %p33;
	selp.f64 	%fd170, %fd169, %fd168, %p33;
	ld.global.f64 	%fd171, [%rd102+40];
	setp.lt.f64 	%p34, %fd171, %fd170;
	add.s32 	%r106, %r145, 13;
	selp.b32 	%r107, %r106, %r105, %p34;
	selp.f64 	%fd172, %fd171, %fd170, %p34;
	ld.global.f64 	%fd173, [%rd102+48];
	setp.lt.f64 	%p35, %fd173, %fd172;
	add.s32 	%r108, %r145, 14;
	selp.b32 	%r109, %r108, %r107, %p35;
	selp.f64 	%fd174, %fd173, %fd172, %p35;
	ld.global.f64 	%fd175, [%rd102+56];
	setp.lt.f64 	%p36, %fd175, %fd174;
	add.s32 	%r110, %r145, 15;
	selp.b32 	%r159, %r110, %r109, %p36;
	selp.f64 	%fd208, %fd175, %fd174, %p36;
	add.s64 	%rd102, %rd102, 128;
	add.s32 	%r145, %r145, 16;
	setp.ne.s32 	%p37, %r145, %r151;
	@%p37 bra 	$L__BB33_29;
$L__BB33_30:
	setp.eq.s32 	%p38, %r28, 0;
	@%p38 bra 	$L__BB33_39;
	and.b32  	%r37, %r57, 7;
	setp.lt.u32 	%p39, %r28, 8;
	@%p39 bra 	$L__BB33_33;
	cvt.u64.u32 	%rd83, %r151;
	add.s64 	%rd84, %rd6, %rd83;
	shl.b64 	%rd85, %rd84, 3;
	add.s64 	%rd86, %rd3, %rd85;
	ld.global.f64 	%fd176, [%rd86];
	setp.lt.f64 	%p40, %fd176, %fd208;
	selp.b32 	%r112, %r151, %r159, %p40;
	selp.f64 	%fd177, %fd176, %fd208, %p40;
	add.s32 	%r113, %r151, 1;
	ld.global.f64 	%fd178, [%rd86+8];
	setp.lt.f64 	%p41, %fd178, %fd177;
	selp.b32 	%r114, %r113, %r112, %p41;
	selp.f64 	%fd179, %fd178, %fd177, %p41;
	add.s32 	%r115, %r151, 2;
	ld.global.f64 	%fd180, [%rd86+16];
	setp.lt.f64 	%p42, %fd180, %fd179;
	selp.b32 	%r116, %r115, %r114, %p42;
	selp.f64 	%fd181, %fd180, %fd179, %p42;
	add.s32 	%r117, %r151, 3;
	ld.global.f64 	%fd182, [%rd86+24];
	setp.lt.f64 	%p43, %fd182, %fd181;
	selp.b32 	%r118, %r117, %r116, %p43;
	selp.f64 	%fd183, %fd182, %fd181, %p43;
	add.s32 	%r119, %r151, 4;
	ld.global.f64 	%fd184, [%rd86+32];
	setp.lt.f64 	%p44, %fd184, %fd183;
	selp.b32 	%r120, %r119, %r118, %p44;
	selp.f64 	%fd185, %fd184, %fd183, %p44;
	add.s32 	%r121, %r151, 5;
	ld.global.f64 	%fd186, [%rd86+40];
	setp.lt.f64 	%p45, %fd186, %fd185;
	selp.b32 	%r122, %r121, %r120, %p45;
	selp.f64 	%fd187, %fd186, %fd185, %p45;
	add.s32 	%r123, %r151, 6;
	ld.global.f64 	%fd188, [%rd86+48];
	setp.lt.f64 	%p46, %fd188, %fd187;
	selp.b32 	%r124, %r123, %r122, %p46;
	selp.f64 	%fd189, %fd188, %fd187, %p46;
	add.s32 	%r125, %r151, 7;
	ld.global.f64 	%fd190, [%rd86+56];
	setp.lt.f64 	%p47, %fd190, %fd189;
	selp.b32 	%r159, %r125, %r124, %p47;
	selp.f64 	%fd208, %fd190, %fd189, %p47;
	add.s32 	%r151, %r151, 8;
$L__BB33_33:
	setp.eq.s32 	%p48, %r37, 0;
	@%p48 bra 	$L__BB33_39;
	and.b32  	%r43, %r57, 3;
	setp.lt.u32 	%p49, %r37, 4;
	@%p49 bra 	$L__BB33_36;
	cvt.u64.u32 	%rd87, %r151;
	add.s64 	%rd88, %rd6, %rd87;
	shl.b64 	%rd89, %rd88, 3;
	add.s64 	%rd90, %rd3, %rd89;
	ld.global.f64 	%fd191, [%rd90];
	setp.lt.f64 	%p50, %fd191, %fd208;
	selp.b32 	%r127, %r151, %r159, %p50;
	selp.f64 	%fd192, %fd191, %fd208, %p50;
	add.s32 	%r128, %r151, 1;
	ld.global.f64 	%fd193, [%rd90+8];
	setp.lt.f64 	%p51, %fd193, %fd192;
	selp.b32 	%r129, %r128, %r127, %p51;
	selp.f64 	%fd194, %fd193, %fd192, %p51;
	add.s32 	%r130, %r151, 2;
	ld.global.f64 	%fd195, [%rd90+16];
	setp.lt.f64 	%p52, %fd195, %fd194;
	selp.b32 	%r131, %r130, %r129, %p52;
	selp.f64 	%fd196, %fd195, %fd194, %p52;
	add.s32 	%r132, %r151, 3;
	ld.global.f64 	%fd197, [%rd90+24];
	setp.lt.f64 	%p53, %fd197, %fd196;
	selp.b32 	%r159, %r132, %r131, %p53;
	selp.f64 	%fd208, %fd197, %fd196, %p53;
	add.s32 	%r151, %r151, 4;
$L__BB33_36:
	setp.eq.s32 	%p54, %r43, 0;
	@%p54 bra 	$L__BB33_39;
	cvt.u64.u32 	%rd91, %r151;
	add.s64 	%rd92, %rd6, %rd91;
	shl.b64 	%rd93, %rd92, 3;
	add.s64 	%rd103, %rd3, %rd93;
	neg.s32 	%r156, %r43;
$L__BB33_38:
	.pragma "nounroll";
	ld.global.f64 	%fd198, [%rd103];
	setp.lt.f64 	%p55, %fd198, %fd208;
	selp.b32 	%r159, %r151, %r159, %p55;
	selp.f64 	%fd208, %fd198, %fd208, %p55;
	add.s32 	%r151, %r151, 1;
	add.s64 	%rd103, %rd103, 8;
	add.s32 	%r156, %r156, 1;
	setp.ne.s32 	%p56, %r156, 0;
	@%p56 bra 	$L__BB33_38;
$L__BB33_39:
	cvta.to.global.u64 	%rd94, %rd19;
	shl.b64 	%rd95, %rd4, 2;
	add.s64 	%rd96, %rd94, %rd95;
	st.global.u32 	[%rd96], %r159;
	cvta.to.global.u64 	%rd97, %rd20;
	mul.wide.u32 	%rd98, %r159, 4;
	add.s64 	%rd99, %rd97, %rd98;
	ld.global.u32 	%r133, [%rd99];
	add.s32 	%r134, %r133, 1;
	st.global.u32 	[%rd99], %r134;
$L__BB33_40:
	ret;

}
	// .globl	_Z23vectorLabelDistance2UR4PKdPdS1_iiiPiS2_
.visible .entry _Z23vectorLabelDistance2UR4PKdPdS1_iiiPiS2_(
	.param .u64 .ptr .align 1 _Z23vectorLabelDistance2UR4PKdPdS1_iiiPiS2__param_0,
	.param .u64 .ptr .align 1 _Z23vectorLabelDistance2UR4PKdPdS1_iiiPiS2__param_1,
	.param .u64 .ptr .align 1 _Z23vectorLabelDistance2UR4PKdPdS1_iiiPiS2__param_2,
	.param .u32 _Z23vectorLabelDistance2UR4PKdPdS1_iiiPiS2__param_3,
	.param .u32 _Z23vectorLabelDistance2UR4PKdPdS1_iiiPiS2__param_4,
	.param .u32 _Z23vectorLabelDistance2UR4PKdPdS1_iiiPiS2__param_5,
	.param .u64 .ptr .align 1 _Z23vectorLabelDistance2UR4PKdPdS1_iiiPiS2__param_6,
	.param .u64 .ptr .align 1 _Z23vectorLabelDistance2UR4PKdPdS1_iiiPiS2__param_7
)
{
	.reg .pred 	%p<55>;
	.reg .b32 	%r<154>;
	.reg .b64 	%rd<94>;
	.reg .b64 	%fd<199>;

	ld.param.u64 	%rd21, [_Z23vectorLabelDistance2UR4PKdPdS1_iiiPiS2__param_0];
	ld.param.u64 	%rd22, [_Z23vectorLabelDistance2UR4PKdPdS1_iiiPiS2__param_1];
	ld.param.u64 	%rd23, [_Z23vectorLabelDistance2UR4PKdPdS1_iiiPiS2__param_2];
	ld.param.u32 	%r54, [_Z23vectorLabelDistance2UR4PKdPdS1_iiiPiS2__param_3];
	ld.param.u32 	%r55, [_Z23vectorLabelDistance2UR4PKdPdS1_iiiPiS2__param_4];
	ld.param.s32 	%rd24, [_Z23vectorLabelDistance2UR4PKdPdS1_iiiPiS2__param_5];
	ld.param.u64 	%rd19, [_Z23vectorLabelDistance2UR4PKdPdS1_iiiPiS2__param_6];
	ld.param.u64 	%rd20, [_Z23vectorLabelDistance2UR4PKdPdS1_iiiPiS2__param_7];
	cvta.to.global.u64 	%rd1, %rd21;
	cvta.to.global.u64 	%rd2, %rd22;
	cvta.to.global.u64 	%rd3, %rd23;
	mov.u32 	%r56, %ctaid.x;
	mov.u32 	%r57, %ntid.x;
	mov.u32 	%r58, %tid.x;
	mad.lo.s32 	%r59, %r56, %r57, %r58;
	cvt.u64.u32 	%rd4, %r59;
	setp.ge.s64 	%p1, %rd4, %rd24;
	@%p1 bra 	$L__BB34_37;
	setp.lt.s32 	%p2, %r54, 1;
	mov.b32 	%r153, 0;
	@%p2 bra 	$L__BB34_36;
	setp.lt.s32 	%p3, %r55, 1;
	cvt.u64.u32 	%rd25, %r55;
	mul.lo.s64 	%rd5, %rd25, %rd4;
	cvt.u64.u32 	%rd26, %r54;
	mul.lo.s64 	%rd6, %rd26, %rd4;
	@%p3 bra 	$L__BB34_13;
	add.s32 	%r65, %r55, -1;
	shr.u32 	%r66, %r65, 2;
	add.s32 	%r67, %r66, 1;
	and.b32  	%r1, %r67, 3;
	and.b32  	%r2, %r65, 12;
	and.b32  	%r3, %r65, 4;
	and.b32  	%r68, %r67, 2147483644;
	neg.s32 	%r4, %r68;
	mov.b32 	%r130, 0;
$L__BB34_4:
	setp.lt.u32 	%p12, %r55, 13;
	mul.lo.s32 	%r6, %r130, %r55;
	mov.f64 	%fd189, 0d0000000000000000;
	mov.b32 	%r133, 0;
	@%p12 bra 	$L__BB34_7;
	shl.b64 	%rd47, %rd5, 3;
	add.s64 	%rd48, %rd47, %rd1;
	add.s64 	%rd90, %rd48, 64;
	mul.wide.u32 	%rd49, %r6, 8;
	add.s64 	%rd50, %rd2, %rd49;
	add.s64 	%rd91, %rd50, 64;
	mov.f64 	%fd189, 0d0000000000000000;
	mov.b32 	%r133, 0;
	mov.u32 	%r131, %r4;
$L__BB34_6:
	.pragma "nounroll";
	ld.global.nc.f64 	%fd22, [%rd91+-64];
	ld.global.nc.f64 	%fd23, [%rd90+-64];
	sub.f64 	%fd24, %fd22, %fd23;
	fma.rn.f64 	%fd25, %fd24, %fd24, %fd189;
	ld.global.nc.f64 	%fd26, [%rd91+-56];
	ld.global.nc.f64 	%fd27, [%rd90+-56];
	sub.f64 	%fd28, %fd26, %fd27;
	fma.rn.f64 	%fd29, %fd28, %fd28, %fd25;
	ld.global.nc.f64 	%fd30, [%rd91+-48];
	ld.global.nc.f64 	%fd31, [%rd90+-48];
	sub.f64 	%fd32, %fd30, %fd31;
	fma.rn.f64 	%fd33, %fd32, %fd32, %fd29;
	ld.global.nc.f64 	%fd34, [%rd91+-40];
	ld.global.nc.f64 	%fd35, [%rd90+-40];
	sub.f64 	%fd36, %fd34, %fd35;
	fma.rn.f64 	%fd37, %fd36, %fd36, %fd33;
	ld.global.nc.f64 	%fd38, [%rd91+-32];
	ld.global.nc.f64 	%fd39, [%rd90+-32];
	sub.f64 	%fd40, %fd38, %fd39;
	fma.rn.f64 	%fd41, %fd40, %fd40, %fd37;
	ld.global.nc.f64 	%fd42, [%rd91+-24];
	ld.global.nc.f64 	%fd43, [%rd90+-24];
	sub.f64 	%fd44, %fd42, %fd43;
	fma.rn.f64 	%fd45, %fd44, %fd44, %fd41;
	ld.global.nc.f64 	%fd46, [%rd91+-16];
	ld.global.nc.f64 	%fd47, [%rd90+-16];
	sub.f64 	%fd48, %fd46, %fd47;
	fma.rn.f64 	%fd49, %fd48, %fd48, %fd45;
	ld.global.nc.f64 	%fd50, [%rd91+-8];
	ld.global.nc.f64 	%fd51, [%rd90+-8];
	sub.f64 	%fd52, %fd50, %fd51;
	fma.rn.f64 	%fd53, %fd52, %fd52, %fd49;
	ld.global.nc.f64 	%fd54, [%rd91];
	ld.global.nc.f64 	%fd55, [%rd90];
	sub.f64 	%fd56, %fd54, %fd55;
	fma.rn.f64 	%fd57, %fd56, %fd56, %fd53;
	ld.global.nc.f64 	%fd58, [%rd91+8];
	ld.global.nc.f64 	%fd59, [%rd90+8];
	sub.f64 	%fd60, %fd58, %fd59;
	fma.rn.f64 	%fd61, %fd60, %fd60, %fd57;
	ld.global.nc.f64 	%fd62, [%rd91+16];
	ld.global.nc.f64 	%fd63, [%rd90+16];
	sub.f64 	%fd64, %fd62, %fd63;
	fma.rn.f64 	%fd65, %fd64, %fd64, %fd61;
	ld.global.nc.f64 	%fd66, [%rd91+24];
	ld.global.nc.f64 	%fd67, [%rd90+24];
	sub.f64 	%fd68, %fd66, %fd67;
	fma.rn.f64 	%fd69, %fd68, %fd68, %fd65;
	ld.global.nc.f64 	%fd70, [%rd91+32];
	ld.global.nc.f64 	%fd71, [%rd90+32];
	sub.f64 	%fd72, %fd70, %fd71;
	fma.rn.f64 	%fd73, %fd72, %fd72, %fd69;
	ld.global.nc.f64 	%fd74, [%rd91+40];
	ld.global.nc.f64 	%fd75, [%rd90+40];
	sub.f64 	%fd76, %fd74, %fd75;
	fma.rn.f64 	%fd77, %fd76, %fd76, %fd73;
	ld.global.nc.f64 	%fd78, [%rd91+48];
	ld.global.nc.f64 	%fd79, [%rd90+48];
	sub.f64 	%fd80, %fd78, %fd79;
	fma.rn.f64 	%fd81, %fd80, %fd80, %fd77;
	ld.global.nc.f64 	%fd82, [%rd91+56];
	ld.global.nc.f64 	%fd83, [%rd90+56];
	sub.f64 	%fd84, %fd82, %fd83;
	fma.rn.f64 	%fd189, %fd84, %fd84, %fd81;
	add.s32 	%r133, %r133, 16;
	add.s32 	%r131, %r131, 4;
	add.s64 	%rd91, %rd91, 128;
	add.s64 	%rd90, %rd90, 128;
	setp.ne.s32 	%p13, %r131, 0;
	@%p13 bra 	$L__BB34_6;
$L__BB34_7:
	setp.eq.s32 	%p14, %r1, 0;
	@%p14 bra 	$L__BB34_12;
	setp.eq.s32 	%p15, %r2, 0;
	@%p15 bra 	$L__BB34_10;
	add.s32 	%r71, %r133, %r6;
	mul.wide.u32 	%rd51, %r71, 8;
	add.s64 	%rd52, %rd2, %rd51;
	ld.global.nc.f64 	%fd86, [%rd52];
	cvt.u64.u32 	%rd53, %r133;
	add.s64 	%rd54, %rd5, %rd53;
	shl.b64 	%rd55, %rd54, 3;
	add.s64 	%rd56, %rd1, %rd55;
	ld.global.nc.f64 	%fd87, [%rd56];
	sub.f64 	%fd88, %fd86, %fd87;
	fma.rn.f64 	%fd89, %fd88, %fd88, %fd189;
	ld.global.nc.f64 	%fd90, [%rd52+8];
	ld.global.nc.f64 	%fd91, [%rd56+8];
	sub.f64 	%fd92, %fd90, %fd91;
	fma.rn.f64 	%fd93, %fd92, %fd92, %fd89;
	ld.global.nc.f64 	%fd94, [%rd52+16];
	ld.global.nc.f64 	%fd95, [%rd56+16];
	sub.f64 	%fd96, %fd94, %fd95;
	fma.rn.f64 	%fd97, %fd96, %fd96, %fd93;
	ld.global.nc.f64 	%fd98, [%rd52+24];
	ld.global.nc.f64 	%fd99, [%rd56+24];
	sub.f64 	%fd100, %fd98, %fd99;
	fma.rn.f64 	%fd101, %fd100, %fd100, %fd97;
	cvt.u64.u32 	%rd57, %r6;
	add.s64 	%rd58, %rd53, %rd57;
	shl.b64 	%rd59, %rd58, 3;
	add.s64 	%rd60, %rd2, %rd59;
	ld.global.nc.f64 	%fd102, [%rd60+32];
	ld.global.nc.f64 	%fd103, [%rd56+32];
	sub.f64 	%fd104, %fd102, %fd103;
	fma.rn.f64 	%fd105, %fd104, %fd104, %fd101;
	ld.global.nc.f64 	%fd106, [%rd60+40];
	ld.global.nc.f64 	%fd107, [%rd56+40];
	sub.f64 	%fd108, %fd106, %fd107;
	fma.rn.f64 	%fd109, %fd108, %fd108, %fd105;
	ld.global.nc.f64 	%fd110, [%rd60+48];
	ld.global.nc.f64 	%fd111, [%rd56+48];
	sub.f64 	%fd112, %fd110, %fd111;
	fma.rn.f64 	%fd113, %fd112, %fd112, %fd109;
	ld.global.nc.f64 	%fd114, [%rd60+56];
	ld.global.nc.f64 	%fd115, [%rd56+56];
	sub.f64 	%fd116, %fd114, %fd115;
	fma.rn.f64 	%fd189, %fd116, %fd116, %fd113;
	add.s32 	%r133, %r133, 8;
$L__BB34_10:
	setp.ne.s32 	%p16, %r3, 0;
	@%p16 bra 	$L__BB34_12;
	add.s32 	%r72, %r133, %r6;
	mul.wide.u32 	%rd61, %r72, 8;
	add.s64 	%rd62, %rd2, %rd61;
	ld.global.nc.f64 	%fd117, [%rd62];
	cvt.u64.u32 	%rd63, %r133;
	add.s64 	%rd64, %rd5, %rd63;
	shl.b64 	%rd65, %rd64, 3;
	add.s64 	%rd66, %rd1, %rd65;
	ld.global.nc.f64 	%fd118, [%rd66];
	sub.f64 	%fd119, %fd117, %fd118;
	fma.rn.f64 	%fd120, %fd119, %fd119, %fd189;
	ld.global.nc.f64 	%fd121, [%rd62+8];
	ld.global.nc.f64 	%fd122, [%rd66+8];
	sub.f64 	%fd123, %fd121, %fd122;
	fma.rn.f64 	%fd124, %fd123, %fd123, %fd120;
	ld.global.nc.f64 	%fd125, [%rd62+16];
	ld.global.nc.f64 	%fd126, [%rd66+16];
	sub.f64 	%fd127, %fd125, %fd126;
	fma.rn.f64 	%fd128, %fd127, %fd127, %fd124;
	ld.global.nc.f64 	%fd129, [%rd62+24];
	ld.global.nc.f64 	%fd130, [%rd66+24];
	sub.f64 	%fd131, %fd129, %fd130;
	fma.rn.f64 	%fd189, %fd131, %fd131, %fd128;
$L__BB34_12:
	cvt.u64.u32 	%rd67, %r130;
	add.s64 	%rd68, %rd6, %rd67;
	shl.b64 	%rd69, %rd68, 3;
	add.s64 	%rd70, %rd3, %rd69;
	st.global.f64 	[%rd70], %fd189;
	add.s32 	%r130, %r130, 1;
	setp.eq.s32 	%p17, %r130, %r54;
	@%p17 bra 	$L__BB34_24;
	bra.uni 	$L__BB34_4;
$L__BB34_13:
	and.b32  	%r15, %r54, 7;
	setp.lt.u32 	%p4, %r54, 8;
	mov.b32 	%r137, 0;
	@%p4 bra 	$L__BB34_16;
	and.b32  	%r137, %r54, 2147483640;
	mov.b32 	%r135, 0;
$L__BB34_15:
	.pragma "nounroll";
	cvt.u64.u32 	%rd27, %r135;
	add.s64 	%rd28, %rd6, %rd27;
	shl.b64 	%rd29, %rd28, 3;
	add.s64 	%rd30, %rd3, %rd29;
	mov.b64 	%rd31, 0;
	st.global.u64 	[%rd30], %rd31;
	st.global.u64 	[%rd30+8], %rd31;
	st.global.u64 	[%rd30+16], %rd31;
	st.global.u64 	[%rd30+24], %rd31;
	st.global.u64 	[%rd30+32], %rd31;
	st.global.u64 	[%rd30+40], %rd31;
	st.global.u64 	[%rd30+48], %rd31;
	st.global.u64 	[%rd30+56], %rd31;
	add.s32 	%r135, %r135, 8;
	setp.ne.s32 	%p5, %r135, %r137;
	@%p5 bra 	$L__BB34_15;
$L__BB34_16:
	setp.eq.s32 	%p6, %r15, 0;
	@%p6 bra 	$L__BB34_24;
	and.b32  	%r20, %r54, 3;
	setp.lt.u32 	%p7, %r15, 4;
	@%p7 bra 	$L__BB34_19;
	cvt.u64.u32 	%rd32, %r137;
	add.s64 	%rd33, %rd6, %rd32;
	shl.b64 	%rd34, %rd33, 3;
	add.s64 	%rd35, %rd3, %rd34;
	mov.b64 	%rd36, 0;
	st.global.u64 	[%rd35], %rd36;
	st.global.u64 	[%rd35+8], %rd36;
	st.global.u64 	[%rd35+16], %rd36;
	st.global.u64 	[%rd35+24], %rd36;
	add.s32 	%r137, %r137, 4;
$L__BB34_19:
	setp.eq.s32 	%p8, %r20, 0;
	@%p8 bra 	$L__BB34_24;
	setp.eq.s32 	%p9, %r20, 1;
	@%p9 bra 	$L__BB34_22;
	cvt.u64.u32 	%rd37, %r137;
	add.s64 	%rd38, %rd6, %rd37;
	shl.b64 	%rd39, %rd38, 3;
	add.s64 	%rd40, %rd3, %rd39;
	mov.b64 	%rd41, 0;
	st.global.u64 	[%rd40], %rd41;
	st.global.u64 	[%rd40+8], %rd41;
	add.s32 	%r137, %r137, 2;
$L__BB34_22:
	and.b32  	%r63, %r54, 1;
	setp.eq.b32 	%p10, %r63, 1;
	not.pred 	%p11, %p10;
	@%p11 bra 	$L__BB34_24;
	cvt.u64.u32 	%rd42, %r137;
	add.s64 	%rd43, %rd6, %rd42;
	shl.b64 	%rd44, %rd43, 3;
	add.s64 	%rd45, %rd3, %rd44;
	mov.b64 	%rd46, 0;
	st.global.u64 	[%rd45], %rd46;
$L__BB34_24:
	and.b32  	%r25, %r54, 15;
	setp.lt.u32 	%p18, %r54, 16;
	mov.f64 	%fd195, 0d7FEFFFFFFFFFFFFF;
	mov.b32 	%r145, 0;
	mov.u32 	%r153, %r145;
	@%p18 bra 	$L__BB34_27;
	and.b32  	%r145, %r54, 2147483632;
	shl.b64 	%rd71, %rd6, 3;
	add.s64 	%rd72, %rd71, %rd3;
	add.s64 	%rd92, %rd72, 64;
	mov.f64 	%fd195, 0d7FEFFFFFFFFFFFFF;
	mov.b32 	%r139, 0;
	mov.u32 	%r153, %r139;
$L__BB34_26:
	.pragma "nounroll";
	ld.global.f64 	%fd134, [%rd92+-64];
	setp.lt.f64 	%p19, %fd134, %fd195;
	selp.b32 	%r76, %r139, %r153, %p19;
	selp.f64 	%fd135, %fd134, %fd195, %p19;
	ld.global.f64 	%fd136, [%rd92+-56];
	setp.lt.f64 	%p20, %fd136, %fd135;
	add.s32 	%r77, %r139, 1;
	selp.b32 	%r78, %r77, %r76, %p20;
	selp.f64 	%fd137, %fd136, %fd135, %p20;
	ld.global.f64 	%fd138, [%rd92+-48];
	setp.lt.f64 	%p21, %fd138, %fd137;
	add.s32 	%r79, %r139, 2;
	selp.b32 	%r80, %r79, %r78, %p21;
	selp.f64 	%fd139, %fd138, %fd137, %p21;
	ld.global.f64 	%fd140, [%rd92+-40];
	setp.lt.f64 	%p22, %fd140, %fd139;
	add.s32 	%r81, %r139, 3;
	selp.b32 	%r82, %r81, %r80, %p22;
	selp.f64 	%fd141, %fd140, %fd139, %p22;
	ld.global.f64 	%fd142, [%rd92+-32];
	setp.lt.f64 	%p23, %fd142, %fd141;
	add.s32 	%r83, %r139, 4;
	selp.b32 	%r84, %r83, %r82, %p23;
	selp.f64 	%fd143, %fd142, %fd141, %p23;
	ld.global.f64 	%fd144, [%rd92+-24];
	setp.lt.f64 	%p24, %fd144, %fd143;
	add.s32 	%r85, %r139, 5;
	selp.b32 	%r86, %r85, %r84, %p24;
	selp.f64 	%fd145, %fd144, %fd143, %p24;
	ld.global.f64 	%fd146, [%rd92+-16];
	setp.lt.f64 	%p25, %fd146, %fd145;
	add.s32 	%r87, %r139, 6;
	selp.b32 	%r88, %r87, %r86, %p25;
	selp.f64 	%fd147, %fd146, %fd145, %p25;
	ld.global.f64 	%fd148, [%rd92+-8];
	setp.lt.f64 	%p26, %fd148, %fd147;
	add.s32 	%r89, %r139, 7;
	selp.b32 	%r90, %r89, %r88, %p26;
	selp.f64 	%fd149, %fd148, %fd147, %p26;
	ld.global.f64 	%fd150, [%rd92];
	setp.lt.f64 	%p27, %fd150, %fd149;
	add.s32 	%r91, %r139, 8;
	selp.b32 	%r92, %r91, %r90, %p27;
	selp.f64 	%fd151, %fd150, %fd149, %p27;
	ld.global.f64 	%fd152, [%rd92+8];
	setp.lt.f64 	%p28, %fd152, %fd151;
	add.s32 	%r93, %r139, 9;
	selp.b32 	%r94, %r93, %r92, %p28;
	selp.f64 	%fd153, %fd152, %fd151, %p28;
	ld.global.f64 	%fd154, [%rd92+16];
	setp.lt.f64 	%p29, %fd154, %fd153;
	add.s32 	%r95, %r139, 10;
	selp.b32 	%r96, %r95, %r94, %p29;
	selp.f64 	%fd155, %fd154, %fd153, %p29;
	ld.global.f64 	%fd156, [%rd92+24];
	setp.lt.f64 	%p30, %fd156, %fd155;
	add.s32 	%r97, %r139, 11;
	selp.b32 	%r98, %r97, %r96, %p30;
	selp.f64 	%fd157, %fd156, %fd155, %p30;
	ld.global.f64 	%fd158, [%rd92+32];
	setp.lt.f64 	%p31, %fd158, %fd157;
	add.s32 	%r99, %r139, 12;
	selp.b32 	%r100, %r99, %r98, %p31;
	selp.f64 	%fd159, %fd158, %fd157, %p31;
	ld.global.f64 	%fd160, [%rd92+40];
	setp.lt.f64 	%p32, %fd160, %fd159;
	add.s32 	%r101, %r139, 13;
	selp.b32 	%r102, %r101, %r100, %p32;
	selp.f64 	%fd161, %fd160, %fd159, %p32;
	ld.global.f64 	%fd162, [%rd92+48];
	setp.lt.f64 	%p33, %fd162, %fd161;
	add.s32 	%r103, %r139, 14;
	selp.b32 	%r104, %r103, %r102, %p33;
	selp.f64 	%fd163, %fd162, %fd161, %p33;
	ld.global.f64 	%fd164, [%rd92+56];
	setp.lt.f64 	%p34, %fd164, %fd163;
	add.s32 	%r105, %r139, 15;
	selp.b32 	%r153, %r105, %r104, %p34;
	selp.f64 	%fd195, %fd164, %fd163, %p34;
	add.s64 	%rd92, %rd92, 128;
	add.s32 	%r139, %r139, 16;
	setp.ne.s32 	%p35, %r139, %r145;
	@%p35 bra 	$L__BB34_26;
$L__BB34_27:
	setp.eq.s32 	%p36, %r25, 0;
	@%p36 bra 	$L__BB34_36;
	and.b32  	%r34, %r54, 7;
	setp.lt.u32 	%p37, %r25, 8;
	@%p37 bra 	$L__BB34_30;
	cvt.u64.u32 	%rd73, %r145;
	add.s64 	%rd74, %rd6, %rd73;
	shl.b64 	%rd75, %rd74, 3;
	add.s64 	%rd76, %rd3, %rd75;
	ld.global.f64 	%fd165, [%rd76];
	setp.lt.f64 	%p38, %fd165, %fd195;
	selp.b32 	%r107, %r145, %r153, %p38;
	selp.f64 	%fd166, %fd165, %fd195, %p38;
	add.s32 	%r108, %r145, 1;
	ld.global.f64 	%fd167, [%rd76+8];
	setp.lt.f64 	%p39, %fd167, %fd166;
	selp.b32 	%r109, %r108, %r107, %p39;
	selp.f64 	%fd168, %fd167, %fd166, %p39;
	add.s32 	%r110, %r145, 2;
	ld.global.f64 	%fd169, [%rd76+16];
	setp.lt.f64 	%p40, %fd169, %fd168;
	selp.b32 	%r111, %r110, %r109, %p40;
	selp.f64 	%fd170, %fd169, %fd168, %p40;
	add.s32 	%r112, %r145, 3;
	ld.global.f64 	%fd171, [%rd76+24];
	setp.lt.f64 	%p41, %fd171, %fd170;
	selp.b32 	%r113, %r112, %r111, %p41;
	selp.f64 	%fd172, %fd171, %fd170, %p41;
	add.s32 	%r114, %r145, 4;
	ld.global.f64 	%fd173, [%rd76+32];
	setp.lt.f64 	%p42, %fd173, %fd172;
	selp.b32 	%r115, %r114, %r113, %p42;
	selp.f64 	%fd174, %fd173, %fd172, %p42;
	add.s32 	%r116, %r145, 5;
	ld.global.f64 	%fd175, [%rd76+40];
	setp.lt.f64 	%p43, %fd175, %fd174;
	selp.b32 	%r117, %r116, %r115, %p43;
	selp.f64 	%fd176, %fd175, %fd174, %p43;
	add.s32 	%r118, %r145, 6;
	ld.global.f64 	%fd177, [%rd76+48];
	setp.lt.f64 	%p44, %fd177, %fd176;
	selp.b32 	%r119, %r118, %r117, %p44;
	selp.f64 	%fd178, %fd177, %fd176, %p44;
	add.s32 	%r120, %r145, 7;
	ld.global.f64 	%fd179, [%rd76+56];
	setp.lt.f64 	%p45, %fd179, %fd178;
	selp.b32 	%r153, %r120, %r119, %p45;
	selp.f64 	%fd195, %fd179, %fd178, %p45;
	add.s32 	%r145, %r145, 8;
$L__BB34_30:
	setp.eq.s32 	%p46, %r34, 0;
	@%p46 bra 	$L__BB34_36;
	and.b32  	%r40, %r54, 3;
	setp.lt.u32 	%p47, %r34, 4;
	@%p47 bra 	$L__BB34_33;
	cvt.u64.u32 	%rd77, %r145;
	add.s64 	%rd78, %rd6, %rd77;
	shl.b64 	%rd79, %rd78, 3;
	add.s64 	%rd80, %rd3, %rd79;
	ld.global.f64 	%fd180, [%rd80];
	setp.lt.f64 	%p48, %fd180, %fd195;
	selp.b32 	%r122, %r145, %r153, %p48;
	selp.f64 	%fd181, %fd180, %fd195, %p48;
	add.s32 	%r123, %r145, 1;
	ld.global.f64 	%fd182, [%rd80+8];
	setp.lt.f64 	%p49, %fd182, %fd181;
	selp.b32 	%r124, %r123, %r122, %p49;
	selp.f64 	%fd183, %fd182, %fd181, %p49;
	add.s32 	%r125, %r145, 2;
	ld.global.f64 	%fd184, [%rd80+16];
	setp.lt.f64 	%p50, %fd184, %fd183;
	selp.b32 	%r126, %r125, %r124, %p50;
	selp.f64 	%fd185, %fd184, %fd183, %p50;
	add.s32 	%r127, %r145, 3;
	ld.global.f64 	%fd186, [%rd80+24];
	setp.lt.f64 	%p51, %fd186, %fd185;
	selp.b32 	%r153, %r127, %r126, %p51;
	selp.f64 	%fd195, %fd186, %fd185, %p51;
	add.s32 	%r145, %r145, 4;
$L__BB34_33:
	setp.eq.s32 	%p52, %r40, 0;
	@%p52 bra 	$L__BB34_36;
	cvt.u64.u32 	%rd81, %r145;
	add.s64 	%rd82, %rd6, %rd81;
	shl.b64 	%rd83, %rd82, 3;
	add.s64 	%rd93, %rd3, %rd83;
	neg.s32 	%r150, %r40;
$L__BB34_35:
	.pragma "nounroll";
	ld.global.f64 	%fd187, [%rd93];
	setp.lt.f64 	%p53, %fd187, %fd195;
	selp.b32 	%r153, %r145, %r153, %p53;
	selp.f64 	%fd195, %fd187, %fd195, %p53;
	add.s32 	%r145, %r145, 1;
	add.s64 	%rd93, %rd93, 8;
	add.s32 	%r150, %r150, 1;
	setp.ne.s32 	%p54, %r150, 0;
	@%p54 bra 	$L__BB34_35;
$L__BB34_36:
	cvta.to.global.u64 	%rd84, %rd19;
	shl.b64 	%rd85, %rd4, 2;
	add.s64 	%rd86, %rd84, %rd85;
	st.global.u32 	[%rd86], %r153;
	cvta.to.global.u64 	%rd87, %rd20;
	mul.wide.u32 	%rd88, %r153, 4;
	add.s64 	%rd89, %rd87, %rd88;
	ld.global.u32 	%r128, [%rd89];
	add.s32 	%r129, %r128, 1;
	st.global.u32 	[%rd89], %r129;
$L__BB34_37:
	ret;

}
	// .globl	_Z23vectorLabelDistance2UR8PKdPdS1_iiiPiS2_
.visible .entry _Z23vectorLabelDistance2UR8PKdPdS1_iiiPiS2_(
	.param .u64 .ptr .align 1 _Z23vectorLabelDistance2UR8PKdPdS1_iiiPiS2__param_0,
	.param .u64 .ptr .align 1 _Z23vectorLabelDistance2UR8PKdPdS1_iiiPiS2__param_1,
	.param .u64 .ptr .align 1 _Z23vectorLabelDistance2UR8PKdPdS1_iiiPiS2__param_2,
	.param .u32 _Z23vectorLabelDistance2UR8PKdPdS1_iiiPiS2__param_3,
	.param .u32 _Z23vectorLabelDistance2UR8PKdPdS1_iiiPiS2__param_4,
	.param .u32 _Z23vectorLabelDistance2UR8PKdPdS1_iiiPiS2__param_5,
	.param .u64 .ptr .align 1 _Z23vectorLabelDistance2UR8PKdPdS1_iiiPiS2__param_6,
	.param .u64 .ptr .align 1 _Z23vectorLabelDistance2UR8PKdPdS1_iiiPiS2__param_7
)
{
	.reg .pred 	%p<90>;
	.reg .b32 	%r<231>;
	.reg .b64 	%rd<77>;
	.reg .b64 	%fd<250>;

	ld.param.u64 	%rd18, [_Z23vectorLabelDistance2UR8PKdPdS1_iiiPiS2__param_0];
	ld.param.u64 	%rd19, [_Z23vectorLabelDistance2UR8PKdPdS1_iiiPiS2__param_1];
	ld.param.u64 	%rd20, [_Z23vectorLabelDistance2UR8PKdPdS1_iiiPiS2__param_2];
	ld.param.u32 	%r66, [_Z23vectorLabelDistance2UR8PKdPdS1_iiiPiS2__param_3];
	ld.param.u32 	%r67, [_Z23vectorLabelDistance2UR8PKdPdS1_iiiPiS2__param_4];
	ld.param.s32 	%rd21, [_Z23vectorLabelDistance2UR8PKdPdS1_iiiPiS2__param_5];
	ld.param.u64 	%rd17, [_Z23vectorLabelDistance2UR8PKdPdS1_iiiPiS2__param_6];
	ld.param.u64 	%rd22, [_Z23vectorLabelDistance2UR8PKdPdS1_iiiPiS2__param_7];
	cvta.to.global.u64 	%rd1, %rd18;
	cvta.to.global.u64 	%rd2, %rd19;
	cvta.to.global.u64 	%rd3, %rd20;
	cvta.to.global.u64 	%rd4, %rd22;
	mov.u32 	%r68, %ctaid.x;
	mov.u32 	%r69, %ntid.x;
	mov.u32 	%r70, %tid.x;
	mad.lo.s32 	%r71, %r68, %r69, %r70;
	cvt.u64.u32 	%rd5, %r71;
	setp.ge.s64 	%p1, %rd5, %rd21;
	setp.lt.s32 	%p2, %r66, 1;
	or.pred  	%p3, %p1, %p2;
	@%p3 bra 	$L__BB35_38;
	cvta.to.global.u64 	%rd23, %rd17;
	shl.b64 	%rd24, %rd5, 2;
	add.s64 	%rd6, %rd23, %rd24;
	setp.lt.s32 	%p4, %r67, 1;
	cvt.u64.u32 	%rd25, %r67;
	mul.lo.s64 	%rd7, %rd25, %rd5;
	cvt.u64.u32 	%rd26, %r66;
	mul.lo.s64 	%rd8, %rd26, %rd5;
	@%p4 bra 	$L__BB35_22;
	add.s32 	%r133, %r67, -1;
	shr.u32 	%r134, %r133, 3;
	add.s32 	%r135, %r134, 1;
	and.b32  	%r1, %r66, 15;
	and.b32  	%r2, %r66, 7;
	and.b32  	%r3, %r133, 8;
	and.b32  	%r4, %r66, 2147483632;
	and.b32  	%r5, %r66, 3;
	and.b32  	%r136, %r135, 1073741822;
	neg.s32 	%r6, %r136;
	shl.b64 	%rd44, %rd7, 3;
	add.s64 	%rd45, %rd44, %rd1;
	add.s64 	%rd9, %rd45, 64;
	mov.b32 	%r201, 0;
$L__BB35_3:
	setp.lt.u32 	%p46, %r67, 9;
	mul.lo.s32 	%r8, %r201, %r67;
	mov.f64 	%fd243, 0d0000000000000000;
	mov.b32 	%r216, 0;
	@%p46 bra 	$L__BB35_6;
	mul.wide.u32 	%rd46, %r8, 8;
	add.s64 	%rd47, %rd2, %rd46;
	add.s64 	%rd76, %rd47, 64;
	mov.f64 	%fd243, 0d0000000000000000;
	mov.b32 	%r216, 0;
	mov.u64 	%rd75, %rd9;
	mov.u32 	%r202, %r6;
$L__BB35_5:
	ld.global.nc.f64 	%fd86, [%rd76+-64];
	ld.global.nc.f64 	%fd87, [%rd75+-64];
	sub.f64 	%fd88, %fd86, %fd87;
	fma.rn.f64 	%fd89, %fd88, %fd88, %fd243;
	ld.global.nc.f64 	%fd90, [%rd76+-56];
	ld.global.nc.f64 	%fd91, [%rd75+-56];
	sub.f64 	%fd92, %fd90, %fd91;
	fma.rn.f64 	%fd93, %fd92, %fd92, %fd89;
	ld.global.nc.f64 	%fd94, [%rd76+-48];
	ld.global.nc.f64 	%fd95, [%rd75+-48];
	sub.f64 	%fd96, %fd94, %fd95;
	fma.rn.f64 	%fd97, %fd96, %fd96, %fd93;
	ld.global.nc.f64 	%fd98, [%rd76+-40];
	ld.global.nc.f64 	%fd99, [%rd75+-40];
	sub.f64 	%fd100, %fd98, %fd99;
	fma.rn.f64 	%fd101, %fd100, %fd100, %fd97;
	ld.global.nc.f64 	%fd102, [%rd76+-32];
	ld.global.nc.f64 	%fd103, [%rd75+-32];
	sub.f64 	%fd104, %fd102, %fd103;
	fma.rn.f64 	%fd105, %fd104, %fd104, %fd101;
	ld.global.nc.f64 	%fd106, [%rd76+-24];
	ld.global.nc.f64 	%fd107, [%rd75+-24];
	sub.f64 	%fd108, %fd106, %fd107;
	fma.rn.f64 	%fd109, %fd108, %fd108, %fd105;
	ld.global.nc.f64 	%fd110, [%rd76+-16];
	ld.global.nc.f64 	%fd111, [%rd75+-16];
	sub.f64 	%fd112, %fd110, %fd111;
	fma.rn.f64 	%fd113, %fd112, %fd112, %fd109;
	ld.global.nc.f64 	%fd114, [%rd76+-8];
	ld.global.nc.f64 	%fd115, [%rd75+-8];
	sub.f64 	%fd116, %fd114, %fd115;
	fma.rn.f64 	%fd117, %fd116, %fd116, %fd113;
	ld.global.nc.f64 	%fd118, [%rd76];
	ld.global.nc.f64 	%fd119, [%rd75];
	sub.f64 	%fd120, %fd118, %fd119;
	fma.rn.f64 	%fd121, %fd120, %fd120, %fd117;
	ld.global.nc.f64 	%fd122, [%rd76+8];
	ld.global.nc.f64 	%fd123, [%rd75+8];
	sub.f64 	%fd124, %fd122, %fd123;
	fma.rn.f64 	%fd125, %fd124, %fd124, %fd121;
	ld.global.nc.f64 	%fd126, [%rd76+16];
	ld.global.nc.f64 	%fd127, [%rd75+16];
	sub.f64 	%fd128, %fd126, %fd127;
	fma.rn.f64 	%fd129, %fd128, %fd128, %fd125;
	ld.global.nc.f64 	%fd130, [%rd76+24];
	ld.global.nc.f64 	%fd131, [%rd75+24];
	sub.f64 	%fd132, %fd130, %fd131;
	fma.rn.f64 	%fd133, %fd132, %fd132, %fd129;
	ld.global.nc.f64 	%fd134, [%rd76+32];
	ld.global.nc.f64 	%fd135, [%rd75+32];
	sub.f64 	%fd136, %fd134, %fd135;
	fma.rn.f64 	%fd137, %fd136, %fd136, %fd133;
	ld.global.nc.f64 	%fd138, [%rd76+40];
	ld.global.nc.f64 	%fd139, [%rd75+40];
	sub.f64 	%fd140, %fd138, %fd139;
	fma.rn.f64 	%fd141, %fd140, %fd140, %fd137;
	ld.global.nc.f64 	%fd142, [%rd76+48];
	ld.global.nc.f64 	%fd143, [%rd75+48];
	sub.f64 	%fd144, %fd142, %fd143;
	fma.rn.f64 	%fd145, %fd144, %fd144, %fd141;
	ld.global.nc.f64 	%fd146, [%rd76+56];
	ld.global.nc.f64 	%fd147, [%rd75+56];
	sub.f64 	%fd148, %fd146, %fd147;
	fma.rn.f64 	%fd243, %fd148, %fd148, %fd145;
	add.s32 	%r216, %r216, 16;
	add.s32 	%r202, %r202, 2;
	add.s64 	%rd76, %rd76, 128;
	add.s64 	%rd75, %rd75, 128;
	setp.eq.s32 	%p47, %r202, 0;
	@%p47 bra 	$L__BB35_6;
	bra.uni 	$L__BB35_5;
$L__BB35_6:
	setp.ne.s32 	%p48, %r3, 0;
	@%p48 bra 	$L__BB35_8;
	add.s32 	%r139, %r216, %r8;
	mul.wide.u32 	%rd48, %r139, 8;
	add.s64 	%rd49, %rd2, %rd48;
	ld.global.nc.f64 	%fd149, [%rd49];
	cvt.u64.u32 	%rd50, %r216;
	add.s64 	%rd51, %rd7, %rd50;
	shl.b64 	%rd52, %rd51, 3;
	add.s64 	%rd53, %rd1, %rd52;
	ld.global.nc.f64 	%fd150, [%rd53];
	sub.f64 	%fd151, %fd149, %fd150;
	fma.rn.f64 	%fd152, %fd151, %fd151, %fd243;
	ld.global.nc.f64 	%fd153, [%rd49+8];
	ld.global.nc.f64 	%fd154, [%rd53+8];
	sub.f64 	%fd155, %fd153, %fd154;
	fma.rn.f64 	%fd156, %fd155, %fd155, %fd152;
	ld.global.nc.f64 	%fd157, [%rd49+16];
	ld.global.nc.f64 	%fd158, [%rd53+16];
	sub.f64 	%fd159, %fd157, %fd158;
	fma.rn.f64 	%fd160, %fd159, %fd159, %fd156;
	ld.global.nc.f64 	%fd161, [%rd49+24];
	ld.global.nc.f64 	%fd162, [%rd53+24];
	sub.f64 	%fd163, %fd161, %fd162;
	fma.rn.f64 	%fd164, %fd163, %fd163, %fd160;
	ld.global.nc.f64 	%fd165, [%rd49+32];
	ld.global.nc.f64 	%fd166, [%rd53+32];
	sub.f64 	%fd167, %fd165, %fd166;
	fma.rn.f64 	%fd168, %fd167, %fd167, %fd164;
	ld.global.nc.f64 	%fd169, [%rd49+40];
	ld.global.nc.f64 	%fd170, [%rd53+40];
	sub.f64 	%fd171, %fd169, %fd170;
	fma.rn.f64 	%fd172, %fd171, %fd171, %fd168;
	ld.global.nc.f64 	%fd173, [%rd49+48];
	ld.global.nc.f64 	%fd174, [%rd53+48];
	sub.f64 	%fd175, %fd173, %fd174;
	fma.rn.f64 	%fd176, %fd175, %fd175, %fd172;
	ld.global.nc.f64 	%fd177, [%rd49+56];
	ld.global.nc.f64 	%fd178, [%rd53+56];
	sub.f64 	%fd179, %fd177, %fd178;
	fma.rn.f64 	%fd243, %fd179, %fd179, %fd176;
$L__BB35_8:
	setp.lt.u32 	%p49, %r66, 16;
	cvt.u64.u32 	%rd54, %r201;
	add.s64 	%rd55, %rd8, %rd54;
	shl.b64 	%rd56, %rd55, 3;
	add.s64 	%rd57, %rd3, %rd56;
	st.global.f64 	[%rd57], %fd243;
	mov.f64 	%fd240, 0d7FEFFFFFFFFFFFFF;
	mov.b32 	%r210, 0;
	mov.u32 	%r215, %r210;
	@%p49 bra 	$L__BB35_11;
	mov.f64 	%fd240, 0d7FEFFFFFFFFFFFFF;
	mov.b32 	%r204, 0;
	mov.u32 	%r215, %r204;
$L__BB35_10:
	.pragma "nounroll";
	cvt.u64.u32 	%rd58, %r204;
	add.s64 	%rd59, %rd8, %rd58;
	shl.b64 	%rd60, %rd59, 3;
	add.s64 	%rd61, %rd3, %rd60;
	ld.global.f64 	%fd182, [%rd61];
	setp.lt.f64 	%p50, %fd182, %fd240;
	selp.b32 	%r143, %r204, %r215, %p50;
	selp.f64 	%fd183, %fd182, %fd240, %p50;
	add.s32 	%r144, %r204, 1;
	ld.global.f64 	%fd184, [%rd61+8];
	setp.lt.f64 	%p51, %fd184, %fd183;
	selp.b32 	%r145, %r144, %r143, %p51;
	selp.f64 	%fd185, %fd184, %fd183, %p51;
	add.s32 	%r146, %r204, 2;
	ld.global.f64 	%fd186, [%rd61+16];
	setp.lt.f64 	%p52, %fd186, %fd185;
	selp.b32 	%r147, %r146, %r145, %p52;
	selp.f64 	%fd187, %fd186, %fd185, %p52;
	add.s32 	%r148, %r204, 3;
	ld.global.f64 	%fd188, [%rd61+24];
	setp.lt.f64 	%p53, %fd188, %fd187;
	selp.b32 	%r149, %r148, %r147, %p53;
	selp.f64 	%fd189, %fd188, %fd187, %p53;
	add.s32 	%r150, %r204, 4;
	ld.global.f64 	%fd190, [%rd61+32];
	setp.lt.f64 	%p54, %fd190, %fd189;
	selp.b32 	%r151, %r150, %r149, %p54;
	selp.f64 	%fd191, %fd190, %fd189, %p54;
	add.s32 	%r152, %r204, 5;
	ld.global.f64 	%fd192, [%rd61+40];
	setp.lt.f64 	%p55, %fd192, %fd191;
	selp.b32 	%r153, %r152, %r151, %p55;
	selp.f64 	%fd193, %fd192, %fd191, %p55;
	add.s32 	%r154, %r204, 6;
	ld.global.f64 	%fd194, [%rd61+48];
	setp.lt.f64 	%p56, %fd194, %fd193;
	selp.b32 	%r155, %r154, %r153, %p56;
	selp.f64 	%fd195, %fd194, %fd193, %p56;
	add.s32 	%r156, %r204, 7;
	ld.global.f64 	%fd196, [%rd61+56];
	setp.lt.f64 	%p57, %fd196, %fd195;
	selp.b32 	%r157, %r156, %r155, %p57;
	selp.f64 	%fd197, %fd196, %fd195, %p57;
	add.s32 	%r158, %r204, 8;
	ld.global.f64 	%fd198, [%rd61+64];
	setp.lt.f64 	%p58, %fd198, %fd197;
	selp.b32 	%r159, %r158, %r157, %p58;
	selp.f64 	%fd199, %fd198, %fd197, %p58;
	add.s32 	%r160, %r204, 9;
	ld.global.f64 	%fd200, [%rd61+72];
	setp.lt.f64 	%p59, %fd200, %fd199;
	selp.b32 	%r161, %r160, %r159, %p59;
	selp.f64 	%fd201, %fd200, %fd199, %p59;
	add.s32 	%r162, %r204, 10;
	ld.global.f64 	%fd202, [%rd61+80];
	setp.lt.f64 	%p60, %fd202, %fd201;
	selp.b32 	%r163, %r162, %r161, %p60;
	selp.f64 	%fd203, %fd202, %fd201, %p60;
	add.s32 	%r164, %r204, 11;
	ld.global.f64 	%fd204, [%rd61+88];
	setp.lt.f64 	%p61, %fd204, %fd203;
	selp.b32 	%r165, %r164, %r163, %p61;
	selp.f64 	%fd205, %fd204, %fd203, %p61;
	add.s32 	%r166, %r204, 12;
	ld.global.f64 	%fd206, [%rd61+96];
	setp.lt.f64 	%p62, %fd206, %fd205;
	selp.b32 	%r167, %r166, %r165, %p62;
	selp.f64 	%fd207, %fd206, %fd205, %p62;
	add.s32 	%r168, %r204, 13;
	ld.global.f64 	%fd208, [%rd61+104];
	setp.lt.f64 	%p63, %fd208, %fd207;
	selp.b32 	%r169, %r168, %r167, %p63;
	selp.f64 	%fd209, %fd208, %fd207, %p63;
	add.s32 	%r170, %r204, 14;
	ld.global.f64 	%fd210, [%rd61+112];
	setp.lt.f64 	%p64, %fd210, %fd209;
	selp.b32 	%r171, %r170, %r169, %p64;
	selp.f64 	%fd211, %fd210, %fd209, %p64;
	add.s32 	%r172, %r204, 15;
	ld.global.f64 	%fd212, [%rd61+120];
	setp.lt.f64 	%p65, %fd212, %fd211;
	selp.b32 	%r215, %r172, %r171, %p65;
	selp.f64 	%fd240, %fd212, %fd211, %p65;
	add.s32 	%r204, %r204, 16;
	setp.ne.s32 	%p66, %r204, %r4;
	mov.u32 	%r210, %r4;
	@%p66 bra 	$L__BB35_10;
$L__BB35_11:
	setp.eq.s32 	%p67, %r1, 0;
	@%p67 bra 	$L__BB35_21;
	add.s32 	%r174, %r1, -1;
	setp.lt.u32 	%p68, %r174, 7;
	@%p68 bra 	$L__BB35_14;
	cvt.u64.u32 	%rd62, %r210;
	add.s64 	%rd63, %rd8, %rd62;
	shl.b64 	%rd64, %rd63, 3;
	add.s64 	%rd65, %rd3, %rd64;
	ld.global.f64 	%fd213, [%rd65];
	setp.lt.f64 	%p69, %fd213, %fd240;
	selp.b32 	%r175, %r210, %r215, %p69;
	selp.f64 	%fd214, %fd213, %fd240, %p69;
	add.s32 	%r176, %r210, 1;
	ld.global.f64 	%fd215, [%rd65+8];
	setp.lt.f64 	%p70, %fd215, %fd214;
	selp.b32 	%r177, %r176, %r175, %p70;
	selp.f64 	%fd216, %fd215, %fd214, %p70;
	add.s32 	%r178, %r210, 2;
	ld.global.f64 	%fd217, [%rd65+16];
	setp.lt.f64 	%p71, %fd217, %fd216;
	selp.b32 	%r179, %r178, %r177, %p71;
	selp.f64 	%fd218, %fd217, %fd216, %p71;
	add.s32 	%r180, %r210, 3;
	ld.global.f64 	%fd219, [%rd65+24];
	setp.lt.f64 	%p72, %fd219, %fd218;
	selp.b32 	%r181, %r180, %r179, %p72;
	selp.f64 	%fd220, %fd219, %fd218, %p72;
	add.s32 	%r182, %r210, 4;
	ld.global.f64 	%fd221, [%rd65+32];
	setp.lt.f64 	%p73, %fd221, %fd220;
	selp.b32 	%r183, %r182, %r181, %p73;
	selp.f64 	%fd222, %fd221, %fd220, %p73;
	add.s32 	%r184, %r210, 5;
	ld.global.f64 	%fd223, [%rd65+40];
	setp.lt.f64 	%p74, %fd223, %fd222;
	selp.b32 	%r185, %r184, %r183, %p74;
	selp.f64 	%fd224, %fd223, %fd222, %p74;
	add.s32 	%r186, %r210, 6;
	ld.global.f64 	%fd225, [%rd65+48];
	setp.lt.f64 	%p75, %fd225, %fd224;
	selp.b32 	%r187, %r186, %r185, %p75;
	selp.f64 	%fd226, %fd225, %fd224, %p75;
	add.s32 	%r188, %r210, 7;
	ld.global.f64 	%fd227, [%rd65+56];
	setp.lt.f64 	%p76, %fd227, %fd226;
	selp.b32 	%r215, %r188, %r187, %p76;
	selp.f64 	%fd240, %fd227, %fd226, %p76;
	add.s32 	%r210, %r210, 8;
$L__BB35_14:
	setp.eq.s32 	%p77, %r2, 0;
	@%p77 bra 	$L__BB35_21;
	add.s32 	%r190, %r2, -1;
	setp.lt.u32 	%p78, %r190, 3;
	@%p78 bra 	$L__BB35_17;
	cvt.u64.u32 	%rd66, %r210;
	add.s64 	%rd67, %rd8, %rd66;
	shl.b64 	%rd68, %rd67, 3;
	add.s64 	%rd69, %rd3, %rd68;
	ld.global.f64 	%fd228, [%rd69];
	setp.lt.f64 	%p79, %fd228, %fd240;
	selp.b32 	%r191, %r210, %r215, %p79;
	selp.f64 	%fd229, %fd228, %fd240, %p79;
	add.s32 	%r192, %r210, 1;
	ld.global.f64 	%fd230, [%rd69+8];
	setp.lt.f64 	%p80, %fd230, %fd229;
	selp.b32 	%r193, %r192, %r191, %p80;
	selp.f64 	%fd231, %fd230, %fd229, %p80;
	add.s32 	%r194, %r210, 2;
	ld.global.f64 	%fd232, [%rd69+16];
	setp.lt.f64 	%p81, %fd232, %fd231;
	selp.b32 	%r195, %r194, %r193, %p81;
	selp.f64 	%fd233, %fd232, %fd231, %p81;
	add.s32 	%r196, %r210, 3;
	ld.global.f64 	%fd234, [%rd69+24];
	setp.lt.f64 	%p82, %fd234, %fd233;
	selp.b32 	%r215, %r196, %r195, %p82;
	selp.f64 	%fd240, %fd234, %fd233, %p82;
	add.s32 	%r210, %r210, 4;
$L__BB35_17:
	setp.eq.s32 	%p83, %r5, 0;
	@%p83 bra 	$L__BB35_21;
	setp.eq.s32 	%p84, %r5, 1;
	cvt.u64.u32 	%rd70, %r210;
	add.s64 	%rd71, %rd8, %rd70;
	shl.b64 	%rd72, %rd71, 3;
	add.s64 	%rd15, %rd3, %rd72;
	ld.global.f64 	%fd235, [%rd15];
	setp.lt.f64 	%p85, %fd235, %fd240;
	selp.b32 	%r215, %r210, %r215, %p85;
	selp.f64 	%fd10, %fd235, %fd240, %p85;
	@%p84 bra 	$L__BB35_21;
	setp.eq.s32 	%p86, %r5, 2;
	add.s32 	%r197, %r210, 1;
	ld.global.f64 	%fd236, [%rd15+8];
	setp.lt.f64 	%p87, %fd236, %fd10;
	selp.b32 	%r215, %r197, %r215, %p87;
	selp.f64 	%fd11, %fd236, %fd10, %p87;
	@%p86 bra 	$L__BB35_21;
	add.s32 	%r198, %r210, 2;
	ld.global.f64 	%fd237, [%rd15+16];
	setp.lt.f64 	%p88, %fd237, %fd11;
	selp.b32 	%r215, %r198, %r215, %p88;
$L__BB35_21:
	mul.wide.u32 	%rd73, %r215, 4;
	add.s64 	%rd74, %rd4, %rd73;
	ld.global.u32 	%r199, [%rd74];
	add.s32 	%r200, %r199, 1;
	st.global.u32 	[%rd74], %r200;
	add.s32 	%r201, %r201, 1;
	setp.eq.s32 	%p89, %r201, %r66;
	@%p89 bra 	$L__BB35_37;
	bra.uni 	$L__BB35_3;
$L__BB35_22:
	and.b32  	%r36, %r66, 15;
	add.s32 	%r37, %r36, -1;
	and.b32  	%r38, %r66, 7;
	add.s32 	%r39, %r38, -1;
	and.b32  	%r40, %r66, 2147483632;
	and.b32  	%r41, %r66, 3;
	mov.b32 	%r217, 0;
$L__BB35_23:
	setp.lt.u32 	%p5, %r66, 16;
	mov.f64 	%fd247, 0d7FEFFFFFFFFFFFFF;
	mov.b32 	%r224, 0;
	mov.u32 	%r215, %r224;
	@%p5 bra 	$L__BB35_26;
	mov.f64 	%fd247, 0d7FEFFFFFFFFFFFFF;
	mov.b32 	%r218, 0;
	mov.u32 	%r215, %r218;
$L__BB35_25:
	.pragma "nounroll";
	cvt.u64.u32 	%rd27, %r218;
	add.s64 	%rd28, %rd8, %rd27;
	shl.b64 	%rd29, %rd28, 3;
	add.s64 	%rd30, %rd3, %rd29;
	ld.global.f64 	%fd27, [%rd30];
	setp.lt.f64 	%p6, %fd27, %fd247;
	selp.b32 	%r76, %r218, %r215, %p6;
	selp.f64 	%fd28, %fd27, %fd247, %p6;
	add.s32 	%r77, %r218, 1;
	ld.global.f64 	%fd29, [%rd30+8];
	setp.lt.f64 	%p7, %fd29, %fd28;
	selp.b32 	%r78, %r77, %r76, %p7;
	selp.f64 	%fd30, %fd29, %fd28, %p7;
	add.s32 	%r79, %r218, 2;
	ld.global.f64 	%fd31, [%rd30+16];
	setp.lt.f64 	%p8, %fd31, %fd30;
	selp.b32 	%r80, %r79, %r78, %p8;
	selp.f64 	%fd32, %fd31, %fd30, %p8;
	add.s32 	%r81, %r218, 3;
	ld.global.f64 	%fd33, [%rd30+24];
	setp.lt.f64 	%p9, %fd33, %fd32;
	selp.b32 	%r82, %r81, %r80, %p9;
	selp.f64 	%fd34, %fd33, %fd32, %p9;
	add.s32 	%r83, %r218, 4;
	ld.global.f64 	%fd35, [%rd30+32];
	setp.lt.f64 	%p10, %fd35, %fd34;
	selp.b32 	%r84, %r83, %r82, %p10;
	selp.f64 	%fd36, %fd35, %fd34, %p10;
	add.s32 	%r85, %r218, 5;
	ld.global.f64 	%fd37, [%rd30+40];
	setp.lt.f64 	%p11, %fd37, %fd36;
	selp.b32 	%r86, %r85, %r84, %p11;
	selp.f64 	%fd38, %fd37, %fd36, %p11;
	add.s32 	%r87, %r218, 6;
	ld.global.f64 	%fd39, [%rd30+48];
	setp.lt.f64 	%p12, %fd39, %fd38;
	selp.b32 	%r88, %r87, %r86, %p12;
	selp.f64 	%fd40, %fd39, %fd38, %p12;
	add.s32 	%r89, %r218, 7;
	ld.global.f64 	%fd41, [%rd30+56];
	setp.lt.f64 	%p13, %fd41, %fd40;
	selp.b32 	%r90, %r89, %r88, %p13;
	selp.f64 	%fd42, %fd41, %fd40, %p13;
	add.s32 	%r91, %r218, 8;
	ld.global.f64 	%fd43, [%rd30+64];
	setp.lt.f64 	%p14, %fd43, %fd42;
	selp.b32 	%r92, %r91, %r90, %p14;
	selp.f64 	%fd44, %fd43, %fd42, %p14;
	add.s32 	%r93, %r218, 9;
	ld.global.f64 	%fd45, [%rd30+72];
	setp.lt.f64 	%p15, %fd45, %fd44;
	selp.b32 	%r94, %r93, %r92, %p15;
	selp.f64 	%fd46, %fd45, %fd44, %p15;
	add.s32 	%r95, %r218, 10;
	ld.global.f64 	%fd47, [%rd30+80];
	setp.lt.f64 	%p16, %fd47, %fd46;
	selp.b32 	%r96, %r95, %r94, %p16;
	selp.f64 	%fd48, %fd47, %fd46, %p16;
	add.s32 	%r97, %r218, 11;
	ld.global.f64 	%fd49, [%rd30+88];
	setp.lt.f64 	%p17, %fd49, %fd48;
	selp.b32 	%r98, %r97, %r96, %p17;
	selp.f64 	%fd50, %fd49, %fd48, %p17;
	add.s32 	%r99, %r218, 12;
	ld.global.f64 	%fd51, [%rd30+96];
	setp.lt.f64 	%p18, %fd51, %fd50;
	selp.b32 	%r100, %r99, %r98, %p18;
	selp.f64 	%fd52, %fd51, %fd50, %p18;
	add.s32 	%r101, %r218, 13;
	ld.global.f64 	%fd53, [%rd30+104];
	setp.lt.f64 	%p19, %fd53, %fd52;
	selp.b32 	%r102, %r101, %r100, %p19;
	selp.f64 	%fd54, %fd53, %fd52, %p19;
	add.s32 	%r103, %r218, 14;
	ld.global.f64 	%fd55, [%rd30+112];
	setp.lt.f64 	%p20, %fd55, %fd54;
	selp.b32 	%r104, %r103, %r102, %p20;
	selp.f64 	%fd56, %fd55, %fd54, %p20;
	add.s32 	%r105, %r218, 15;
	ld.global.f64 	%fd57, [%rd30+120];
	setp.lt.f64 	%p21, %fd57, %fd56;
	selp.b32 	%r215, %r105, %r104, %p21;
	selp.f64 	%fd247, %fd57, %fd56, %p21;
	add.s32 	%r218, %r218, 16;
	setp.ne.s32 	%p22, %r218, %r40;
	mov.u32 	%r224, %r40;
	@%p22 bra 	$L__BB35_25;
$L__BB35_26:
	setp.eq.s32 	%p23, %r36, 0;
	@%p23 bra 	$L__BB35_36;
	setp.lt.u32 	%p24, %r37, 7;
	@%p24 bra 	$L__BB35_29;
	cvt.u64.u32 	%rd31, %r224;
	add.s64 	%rd32, %rd8, %rd31;
	shl.b64 	%rd33, %rd32, 3;
	add.s64 	%rd34, %rd3, %rd33;
	ld.global.f64 	%fd58, [%rd34];
	setp.lt.f64 	%p25, %fd58, %fd247;
	selp.b32 	%r107, %r224, %r215, %p25;
	selp.f64 	%fd59, %fd58, %fd247, %p25;
	add.s32 	%r108, %r224, 1;
	ld.global.f64 	%fd60, [%rd34+8];
	setp.lt.f64 	%p26, %fd60, %fd59;
	selp.b32 	%r109, %r108, %r107, %p26;
	selp.f64 	%fd61, %fd60, %fd59, %p26;
	add.s32 	%r110, %r224, 2;
	ld.global.f64 	%fd62, [%rd34+16];
	setp.lt.f64 	%p27, %fd62, %fd61;
	selp.b32 	%r111, %r110, %r109, %p27;
	selp.f64 	%fd63, %fd62, %fd61, %p27;
	add.s32 	%r112, %r224, 3;
	ld.global.f64 	%fd64, [%rd34+24];
	setp.lt.f64 	%p28, %fd64, %fd63;
	selp.b32 	%r113, %r112, %r111, %p28;
	selp.f64 	%fd65, %fd64, %fd63, %p28;
	add.s32 	%r114, %r224, 4;
	ld.global.f64 	%fd66, [%rd34+32];
	setp.lt.f64 	%p29, %fd66, %fd65;
	selp.b32 	%r115, %r114, %r113, %p29;
	selp.f64 	%fd67, %fd66, %fd65, %p29;
	add.s32 	%r116, %r224, 5;
	ld.global.f64 	%fd68, [%rd34+40];
	setp.lt.f64 	%p30, %fd68, %fd67;
	selp.b32 	%r117, %r116, %r115, %p30;
	selp.f64 	%fd69, %fd68, %fd67, %p30;
	add.s32 	%r118, %r224, 6;
	ld.global.f64 	%fd70, [%rd34+48];
	setp.lt.f64 	%p31, %fd70, %fd69;
	selp.b32 	%r119, %r118, %r117, %p31;
	selp.f64 	%fd71, %fd70, %fd69, %p31;
	add.s32 	%r120, %r224, 7;
	ld.global.f64 	%fd72, [%rd34+56];
	setp.lt.f64 	%p32, %fd72, %fd71;
	selp.b32 	%r215, %r120, %r119, %p32;
	selp.f64 	%fd247, %fd72, %fd71, %p32;
	add.s32 	%r224, %r224, 8;
$L__BB35_29:
	setp.eq.s32 	%p33, %r38, 0;
	@%p33 bra 	$L__BB35_36;
	setp.lt.u32 	%p34, %r39, 3;
	@%p34 bra 	$L__BB35_32;
	cvt.u64.u32 	%rd35, %r224;
	add.s64 	%rd36, %rd8, %rd35;
	shl.b64 	%rd37, %rd36, 3;
	add.s64 	%rd38, %rd3, %rd37;
	ld.global.f64 	%fd73, [%rd38];
	setp.lt.f64 	%p35, %fd73, %fd247;
	selp.b32 	%r122, %r224, %r215, %p35;
	selp.f64 	%fd74, %fd73, %fd247, %p35;
	add.s32 	%r123, %r224, 1;
	ld.global.f64 	%fd75, [%rd38+8];
	setp.lt.f64 	%p36, %fd75, %fd74;
	selp.b32 	%r124, %r123, %r122, %p36;
	selp.f64 	%fd76, %fd75, %fd74, %p36;
	add.s32 	%r125, %r224, 2;
	ld.global.f64 	%fd77, [%rd38+16];
	setp.lt.f64 	%p37, %fd77, %fd76;
	selp.b32 	%r126, %r125, %r124, %p37;
	selp.f64 	%fd78, %fd77, %fd76, %p37;
	add.s32 	%r127, %r224, 3;
	ld.global.f64 	%fd79, [%rd38+24];
	setp.lt.f64 	%p38, %fd79, %fd78;
	selp.b32 	%r215, %r127, %r126, %p38;
	selp.f64 	%fd247, %fd79, %fd78, %p38;
	add.s32 	%r224, %r224, 4;
$L__BB35_32:
	setp.eq.s32 	%p39, %r41, 0;
	@%p39 bra 	$L__BB35_36;
	setp.eq.s32 	%p40, %r41, 1;
	cvt.u64.u32 	%rd39, %r224;
	add.s64 	%rd40, %rd8, %rd39;
	shl.b64 	%rd41, %rd40, 3;
	add.s64 	%rd16, %rd3, %rd41;
	ld.global.f64 	%fd80, [%rd16];
	setp.lt.f64 	%p41, %fd80, %fd247;
	selp.b32 	%r215, %r224, %r215, %p41;
	selp.f64 	%fd23, %fd80, %fd247, %p41;
	@%p40 bra 	$L__BB35_36;
	setp.eq.s32 	%p42, %r41, 2;
	add.s32 	%r128, %r224, 1;
	ld.global.f64 	%fd81, [%rd16+8];
	setp.lt.f64 	%p43, %fd81, %fd23;
	selp.b32 	%r215, %r128, %r215, %p43;
	selp.f64 	%fd24, %fd81, %fd23, %p43;
	@%p42 bra 	$L__BB35_36;
	add.s32 	%r129, %r224, 2;
	ld.global.f64 	%fd82, [%rd16+16];
	setp.lt.f64 	%p44, %fd82, %fd24;
	selp.b32 	%r215, %r129, %r215, %p44;
$L__BB35_36:
	mul.wide.u32 	%rd42, %r215, 4;
	add.s64 	%rd43, %rd4, %rd42;
	ld.global.u32 	%r130, [%rd43];
	add.s32 	%r131, %r130, 1;
	st.global.u32 	[%rd43], %r131;
	add.s32 	%r217, %r217, 1;
	setp.ne.s32 	%p45, %r217, %r66;
	@%p45 bra 	$L__BB35_23;
$L__BB35_37:
	st.global.u32 	[%rd6], %r215;
$L__BB35_38:
	ret;

}
	// .globl	_Z11updateMeansPdS_Piii
.visible .entry _Z11updateMeansPdS_Piii(
	.param .u64 .ptr .align 1 _Z11updateMeansPdS_Piii_param_0,
	.param .u64 .ptr .align 1 _Z11updateMeansPdS_Piii_param_1,
	.param .u64 .ptr .align 1 _Z11updateMeansPdS_Piii_param_2,
	.param .u32 _Z11updateMeansPdS_Piii_param_3,
	.param .u32 _Z11updateMeansPdS_Piii_param_4
)
{
	.reg .pred 	%p<5>;
	.reg .b32 	%r<13>;
	.reg .b64 	%rd<24>;
	.reg .b64 	%fd<4>;

	ld.param.u64 	%rd10, [_Z11updateMeansPdS_Piii_param_0];
	ld.param.u64 	%rd11, [_Z11updateMeansPdS_Piii_param_1];
	ld.param.u64 	%rd12, [_Z11updateMeansPdS_Piii_param_2];
	ld.param.u32 	%r4, [_Z11updateMeansPdS_Piii_param_3];
	ld.param.s32 	%rd13, [_Z11updateMeansPdS_Piii_param_4];
	mov.u32 	%r5, %ctaid.x;
	mov.u32 	%r6, %ntid.x;
	mov.u32 	%r7, %tid.x;
	mad.lo.s32 	%r8, %r5, %r6, %r7;
	cvt.u64.u32 	%rd1, %r8;
	setp.ge.s64 	%p1, %rd1, %rd13;
	@%p1 bra 	$L__BB36_6;
	cvta.to.global.u64 	%rd2, %rd12;
	setp.lt.s32 	%p2, %r4, 1;
	@%p2 bra 	$L__BB36_6;
	shl.b64 	%rd14, %rd1, 2;
	add.s64 	%rd15, %rd2, %rd14;
	ld.global.u32 	%r10, [%rd15];
	mul.lo.s32 	%r1, %r10, %r4;
	cvt.u64.u32 	%rd16, %r4;
	mul.lo.s64 	%rd3, %rd16, %rd1;
	cvta.to.global.u64 	%rd4, %rd10;
	cvta.to.global.u64 	%rd5, %rd11;
	mov.b32 	%r12, 0;
$L__BB36_3:
	add.s32 	%r11, %r12, %r1;
	mul.wide.s32 	%rd17, %r11, 8;
	add.s64 	%rd6, %rd5, %rd17;
	cvt.u64.u32 	%rd18, %r12;
	add.s64 	%rd19, %rd3, %rd18;
	shl.b64 	%rd20, %rd19, 3;
	add.s64 	%rd21, %rd4, %rd20;
	ld.global.f64 	%fd1, [%rd21];
	ld.global.u64 	%rd23, [%rd6];
$L__BB36_4:
	mov.b64 	%fd2, %rd23;
	add.f64 	%fd3, %fd1, %fd2;
	mov.b64 	%rd22, %fd3;
	atom.relaxed.global.cas.b64 	%rd9, [%rd6], %rd23, %rd22;
	setp.ne.s64 	%p3, %rd23, %rd9;
	mov.u64 	%rd23, %rd9;
	@%p3 bra 	$L__BB36_4;
	add.s32 	%r12, %r12, 1;
	setp.ne.s32 	%p4, %r12, %r4;
	@%p4 bra 	$L__BB36_3;
$L__BB36_6:
	ret;

}
	// .globl	_Z12updateMeans1PKdPdPiii
.visible .entry _Z12updateMeans1PKdPdPiii(
	.param .u64 .ptr .align 1 _Z12updateMeans1PKdPdPiii_param_0,
	.param .u64 .ptr .align 1 _Z12updateMeans1PKdPdPiii_param_1,
	.param .u64 .ptr .align 1 _Z12updateMeans1PKdPdPiii_param_2,
	.param .u32 _Z12updateMeans1PKdPdPiii_param_3,
	.param .u32 _Z12updateMeans1PKdPdPiii_param_4
)
{
	.reg .pred 	%p<5>;
	.reg .b32 	%r<13>;
	.reg .b64 	%rd<24>;
	.reg .b64 	%fd<4>;

	ld.param.u64 	%rd10, [_Z12updateMeans1PKdPdPiii_param_0];
	ld.param.u64 	%rd11, [_Z12updateMeans1PKdPdPiii_param_1];
	ld.param.u64 	%rd12, [_Z12updateMeans1PKdPdPiii_param_2];
	ld.param.u32 	%r4, [_Z12updateMeans1PKdPdPiii_param_3];
	ld.param.s32 	%rd13, [_Z12updateMeans1PKdPdPiii_param_4];
	mov.u32 	%r5, %ctaid.x;
	mov.u32 	%r6, %ntid.x;
	mov.u32 	%r7, %tid.x;
	mad.lo.s32 	%r8, %r5, %r6, %r7;
	cvt.u64.u32 	%rd1, %r8;
	setp.ge.s64 	%p1, %rd1, %rd13;
	@%p1 bra 	$L__BB37_6;
	cvta.to.global.u64 	%rd2, %rd12;
	setp.lt.s32 	%p2, %r4, 1;
	@%p2 bra 	$L__BB37_6;
	shl.b64 	%rd14, %rd1, 2;
	add.s64 	%rd15, %rd2, %rd14;
	ld.global.u32 	%r10, [%rd15];
	mul.lo.s32 	%r1, %r10, %r4;
	cvt.u64.u32 	%rd16, %r4;
	mul.lo.s64 	%rd3, %rd16, %rd1;
	cvta.to.global.u64 	%rd4, %rd10;
	cvta.to.global.u64 	%rd5, %rd11;
	mov.b32 	%r12, 0;
$L__BB37_3:
	add.s32 	%r11, %r12, %r1;
	mul.wide.s32 	%rd17, %r11, 8;
	add.s64 	%rd6, %rd5, %rd17;
	cvt.u64.u32 	%rd18, %r12;
	add.s64 	%rd19, %rd3, %rd18;
	shl.b64 	%rd20, %rd19, 3;
	add.s64 	%rd21, %rd4, %rd20;
	ld.global.nc.f64 	%fd1, [%rd21];
	ld.global.u64 	%rd23, [%rd6];
$L__BB37_4:
	mov.b64 	%fd2, %rd23;
	add.f64 	%fd3, %fd1, %fd2;
	mov.b64 	%rd22, %fd3;
	atom.relaxed.global.cas.b64 	%rd9, [%rd6], %rd23, %rd22;
	setp.ne.s64 	%p3, %rd23, %rd9;
	mov.u64 	%rd23, %rd9;
	@%p3 bra 	$L__BB37_4;
	add.s32 	%r12, %r12, 1;
	setp.ne.s32 	%p4, %r12, %r4;
	@%p4 bra 	$L__BB37_3;
$L__BB37_6:
	ret;

}
	// .globl	_Z14reduceToBufferPKdPdPiiii
.visible .entry _Z14reduceToBufferPKdPdPiiii(
	.param .u64 .ptr .align 1 _Z14reduceToBufferPKdPdPiiii_param_0,
	.param .u64 .ptr .align 1 _Z14reduceToBufferPKdPdPiiii_param_1,
	.param .u64 .ptr .align 1 _Z14reduceToBufferPKdPdPiiii_param_2,
	.param .u32 _Z14reduceToBufferPKdPdPiiii_param_3,
	.param .u32 _Z14reduceToBufferPKdPdPiiii_param_4,
	.param .u32 _Z14reduceToBufferPKdPdPiiii_param_5
)
{
	.reg .pred 	%p<21>;
	.reg .b32 	%r<46>;
	.reg .b64 	%rd<68>;
	.reg .b64 	%fd<30>;

	ld.param.u64 	%rd22, [_Z14reduceToBufferPKdPdPiiii_param_0];
	ld.param.u64 	%rd23, [_Z14reduceToBufferPKdPdPiiii_param_1];
	ld.param.u64 	%rd21, [_Z14reduceToBufferPKdPdPiiii_param_2];
	ld.param.u32 	%r27, [_Z14reduceToBufferPKdPdPiiii_param_3];
	ld.param.s32 	%rd24, [_Z14reduceToBufferPKdPdPiiii_param_4];
	ld.param.u32 	%r28, [_Z14reduceToBufferPKdPdPiiii_param_5];
	cvta.to.global.u64 	%rd1, %rd22;
	cvta.to.global.u64 	%rd2, %rd23;
	mov.u32 	%r29, %ctaid.x;
	mov.u32 	%r30, %ntid.x;
	mov.u32 	%r31, %tid.x;
	mad.lo.s32 	%r32, %r29, %r30, %r31;
	cvt.u64.u32 	%rd3, %r32;
	setp.ge.s64 	%p1, %rd3, %rd24;
	@%p1 bra 	$L__BB38_27;
	cvta.to.global.u64 	%rd25, %rd21;
	shl.b64 	%rd26, %rd3, 2;
	add.s64 	%rd27, %rd25, %rd26;
	ld.global.u32 	%r33, [%rd27];
	setp.eq.s32 	%p2, %r33, %r28;
	@%p2 bra 	$L__BB38_14;
	setp.lt.s32 	%p3, %r27, 1;
	@%p3 bra 	$L__BB38_27;
	cvt.u64.u32 	%rd28, %r27;
	mul.lo.s64 	%rd4, %rd28, %rd3;
	and.b32  	%r1, %r27, 7;
	setp.lt.u32 	%p4, %r27, 8;
	mov.b32 	%r43, 0;
	@%p4 bra 	$L__BB38_6;
	and.b32  	%r43, %r27, 2147483640;
	neg.s32 	%r38, %r43;
	shl.b64 	%rd29, %rd4, 3;
	add.s64 	%rd30, %rd29, %rd2;
	add.s64 	%rd65, %rd30, 32;
$L__BB38_5:
	.pragma "nounroll";
	mov.b64 	%rd31, 0;
	st.global.u64 	[%rd65+-32], %rd31;
	st.global.u64 	[%rd65+-24], %rd31;
	st.global.u64 	[%rd65+-16], %rd31;
	st.global.u64 	[%rd65+-8], %rd31;
	st.global.u64 	[%rd65], %rd31;
	st.global.u64 	[%rd65+8], %rd31;
	st.global.u64 	[%rd65+16], %rd31;
	st.global.u64 	[%rd65+24], %rd31;
	add.s32 	%r38, %r38, 8;
	add.s64 	%rd65, %rd65, 64;
	setp.eq.s32 	%p5, %r38, 0;
	@%p5 bra 	$L__BB38_6;
	bra.uni 	$L__BB38_5;
$L__BB38_6:
	setp.eq.s32 	%p6, %r1, 0;
	@%p6 bra 	$L__BB38_27;
	and.b32  	%r22, %r27, 3;
	setp.lt.u32 	%p7, %r1, 4;
	@%p7 bra 	$L__BB38_9;
	cvt.u64.u32 	%rd32, %r43;
	add.s64 	%rd33, %rd4, %rd32;
	shl.b64 	%rd34, %rd33, 3;
	add.s64 	%rd35, %rd2, %rd34;
	mov.b64 	%rd36, 0;
	st.global.u64 	[%rd35], %rd36;
	st.global.u64 	[%rd35+8], %rd36;
	st.global.u64 	[%rd35+16], %rd36;
	st.global.u64 	[%rd35+24], %rd36;
	add.s32 	%r43, %r43, 4;
$L__BB38_9:
	setp.eq.s32 	%p8, %r22, 0;
	@%p8 bra 	$L__BB38_27;
	setp.eq.s32 	%p9, %r22, 1;
	@%p9 bra 	$L__BB38_12;
	cvt.u64.u32 	%rd37, %r43;
	add.s64 	%rd38, %rd4, %rd37;
	shl.b64 	%rd39, %rd38, 3;
	add.s64 	%rd40, %rd2, %rd39;
	mov.b64 	%rd41, 0;
	st.global.u64 	[%rd40], %rd41;
	st.global.u64 	[%rd40+8], %rd41;
	add.s32 	%r43, %r43, 2;
$L__BB38_12:
	and.b32  	%r35, %r27, 1;
	setp.eq.b32 	%p10, %r35, 1;
	not.pred 	%p11, %p10;
	@%p11 bra 	$L__BB38_27;
	cvt.u64.u32 	%rd42, %r43;
	add.s64 	%rd43, %rd4, %rd42;
	shl.b64 	%rd44, %rd43, 3;
	add.s64 	%rd45, %rd2, %rd44;
	mov.b64 	%rd46, 0;
	st.global.u64 	[%rd45], %rd46;
	bra.uni 	$L__BB38_27;
$L__BB38_14:
	setp.lt.s32 	%p12, %r27, 1;
	@%p12 bra 	$L__BB38_27;
	cvt.u64.u32 	%rd47, %r27;
	mul.lo.s64 	%rd6, %rd47, %rd3;
	and.b32  	%r4, %r27, 15;
	setp.lt.u32 	%p13, %r27, 16;
	mov.b32 	%r40, 0;
	@%p13 bra 	$L__BB38_18;
	and.b32  	%r40, %r27, 2147483632;
	neg.s32 	%r37, %r40;
	shl.b64 	%rd48, %rd6, 3;
	add.s64 	%rd49, %rd48, 64;
	add.s64 	%rd64, %rd1, %rd49;
	add.s64 	%rd63, %rd2, %rd49;
$L__BB38_17:
	.pragma "nounroll";
	ld.global.nc.f64 	%fd1, [%rd64+-64];
	st.global.f64 	[%rd63+-64], %fd1;
	ld.global.nc.f64 	%fd2, [%rd64+-56];
	st.global.f64 	[%rd63+-56], %fd2;
	ld.global.nc.f64 	%fd3, [%rd64+-48];
	st.global.f64 	[%rd63+-48], %fd3;
	ld.global.nc.f64 	%fd4, [%rd64+-40];
	st.global.f64 	[%rd63+-40], %fd4;
	ld.global.nc.f64 	%fd5, [%rd64+-32];
	st.global.f64 	[%rd63+-32], %fd5;
	ld.global.nc.f64 	%fd6, [%rd64+-24];
	st.global.f64 	[%rd63+-24], %fd6;
	ld.global.nc.f64 	%fd7, [%rd64+-16];
	st.global.f64 	[%rd63+-16], %fd7;
	ld.global.nc.f64 	%fd8, [%rd64+-8];
	st.global.f64 	[%rd63+-8], %fd8;
	ld.global.nc.f64 	%fd9, [%rd64];
	st.global.f64 	[%rd63], %fd9;
	ld.global.nc.f64 	%fd10, [%rd64+8];
	st.global.f64 	[%rd63+8], %fd10;
	ld.global.nc.f64 	%fd11, [%rd64+16];
	st.global.f64 	[%rd63+16], %fd11;
	ld.global.nc.f64 	%fd12, [%rd64+24];
	st.global.f64 	[%rd63+24], %fd12;
	ld.global.nc.f64 	%fd13, [%rd64+32];
	st.global.f64 	[%rd63+32], %fd13;
	ld.global.nc.f64 	%fd14, [%rd64+40];
	st.global.f64 	[%rd63+40], %fd14;
	ld.global.nc.f64 	%fd15, [%rd64+48];
	st.global.f64 	[%rd63+48], %fd15;
	ld.global.nc.f64 	%fd16, [%rd64+56];
	st.global.f64 	[%rd63+56], %fd16;
	add.s32 	%r37, %r37, 16;
	add.s64 	%rd64, %rd64, 128;
	add.s64 	%rd63, %rd63, 128;
	setp.eq.s32 	%p14, %r37, 0;
	@%p14 bra 	$L__BB38_18;
	bra.uni 	$L__BB38_17;
$L__BB38_18:
	setp.eq.s32 	%p15, %r4, 0;
	@%p15 bra 	$L__BB38_27;
	and.b32  	%r12, %r27, 7;
	setp.lt.u32 	%p16, %r4, 8;
	@%p16 bra 	$L__BB38_21;
	cvt.u64.u32 	%rd50, %r40;
	add.s64 	%rd51, %rd6, %rd50;
	shl.b64 	%rd52, %rd51, 3;
	add.s64 	%rd53, %rd1, %rd52;
	ld.global.nc.f64 	%fd17, [%rd53];
	add.s64 	%rd54, %rd2, %rd52;
	st.global.f64 	[%rd54], %fd17;
	ld.global.nc.f64 	%fd18, [%rd53+8];
	st.global.f64 	[%rd54+8], %fd18;
	ld.global.nc.f64 	%fd19, [%rd53+16];
	st.global.f64 	[%rd54+16], %fd19;
	ld.global.nc.f64 	%fd20, [%rd53+24];
	st.global.f64 	[%rd54+24], %fd20;
	ld.global.nc.f64 	%fd21, [%rd53+32];
	st.global.f64 	[%rd54+32], %fd21;
	ld.global.nc.f64 	%fd22, [%rd53+40];
	st.global.f64 	[%rd54+40], %fd22;
	ld.global.nc.f64 	%fd23, [%rd53+48];
	st.global.f64 	[%rd54+48], %fd23;
	ld.global.nc.f64 	%fd24, [%rd53+56];
	st.global.f64 	[%rd54+56], %fd24;
	add.s32 	%r40, %r40, 8;
$L__BB38_21:
	setp.eq.s32 	%p17, %r12, 0;
	@%p17 bra 	$L__BB38_27;
	and.b32  	%r15, %r27, 3;
	setp.lt.u32 	%p18, %r12, 4;
	@%p18 bra 	$L__BB38_24;
	cvt.u64.u32 	%rd55, %r40;
	add.s64 	%rd56, %rd6, %rd55;
	shl.b64 	%rd57, %rd56, 3;
	add.s64 	%rd58, %rd1, %rd57;
	ld.global.nc.f64 	%fd25, [%rd58];
	add.s64 	%rd59, %rd2, %rd57;
	st.global.f64 	[%rd59], %fd25;
	ld.global.nc.f64 	%fd26, [%rd58+8];
	st.global.f64 	[%rd59+8], %fd26;
	ld.global.nc.f64 	%fd27, [%rd58+16];
	st.global.f64 	[%rd59+16], %fd27;
	ld.global.nc.f64 	%fd28, [%rd58+24];
	st.global.f64 	[%rd59+24], %fd28;
	add.s32 	%r40, %r40, 4;
$L__BB38_24:
	setp.eq.s32 	%p19, %r15, 0;
	@%p19 bra 	$L__BB38_27;
	cvt.u64.u32 	%rd60, %r40;
	add.s64 	%rd61, %rd6, %rd60;
	shl.b64 	%rd62, %rd61, 3;
	add.s64 	%rd67, %rd2, %rd62;
	add.s64 	%rd66, %rd1, %rd62;
	neg.s32 	%r42, %r15;
$L__BB38_26:
	.pragma "nounroll";
	ld.global.nc.f64 	%fd29, [%rd66];
	st.global.f64 	[%rd67], %fd29;
	add.s64 	%rd67, %rd67, 8;
	add.s64 	%rd66, %rd66, 8;
	add.s32 	%r42, %r42, 1;
	setp.eq.s32 	%p20, %r42, 0;
	@%p20 bra 	$L__BB38_27;
	bra.uni 	$L__BB38_26;
$L__BB38_27:
	ret;

}
	// .globl	_Z6reducePdS_PiiiiiS0_
.visible .entry _Z6reducePdS_PiiiiiS0_(
	.param .u64 .ptr .align 1 _Z6reducePdS_PiiiiiS0__param_0,
	.param .u64 .ptr .align 1 _Z6reducePdS_PiiiiiS0__param_1,
	.param .u64 .ptr .align 1 _Z6reducePdS_PiiiiiS0__param_2,
	.param .u32 _Z6reducePdS_PiiiiiS0__param_3,
	.param .u32 _Z6reducePdS_PiiiiiS0__param_4,
	.param .u32 _Z6reducePdS_PiiiiiS0__param_5,
	.param .u32 _Z6reducePdS_PiiiiiS0__param_6,
	.param .u64 .ptr .align 1 _Z6reducePdS_PiiiiiS0__param_7
)
{
	.reg .pred 	%p<27>;
	.reg .b32 	%r<133>;
	.reg .b64 	%rd<153>;
	.reg .b64 	%fd<63>;

	ld.param.u64 	%rd8, [_Z6reducePdS_PiiiiiS0__param_0];
	ld.param.u64 	%rd9, [_Z6reducePdS_PiiiiiS0__param_1];
	ld.param.u32 	%r45, [_Z6reducePdS_PiiiiiS0__param_3];
	ld.param.u32 	%r48, [_Z6reducePdS_PiiiiiS0__param_4];
	ld.param.u32 	%r46, [_Z6reducePdS_PiiiiiS0__param_5];
	ld.param.u32 	%r47, [_Z6reducePdS_PiiiiiS0__param_6];
	cvta.to.global.u64 	%rd1, %rd9;
	cvta.to.global.u64 	%rd2, %rd8;
	mov.u32 	%r49, %ctaid.x;
	mov.u32 	%r121, %ntid.x;
	mul.lo.s32 	%r50, %r49, %r121;
	mov.u32 	%r2, %tid.x;
	add.s32 	%r3, %r50, %r2;
	mul.lo.s32 	%r4, %r47, %r3;
	add.s32 	%r51, %r121, %r50;
	add.s32 	%r52, %r51, -1;
	mul.lo.s32 	%r53, %r47, %r52;
	min.u32 	%r5, %r53, %r48;
	setp.lt.u32 	%p1, %r121, 2;
	@%p1 bra 	$L__BB39_17;
	mul.lo.s32 	%r6, %r4, %r45;
	and.b32  	%r7, %r45, 15;
	and.b32  	%r8, %r45, 7;
	and.b32  	%r9, %r45, 2147483632;
	and.b32  	%r10, %r45, 3;
	neg.s32 	%r11, %r9;
$L__BB39_2:
	mov.u32 	%r12, %r121;
	setp.lt.s32 	%p2, %r45, 1;
	shr.u32 	%r121, %r12, 1;
	bar.sync 	0;
	setp.ge.u32 	%p3, %r2, %r121;
	mad.lo.s32 	%r14, %r121, %r47, %r4;
	setp.gt.u32 	%p4, %r14, %r5;
	or.pred  	%p5, %p3, %p4;
	or.pred  	%p6, %p5, %p2;
	@%p6 bra 	$L__BB39_16;
	setp.lt.u32 	%p7, %r45, 16;
	mul.lo.s32 	%r15, %r14, %r45;
	mov.b32 	%r126, 0;
	@%p7 bra 	$L__BB39_6;
	add.s32 	%r123, %r6, 7;
	add.s32 	%r122, %r15, 7;
	mov.u32 	%r124, %r11;
$L__BB39_5:
	.pragma "nounroll";
	add.s32 	%r55, %r122, -7;
	mul.wide.u32 	%rd10, %r55, 8;
	add.s64 	%rd11, %rd2, %rd10;
	ld.global.f64 	%fd2, [%rd11];
	add.s32 	%r56, %r123, -7;
	mul.wide.u32 	%rd12, %r56, 8;
	add.s64 	%rd13, %rd2, %rd12;
	st.global.f64 	[%rd13], %fd2;
	add.s32 	%r57, %r122, -6;
	mul.wide.u32 	%rd14, %r57, 8;
	add.s64 	%rd15, %rd2, %rd14;
	ld.global.f64 	%fd3, [%rd15];
	add.s32 	%r58, %r123, -6;
	mul.wide.u32 	%rd16, %r58, 8;
	add.s64 	%rd17, %rd2, %rd16;
	st.global.f64 	[%rd17], %fd3;
	add.s32 	%r59, %r122, -5;
	mul.wide.u32 	%rd18, %r59, 8;
	add.s64 	%rd19, %rd2, %rd18;
	ld.global.f64 	%fd4, [%rd19];
	add.s32 	%r60, %r123, -5;
	mul.wide.u32 	%rd20, %r60, 8;
	add.s64 	%rd21, %rd2, %rd20;
	st.global.f64 	[%rd21], %fd4;
	add.s32 	%r61, %r122, -4;
	mul.wide.u32 	%rd22, %r61, 8;
	add.s64 	%rd23, %rd2, %rd22;
	ld.global.f64 	%fd5, [%rd23];
	add.s32 	%r62, %r123, -4;
	mul.wide.u32 	%rd24, %r62, 8;
	add.s64 	%rd25, %rd2, %rd24;
	st.global.f64 	[%rd25], %fd5;
	add.s32 	%r63, %r122, -3;
	mul.wide.u32 	%rd26, %r63, 8;
	add.s64 	%rd27, %rd2, %rd26;
	ld.global.f64 	%fd6, [%rd27];
	add.s32 	%r64, %r123, -3;
	mul.wide.u32 	%rd28, %r64, 8;
	add.s64 	%rd29, %rd2, %rd28;
	st.global.f64 	[%rd29], %fd6;
	add.s32 	%r65, %r122, -2;
	mul.wide.u32 	%rd30, %r65, 8;
	add.s64 	%rd31, %rd2, %rd30;
	ld.global.f64 	%fd7, [%rd31];
	add.s32 	%r66, %r123, -2;
	mul.wide.u32 	%rd32, %r66, 8;
	add.s64 	%rd33, %rd2, %rd32;
	st.global.f64 	[%rd33], %fd7;
	add.s32 	%r67, %r122, -1;
	mul.wide.u32 	%rd34, %r67, 8;
	add.s64 	%rd35, %rd2, %rd34;
	ld.global.f64 	%fd8, [%rd35];
	add.s32 	%r68, %r123, -1;
	mul.wide.u32 	%rd36, %r68, 8;
	add.s64 	%rd37, %rd2, %rd36;
	st.global.f64 	[%rd37], %fd8;
	add.s32 	%r69, %r122, 8;
	mul.wide.u32 	%rd38, %r122, 8;
	add.s64 	%rd39, %rd2, %rd38;
	ld.global.f64 	%fd9, [%rd39];
	add.s32 	%r70, %r123, 8;
	mul.wide.u32 	%rd40, %r123, 8;
	add.s64 	%rd41, %rd2, %rd40;
	st.global.f64 	[%rd41], %fd9;
	add.s32 	%r71, %r122, 1;
	mul.wide.u32 	%rd42, %r71, 8;
	add.s64 	%rd43, %rd2, %rd42;
	ld.global.f64 	%fd10, [%rd43];
	add.s32 	%r72, %r123, 1;
	mul.wide.u32 	%rd44, %r72, 8;
	add.s64 	%rd45, %rd2, %rd44;
	st.global.f64 	[%rd45], %fd10;
	add.s32 	%r73, %r122, 2;
	mul.wide.u32 	%rd46, %r73, 8;
	add.s64 	%rd47, %rd2, %rd46;
	ld.global.f64 	%fd11, [%rd47];
	add.s32 	%r74, %r123, 2;
	mul.wide.u32 	%rd48, %r74, 8;
	add.s64 	%rd49, %rd2, %rd48;
	st.global.f64 	[%rd49], %fd11;
	add.s32 	%r75, %r122, 3;
	mul.wide.u32 	%rd50, %r75, 8;
	add.s64 	%rd51, %rd2, %rd50;
	ld.global.f64 	%fd12, [%rd51];
	add.s32 	%r76, %r123, 3;
	mul.wide.u32 	%rd52, %r76, 8;
	add.s64 	%rd53, %rd2, %rd52;
	st.global.f64 	[%rd53], %fd12;
	add.s32 	%r77, %r122, 4;
	mul.wide.u32 	%rd54, %r77, 8;
	add.s64 	%rd55, %rd2, %rd54;
	ld.global.f64 	%fd13, [%rd55];
	add.s32 	%r78, %r123, 4;
	mul.wide.u32 	%rd56, %r78, 8;
	add.s64 	%rd57, %rd2, %rd56;
	st.global.f64 	[%rd57], %fd13;
	add.s32 	%r79, %r122, 5;
	mul.wide.u32 	%rd58, %r79, 8;
	add.s64 	%rd59, %rd2, %rd58;
	ld.global.f64 	%fd14, [%rd59];
	add.s32 	%r80, %r123, 5;
	mul.wide.u32 	%rd60, %r80, 8;
	add.s64 	%rd61, %rd2, %rd60;
	st.global.f64 	[%rd61], %fd14;
	add.s32 	%r81, %r122, 6;
	mul.wide.u32 	%rd62, %r81, 8;
	add.s64 	%rd63, %rd2, %rd62;
	ld.global.f64 	%fd15, [%rd63];
	add.s32 	%r82, %r123, 6;
	mul.wide.u32 	%rd64, %r82, 8;
	add.s64 	%rd65, %rd2, %rd64;
	st.global.f64 	[%rd65], %fd15;
	add.s32 	%r83, %r122, 7;
	mul.wide.u32 	%rd66, %r83, 8;
	add.s64 	%rd67, %rd2, %rd66;
	ld.global.f64 	%fd16, [%rd67];
	add.s32 	%r84, %r123, 7;
	mul.wide.u32 	%rd68, %r84, 8;
	add.s64 	%rd69, %rd2, %rd68;
	st.global.f64 	[%rd69], %fd16;
	mul.wide.u32 	%rd70, %r69, 8;
	add.s64 	%rd71, %rd2, %rd70;
	ld.global.f64 	%fd17, [%rd71];
	mul.wide.u32 	%rd72, %r70, 8;
	add.s64 	%rd73, %rd2, %rd72;
	st.global.f64 	[%rd73], %fd17;
	add.s32 	%r124, %r124, 16;
	add.s32 	%r123, %r123, 16;
	add.s32 	%r122, %r122, 16;
	setp.ne.s32 	%p8, %r124, 0;
	mov.u32 	%r126, %r9;
	@%p8 bra 	$L__BB39_5;
$L__BB39_6:
	setp.eq.s32 	%p9, %r7, 0;
	@%p9 bra 	$L__BB39_16;
	add.s32 	%r85, %r7, -1;
	setp.lt.u32 	%p10, %r85, 7;
	@%p10 bra 	$L__BB39_9;
	add.s32 	%r86, %r126, %r15;
	mul.wide.u32 	%rd74, %r86, 8;
	add.s64 	%rd75, %rd2, %rd74;
	ld.global.f64 	%fd18, [%rd75];
	add.s32 	%r87, %r126, %r6;
	mul.wide.u32 	%rd76, %r87, 8;
	add.s64 	%rd77, %rd2, %rd76;
	st.global.f64 	[%rd77], %fd18;
	add.s32 	%r88, %r86, 1;
	mul.wide.u32 	%rd78, %r88, 8;
	add.s64 	%rd79, %rd2, %rd78;
	ld.global.f64 	%fd19, [%rd79];
	add.s32 	%r89, %r87, 1;
	mul.wide.u32 	%rd80, %r89, 8;
	add.s64 	%rd81, %rd2, %rd80;
	st.global.f64 	[%rd81], %fd19;
	add.s32 	%r90, %r86, 2;
	mul.wide.u32 	%rd82, %r90, 8;
	add.s64 	%rd83, %rd2, %rd82;
	ld.global.f64 	%fd20, [%rd83];
	add.s32 	%r91, %r87, 2;
	mul.wide.u32 	%rd84, %r91, 8;
	add.s64 	%rd85, %rd2, %rd84;
	st.global.f64 	[%rd85], %fd20;
	add.s32 	%r92, %r86, 3;
	mul.wide.u32 	%rd86, %r92, 8;
	add.s64 	%rd87, %rd2, %rd86;
	ld.global.f64 	%fd21, [%rd87];
	add.s32 	%r93, %r87, 3;
	mul.wide.u32 	%rd88, %r93, 8;
	add.s64 	%rd89, %rd2, %rd88;
	st.global.f64 	[%rd89], %fd21;
	add.s32 	%r94, %r86, 4;
	mul.wide.u32 	%rd90, %r94, 8;
	add.s64 	%rd91, %rd2, %rd90;
	ld.global.f64 	%fd22, [%rd91];
	add.s32 	%r95, %r87, 4;
	mul.wide.u32 	%rd92, %r95, 8;
	add.s64 	%rd93, %rd2, %rd92;
	st.global.f64 	[%rd93], %fd22;
	add.s32 	%r96, %r86, 5;
	mul.wide.u32 	%rd94, %r96, 8;
	add.s64 	%rd95, %rd2, %rd94;
	ld.global.f64 	%fd23, [%rd95];
	add.s32 	%r97, %r87, 5;
	mul.wide.u32 	%rd96, %r97, 8;
	add.s64 	%rd97, %rd2, %rd96;
	st.global.f64 	[%rd97], %fd23;
	add.s32 	%r98, %r86, 6;
	mul.wide.u32 	%rd98, %r98, 8;
	add.s64 	%rd99, %rd2, %rd98;
	ld.global.f64 	%fd24, [%rd99];
	add.s32 	%r99, %r87, 6;
	mul.wide.u32 	%rd100, %r99, 8;
	add.s64 	%rd101, %rd2, %rd100;
	st.global.f64 	[%rd101], %fd24;
	add.s32 	%r100, %r86, 7;
	mul.wide.u32 	%rd102, %r100, 8;
	add.s64 	%rd103, %rd2, %rd102;
	ld.global.f64 	%fd25, [%rd103];
	add.s32 	%r101, %r87, 7;
	mul.wide.u32 	%rd104, %r101, 8;
	add.s64 	%rd105, %rd2, %rd104;
	st.global.f64 	[%rd105], %fd25;
	add.s32 	%r126, %r126, 8;
$L__BB39_9:
	setp.eq.s32 	%p11, %r8, 0;
	@%p11 bra 	$L__BB39_16;
	add.s32 	%r102, %r8, -1;
	setp.lt.u32 	%p12, %r102, 3;
	@%p12 bra 	$L__BB39_12;
	add.s32 	%r103, %r126, %r15;
	mul.wide.u32 	%rd106, %r103, 8;
	add.s64 	%rd107, %rd2, %rd106;
	ld.global.f64 	%fd26, [%rd107];
	add.s32 	%r104, %r126, %r6;
	mul.wide.u32 	%rd108, %r104, 8;
	add.s64 	%rd109, %rd2, %rd108;
	st.global.f64 	[%rd109], %fd26;
	add.s32 	%r105, %r103, 1;
	mul.wide.u32 	%rd110, %r105, 8;
	add.s64 	%rd111, %rd2, %rd110;
	ld.global.f64 	%fd27, [%rd111];
	add.s32 	%r106, %r104, 1;
	mul.wide.u32 	%rd112, %r106, 8;
	add.s64 	%rd113, %rd2, %rd112;
	st.global.f64 	[%rd113], %fd27;
	add.s32 	%r107, %r103, 2;
	mul.wide.u32 	%rd114, %r107, 8;
	add.s64 	%rd115, %rd2, %rd114;
	ld.global.f64 	%fd28, [%rd115];
	add.s32 	%r108, %r104, 2;
	mul.wide.u32 	%rd116, %r108, 8;
	add.s64 	%rd117, %rd2, %rd116;
	st.global.f64 	[%rd117], %fd28;
	add.s32 	%r109, %r103, 3;
	mul.wide.u32 	%rd118, %r109, 8;
	add.s64 	%rd119, %rd2, %rd118;
	ld.global.f64 	%fd29, [%rd119];
	add.s32 	%r110, %r104, 3;
	mul.wide.u32 	%rd120, %r110, 8;
	add.s64 	%rd121, %rd2, %rd120;
	st.global.f64 	[%rd121], %fd29;
	add.s32 	%r126, %r126, 4;
$L__BB39_12:
	setp.eq.s32 	%p13, %r10, 0;
	@%p13 bra 	$L__BB39_16;
	setp.eq.s32 	%p14, %r10, 1;
	add.s32 	%r29, %r126, %r15;
	mul.wide.u32 	%rd122, %r29, 8;
	add.s64 	%rd123, %rd2, %rd122;
	ld.global.f64 	%fd30, [%rd123];
	add.s32 	%r30, %r126, %r6;
	mul.wide.u32 	%rd124, %r30, 8;
	add.s64 	%rd125, %rd2, %rd124;
	st.global.f64 	[%rd125], %fd30;
	@%p14 bra 	$L__BB39_16;
	setp.eq.s32 	%p15, %r10, 2;
	add.s32 	%r111, %r29, 1;
	mul.wide.u32 	%rd126, %r111, 8;
	add.s64 	%rd127, %rd2, %rd126;
	ld.global.f64 	%fd31, [%rd127];
	add.s32 	%r112, %r30, 1;
	mul.wide.u32 	%rd128, %r112, 8;
	add.s64 	%rd129, %rd2, %rd128;
	st.global.f64 	[%rd129], %fd31;
	@%p15 bra 	$L__BB39_16;
	add.s32 	%r113, %r29, 2;
	mul.wide.u32 	%rd130, %r113, 8;
	add.s64 	%rd131, %rd2, %rd130;
	ld.global.f64 	%fd32, [%rd131];
	add.s32 	%r114, %r30, 2;
	mul.wide.u32 	%rd132, %r114, 8;
	add.s64 	%rd133, %rd2, %rd132;
	st.global.f64 	[%rd133], %fd32;
$L__BB39_16:
	setp.gt.u32 	%p16, %r12, 3;
	@%p16 bra 	$L__BB39_2;
$L__BB39_17:
	setp.ne.s32 	%p17, %r3, 0;
	@%p17 bra 	$L__BB39_30;
	setp.lt.s32 	%p18, %r45, 1;
	@%p18 bra 	$L__BB39_30;
	ld.param.u64 	%rd151, [_Z6reducePdS_PiiiiiS0__param_7];
	cvta.to.global.u64 	%rd134, %rd151;
	mul.wide.s32 	%rd135, %r46, 4;
	add.s64 	%rd136, %rd134, %rd135;
	ld.global.nc.u32 	%r116, [%rd136];
	cvt.rn.f64.s32 	%fd1, %r116;
	mul.lo.s32 	%r31, %r46, %r45;
	and.b32  	%r32, %r45, 7;
	setp.lt.u32 	%p19, %r45, 8;
	mov.b32 	%r131, 0;
	@%p19 bra 	$L__BB39_22;
	and.b32  	%r131, %r45, 2147483640;
	neg.s32 	%r129, %r131;
	add.s64 	%rd152, %rd2, 32;
	add.s64 	%rd4, %rd1, 32;
	mov.u32 	%r128, %r31;
$L__BB39_21:
	.pragma "nounroll";
	mul.wide.s32 	%rd137, %r128, 8;
	add.s64 	%rd138, %rd4, %rd137;
	ld.global.f64 	%fd33, [%rd152+-32];
	div.rn.f64 	%fd34, %fd33, %fd1;
	st.global.f64 	[%rd138+-32], %fd34;
	ld.global.f64 	%fd35, [%rd152+-24];
	div.rn.f64 	%fd36, %fd35, %fd1;
	st.global.f64 	[%rd138+-24], %fd36;
	ld.global.f64 	%fd37, [%rd152+-16];
	div.rn.f64 	%fd38, %fd37, %fd1;
	st.global.f64 	[%rd138+-16], %fd38;
	ld.global.f64 	%fd39, [%rd152+-8];
	div.rn.f64 	%fd40, %fd39, %fd1;
	st.global.f64 	[%rd138+-8], %fd40;
	ld.global.f64 	%fd41, [%rd152];
	div.rn.f64 	%fd42, %fd41, %fd1;
	st.global.f64 	[%rd138], %fd42;
	ld.global.f64 	%fd43, [%rd152+8];
	div.rn.f64 	%fd44, %fd43, %fd1;
	st.global.f64 	[%rd138+8], %fd44;
	ld.global.f64 	%fd45, [%rd152+16];
	div.rn.f64 	%fd46, %fd45, %fd1;
	st.global.f64 	[%rd138+16], %fd46;
	ld.global.f64 	%fd47, [%rd152+24];
	div.rn.f64 	%fd48, %fd47, %fd1;
	st.global.f64 	[%rd138+24], %fd48;
	add.s32 	%r129, %r129, 8;
	add.s64 	%rd152, %rd152, 64;
	add.s32 	%r128, %r128, 8;
	setp.ne.s32 	%p20, %r129, 0;
	@%p20 bra 	$L__BB39_21;
$L__BB39_22:
	setp.eq.s32 	%p21, %r32, 0;
	@%p21 bra 	$L__BB39_30;
	and.b32  	%r40, %r45, 3;
	setp.lt.u32 	%p22, %r32, 4;
	@%p22 bra 	$L__BB39_25;
	mul.wide.u32 	%rd139, %r131, 8;
	add.s64 	%rd140, %rd2, %rd139;
	ld.global.f64 	%fd49, [%rd140];
	div.rn.f64 	%fd50, %fd49, %fd1;
	add.s32 	%r117, %r131, %r31;
	mul.wide.s32 	%rd141, %r117, 8;
	add.s64 	%rd142, %rd1, %rd141;
	st.global.f64 	[%rd142], %fd50;
	ld.global.f64 	%fd51, [%rd140+8];
	div.rn.f64 	%fd52, %fd51, %fd1;
	st.global.f64 	[%rd142+8], %fd52;
	ld.global.f64 	%fd53, [%rd140+16];
	div.rn.f64 	%fd54, %fd53, %fd1;
	st.global.f64 	[%rd142+16], %fd54;
	ld.global.f64 	%fd55, [%rd140+24];
	div.rn.f64 	%fd56, %fd55, %fd1;
	st.global.f64 	[%rd142+24], %fd56;
	add.s32 	%r131, %r131, 4;
$L__BB39_25:
	setp.eq.s32 	%p23, %r40, 0;
	@%p23 bra 	$L__BB39_30;
	setp.eq.s32 	%p24, %r40, 1;
	@%p24 bra 	$L__BB39_28;
	mul.wide.u32 	%rd143, %r131, 8;
	add.s64 	%rd144, %rd2, %rd143;
	ld.global.f64 	%fd57, [%rd144];
	div.rn.f64 	%fd58, %fd57, %fd1;
	add.s32 	%r118, %r131, %r31;
	mul.wide.s32 	%rd145, %r118, 8;
	add.s64 	%rd146, %rd1, %rd145;
	st.global.f64 	[%rd146], %fd58;
	ld.global.f64 	%fd59, [%rd144+8];
	div.rn.f64 	%fd60, %fd59, %fd1;
	st.global.f64 	[%rd146+8], %fd60;
	add.s32 	%r131, %r131, 2;
$L__BB39_28:
	and.b32  	%r119, %r45, 1;
	setp.eq.b32 	%p25, %r119, 1;
	not.pred 	%p26, %p25;
	@%p26 bra 	$L__BB39_30;
	mul.wide.u32 	%rd147, %r131, 8;
	add.s64 	%rd148, %rd2, %rd147;
	ld.global.f64 	%fd61, [%rd148];
	div.rn.f64 	%fd62, %fd61, %fd1;
	add.s32 	%r120, %r131, %r31;
	mul.wide.s32 	%rd149, %r120, 8;
	add.s64 	%rd150, %rd1, %rd149;
	st.global.f64 	[%rd150], %fd62;
$L__BB39_30:
	ret;

}
	// .globl	_Z17reduceToBufferUR2PKdPdPiiii
.visible .entry _Z17reduceToBufferUR2PKdPdPiiii(
	.param .u64 .ptr .align 1 _Z17reduceToBufferUR2PKdPdPiiii_param_0,
	.param .u64 .ptr .align 1 _Z17reduceToBufferUR2PKdPdPiiii_param_1,
	.param .u64 .ptr .align 1 _Z17reduceToBufferUR2PKdPdPiiii_param_2,
	.param .u32 _Z17reduceToBufferUR2PKdPdPiiii_param_3,
	.param .u32 _Z17reduceToBufferUR2PKdPdPiiii_param_4,
	.param .u32 _Z17reduceToBufferUR2PKdPdPiiii_param_5
)
{
	.reg .pred 	%p<19>;
	.reg .b32 	%r<56>;
	.reg .b64 	%rd<62>;
	.reg .b64 	%fd<31>;

	ld.param.u64 	%rd16, [_Z17reduceToBufferUR2PKdPdPiiii_param_0];
	ld.param.u64 	%rd17, [_Z17reduceToBufferUR2PKdPdPiiii_param_1];
	ld.param.u64 	%rd15, [_Z17reduceToBufferUR2PKdPdPiiii_param_2];
	ld.param.u32 	%r27, [_Z17reduceToBufferUR2PKdPdPiiii_param_3];
	ld.param.s32 	%rd18, [_Z17reduceToBufferUR2PKdPdPiiii_param_4];
	ld.param.u32 	%r28, [_Z17reduceToBufferUR2PKdPdPiiii_param_5];
	cvta.to.global.u64 	%rd1, %rd16;
	cvta.to.global.u64 	%rd2, %rd17;
	mov.u32 	%r29, %ctaid.x;
	mov.u32 	%r30, %ntid.x;
	mov.u32 	%r31, %tid.x;
	mad.lo.s32 	%r32, %r29, %r30, %r31;
	cvt.u64.u32 	%rd3, %r32;
	setp.ge.s64 	%p1, %rd3, %rd18;
	@%p1 bra 	$L__BB40_26;
	cvta.to.global.u64 	%rd19, %rd15;
	shl.b64 	%rd20, %rd3, 2;
	add.s64 	%rd21, %rd19, %rd20;
	ld.global.u32 	%r33, [%rd21];
	setp.eq.s32 	%p2, %r33, %r28;
	@%p2 bra 	$L__BB40_14;
	setp.lt.s32 	%p3, %r27, 1;
	@%p3 bra 	$L__BB40_26;
	cvt.u64.u32 	%rd22, %r27;
	mul.lo.s64 	%rd4, %rd22, %rd3;
	add.s32 	%r1, %r27, -1;
	shr.u32 	%r35, %r1, 1;
	add.s32 	%r2, %r35, 1;
	and.b32  	%r3, %r2, 7;
	setp.lt.u32 	%p4, %r27, 15;
	mov.b32 	%r53, 0;
	@%p4 bra 	$L__BB40_6;
	and.b32  	%r37, %r2, 2147483640;
	neg.s32 	%r48, %r37;
	shl.b64 	%rd23, %rd4, 3;
	add.s64 	%rd24, %rd23, %rd2;
	add.s64 	%rd61, %rd24, 64;
	mov.b32 	%r53, 0;
$L__BB40_5:
	.pragma "nounroll";
	mov.b64 	%rd25, 0;
	st.global.u64 	[%rd61+-64], %rd25;
	st.global.u64 	[%rd61+-56], %rd25;
	st.global.u64 	[%rd61+-48], %rd25;
	st.global.u64 	[%rd61+-40], %rd25;
	st.global.u64 	[%rd61+-32], %rd25;
	st.global.u64 	[%rd61+-24], %rd25;
	st.global.u64 	[%rd61+-16], %rd25;
	st.global.u64 	[%rd61+-8], %rd25;
	st.global.u64 	[%rd61], %rd25;
	st.global.u64 	[%rd61+8], %rd25;
	st.global.u64 	[%rd61+16], %rd25;
	st.global.u64 	[%rd61+24], %rd25;
	st.global.u64 	[%rd61+32], %rd25;
	st.global.u64 	[%rd61+40], %rd25;
	st.global.u64 	[%rd61+48], %rd25;
	st.global.u64 	[%rd61+56], %rd25;
	add.s32 	%r53, %r53, 16;
	add.s32 	%r48, %r48, 8;
	add.s64 	%rd61, %rd61, 128;
	setp.eq.s32 	%p5, %r48, 0;
	@%p5 bra 	$L__BB40_6;
	bra.uni 	$L__BB40_5;
$L__BB40_6:
	setp.eq.s32 	%p6, %r3, 0;
	@%p6 bra 	$L__BB40_26;
	setp.lt.u32 	%p7, %r3, 4;
	@%p7 bra 	$L__BB40_9;
	cvt.u64.u32 	%rd26, %r53;
	add.s64 	%rd27, %rd4, %rd26;
	shl.b64 	%rd28, %rd27, 3;
	add.s64 	%rd29, %rd2, %rd28;
	mov.b64 	%rd30, 0;
	st.global.u64 	[%rd29], %rd30;
	st.global.u64 	[%rd29+8], %rd30;
	st.global.u64 	[%rd29+16], %rd30;
	st.global.u64 	[%rd29+24], %rd30;
	st.global.u64 	[%rd29+32], %rd30;
	st.global.u64 	[%rd29+40], %rd30;
	st.global.u64 	[%rd29+48], %rd30;
	st.global.u64 	[%rd29+56], %rd30;
	add.s32 	%r53, %r53, 8;
$L__BB40_9:
	and.b32  	%r38, %r2, 3;
	setp.eq.s32 	%p8, %r38, 0;
	@%p8 bra 	$L__BB40_26;
	setp.eq.s32 	%p9, %r38, 1;
	@%p9 bra 	$L__BB40_12;
	cvt.u64.u32 	%rd31, %r53;
	add.s64 	%rd32, %rd4, %rd31;
	shl.b64 	%rd33, %rd32, 3;
	add.s64 	%rd34, %rd2, %rd33;
	mov.b64 	%rd35, 0;
	st.global.u64 	[%rd34], %rd35;
	st.global.u64 	[%rd34+8], %rd35;
	st.global.u64 	[%rd34+16], %rd35;
	st.global.u64 	[%rd34+24], %rd35;
	add.s32 	%r53, %r53, 4;
$L__BB40_12:
	and.b32  	%r39, %r1, 2;
	setp.ne.s32 	%p10, %r39, 0;
	@%p10 bra 	$L__BB40_26;
	cvt.u64.u32 	%rd36, %r53;
	add.s64 	%rd37, %rd4, %rd36;
	shl.b64 	%rd38, %rd37, 3;
	add.s64 	%rd39, %rd2, %rd38;
	mov.b64 	%rd40, 0;
	st.global.u64 	[%rd39], %rd40;
	st.global.u64 	[%rd39+8], %rd40;
	bra.uni 	$L__BB40_26;
$L__BB40_14:
	setp.lt.s32 	%p11, %r27, 1;
	@%p11 bra 	$L__BB40_26;
	cvt.u64.u32 	%rd41, %r27;
	mul.lo.s64 	%rd6, %rd41, %rd3;
	add.s32 	%r5, %r27, -1;
	shr.u32 	%r41, %r5, 1;
	add.s32 	%r6, %r41, 1;
	and.b32  	%r7, %r6, 7;
	setp.lt.u32 	%p12, %r27, 15;
	mov.b32 	%r50, 0;
	@%p12 bra 	$L__BB40_18;
	and.b32  	%r43, %r6, 2147483640;
	neg.s32 	%r46, %r43;
	shl.b64 	%rd42, %rd6, 3;
	add.s64 	%rd43, %rd42, 64;
	add.s64 	%rd60, %rd1, %rd43;
	add.s64 	%rd59, %rd2, %rd43;
	mov.b32 	%r50, 0;
$L__BB40_17:
	.pragma "nounroll";
	ld.global.nc.f64 	%fd1, [%rd60+-64];
	st.global.f64 	[%rd59+-64], %fd1;
	ld.global.nc.f64 	%fd2, [%rd60+-56];
	st.global.f64 	[%rd59+-56], %fd2;
	ld.global.nc.f64 	%fd3, [%rd60+-48];
	st.global.f64 	[%rd59+-48], %fd3;
	ld.global.nc.f64 	%fd4, [%rd60+-40];
	st.global.f64 	[%rd59+-40], %fd4;
	ld.global.nc.f64 	%fd5, [%rd60+-32];
	st.global.f64 	[%rd59+-32], %fd5;
	ld.global.nc.f64 	%fd6, [%rd60+-24];
	st.global.f64 	[%rd59+-24], %fd6;
	ld.global.nc.f64 	%fd7, [%rd60+-16];
	st.global.f64 	[%rd59+-16], %fd7;
	ld.global.nc.f64 	%fd8, [%rd60+-8];
	st.global.f64 	[%rd59+-8], %fd8;
	ld.global.nc.f64 	%fd9, [%rd60];
	st.global.f64 	[%rd59], %fd9;
	ld.global.nc.f64 	%fd10, [%rd60+8];
	st.global.f64 	[%rd59+8], %fd10;
	ld.global.nc.f64 	%fd11, [%rd60+16];
	st.global.f64 	[%rd59+16], %fd11;
	ld.global.nc.f64 	%fd12, [%rd60+24];
	st.global.f64 	[%rd59+24], %fd12;
	ld.global.nc.f64 	%fd13, [%rd60+32];
	st.global.f64 	[%rd59+32], %fd13;
	ld.global.nc.f64 	%fd14, [%rd60+40];
	st.global.f64 	[%rd59+40], %fd14;
	ld.global.nc.f64 	%fd15, [%rd60+48];
	st.global.f64 	[%rd59+48], %fd15;
	ld.global.nc.f64 	%fd16, [%rd60+56];
	st.global.f64 	[%rd59+56], %fd16;
	add.s32 	%r50, %r50, 16;
	add.s32 	%r46, %r46, 8;
	add.s64 	%rd60, %rd60, 128;
	add.s64 	%rd59, %rd59, 128;
	setp.eq.s32 	%p13, %r46, 0;
	@%p13 bra 	$L__BB40_18;
	bra.uni 	$L__BB40_17;
$L__BB40_18:
	setp.eq.s32 	%p14, %r7, 0;
	@%p14 bra 	$L__BB40_26;
	setp.lt.u32 	%p15, %r7, 4;
	@%p15 bra 	$L__BB40_21;
	cvt.u64.u32 	%rd44, %r50;
	add.s64 	%rd45, %rd6, %rd44;
	shl.b64 	%rd46, %rd45, 3;
	add.s64 	%rd47, %rd1, %rd46;
	ld.global.nc.f64 	%fd17, [%rd47];
	add.s64 	%rd48, %rd2, %rd46;
	st.global.f64 	[%rd48], %fd17;
	ld.global.nc.f64 	%fd18, [%rd47+8];
	st.global.f64 	[%rd48+8], %fd18;
	ld.global.nc.f64 	%fd19, [%rd47+16];
	st.global.f64 	[%rd48+16], %fd19;
	ld.global.nc.f64 	%fd20, [%rd47+24];
	st.global.f64 	[%rd48+24], %fd20;
	ld.global.nc.f64 	%fd21, [%rd47+32];
	st.global.f64 	[%rd48+32], %fd21;
	ld.global.nc.f64 	%fd22, [%rd47+40];
	st.global.f64 	[%rd48+40], %fd22;
	ld.global.nc.f64 	%fd23, [%rd47+48];
	st.global.f64 	[%rd48+48], %fd23;
	ld.global.nc.f64 	%fd24, [%rd47+56];
	st.global.f64 	[%rd48+56], %fd24;
	add.s32 	%r50, %r50, 8;
$L__BB40_21:
	and.b32  	%r44, %r6, 3;
	setp.eq.s32 	%p16, %r44, 0;
	@%p16 bra 	$L__BB40_26;
	setp.eq.s32 	%p17, %r44, 1;
	@%p17 bra 	$L__BB40_24;
	cvt.u64.u32 	%rd49, %r50;
	add.s64 	%rd50, %rd6, %rd49;
	shl.b64 	%rd51, %rd50, 3;
	add.s64 	%rd52, %rd1, %rd51;
	ld.global.nc.f64 	%fd25, [%rd52];
	add.s64 	%rd53, %rd2, %rd51;
	st.global.f64 	[%rd53], %fd25;
	ld.global.nc.f64 	%fd26, [%rd52+8];
	st.global.f64 	[%rd53+8], %fd26;
	ld.global.nc.f64 	%fd27, [%rd52+16];
	st.global.f64 	[%rd53+16], %fd27;
	ld.global.nc.f64 	%fd28, [%rd52+24];
	st.global.f64 	[%rd53+24], %fd28;
	add.s32 	%r50, %r50, 4;
$L__BB40_24:
	and.b32  	%r45, %r5, 2;
	setp.ne.s32 	%p18, %r45, 0;
	@%p18 bra 	$L__BB40_26;
	cvt.u64.u32 	%rd54, %r50;
	add.s64 	%rd55, %rd6, %rd54;
	shl.b64 	%rd56, %rd55, 3;
	add.s64 	%rd57, %rd1, %rd56;
	ld.global.nc.f64 	%fd29, [%rd57];
	add.s64 	%rd58, %rd2, %rd56;
	st.global.f64 	[%rd58], %fd29;
	ld.global.nc.f64 	%fd30, [%rd57+8];
	st.global.f64 	[%rd58+8], %fd30;
$L__BB40_26:
	ret;

}
	// .globl	_Z9reduceUR2PdS_PiiiiiS0_
.visible .entry _Z9reduceUR2PdS_PiiiiiS0_(
	.param .u64 .ptr .align 1 _Z9reduceUR2PdS_PiiiiiS0__param_0,
	.param .u64 .ptr .align 1 _Z9reduceUR2PdS_PiiiiiS0__param_1,
	.param .u64 .ptr .align 1 _Z9reduceUR2PdS_PiiiiiS0__param_2,
	.param .u32 _Z9reduceUR2PdS_PiiiiiS0__param_3,
	.param .u32 _Z9reduceUR2PdS_PiiiiiS0__param_4,
	.param .u32 _Z9reduceUR2PdS_PiiiiiS0__param_5,
	.param .u32 _Z9reduceUR2PdS_PiiiiiS0__param_6,
	.param .u64 .ptr .align 1 _Z9reduceUR2PdS_PiiiiiS0__param_7
)
{
	.reg .pred 	%p<24>;
	.reg .b32 	%r<150>;
	.reg .b64 	%rd<149>;
	.reg .b64 	%fd<92>;

	ld.param.u64 	%rd8, [_Z9reduceUR2PdS_PiiiiiS0__param_0];
	ld.param.u64 	%rd9, [_Z9reduceUR2PdS_PiiiiiS0__param_1];
	ld.param.u32 	%r50, [_Z9reduceUR2PdS_PiiiiiS0__param_3];
	ld.param.u32 	%r53, [_Z9reduceUR2PdS_PiiiiiS0__param_4];
	ld.param.u32 	%r52, [_Z9reduceUR2PdS_PiiiiiS0__param_6];
	cvta.to.global.u64 	%rd1, %rd9;
	cvta.to.global.u64 	%rd2, %rd8;
	mov.u32 	%r54, %ctaid.x;
	mov.u32 	%r135, %ntid.x;
	mul.lo.s32 	%r55, %r54, %r135;
	mov.u32 	%r2, %tid.x;
	add.s32 	%r3, %r55, %r2;
	mul.lo.s32 	%r4, %r52, %r3;
	add.s32 	%r56, %r135, %r55;
	add.s32 	%r57, %r56, -1;
	mul.lo.s32 	%r58, %r52, %r57;
	min.u32 	%r5, %r58, %r53;
	setp.lt.u32 	%p1, %r135, 2;
	@%p1 bra 	$L__BB41_16;
	mul.lo.s32 	%r6, %r4, %r50;
	add.s32 	%r59, %r50, -1;
	shr.u32 	%r60, %r59, 1;
	add.s32 	%r61, %r60, 1;
	and.b32  	%r7, %r61, 7;
	and.b32  	%r8, %r61, 3;
	and.b32  	%r9, %r59, 6;
	and.b32  	%r10, %r59, 2;
	and.b32  	%r62, %r61, -8;
	neg.s32 	%r11, %r62;
$L__BB41_2:
	mov.u32 	%r12, %r135;
	setp.lt.s32 	%p2, %r50, 1;
	shr.u32 	%r135, %r12, 1;
	bar.sync 	0;
	setp.ge.u32 	%p3, %r2, %r135;
	mad.lo.s32 	%r14, %r135, %r52, %r4;
	setp.gt.u32 	%p4, %r14, %r5;
	or.pred  	%p5, %p3, %p4;
	or.pred  	%p6, %p5, %p2;
	@%p6 bra 	$L__BB41_15;
	setp.lt.u32 	%p7, %r50, 15;
	mul.lo.s32 	%r15, %r14, %r50;
	mov.b32 	%r142, 0;
	@%p7 bra 	$L__BB41_7;
	add.s32 	%r138, %r15, 8;
	mad.lo.s32 	%r65, %r50, %r14, %r50;
	add.s32 	%r137, %r65, 8;
	mov.b32 	%r140, 7;
	mov.u32 	%r136, %r11;
	mov.u32 	%r139, %r6;
$L__BB41_5:
	.pragma "nounroll";
	add.s32 	%r66, %r138, -8;
	mul.wide.u32 	%rd10, %r66, 8;
	add.s64 	%rd11, %rd2, %rd10;
	ld.global.f64 	%fd2, [%rd11];
	mul.wide.u32 	%rd12, %r139, 8;
	add.s64 	%rd13, %rd2, %rd12;
	st.global.f64 	[%rd13], %fd2;
	add.s32 	%r67, %r137, -8;
	mul.wide.u32 	%rd14, %r67, 8;
	add.s64 	%rd15, %rd2, %rd14;
	ld.global.f64 	%fd3, [%rd15];
	add.s32 	%r68, %r139, 1;
	mul.wide.u32 	%rd16, %r68, 8;
	add.s64 	%rd17, %rd2, %rd16;
	st.global.f64 	[%rd17], %fd3;
	add.s32 	%r69, %r138, -6;
	mul.wide.u32 	%rd18, %r69, 8;
	add.s64 	%rd19, %rd2, %rd18;
	ld.global.f64 	%fd4, [%rd19];
	add.s32 	%r70, %r139, 2;
	mul.wide.u32 	%rd20, %r70, 8;
	add.s64 	%rd21, %rd2, %rd20;
	st.global.f64 	[%rd21], %fd4;
	add.s32 	%r71, %r137, -6;
	mul.wide.u32 	%rd22, %r71, 8;
	add.s64 	%rd23, %rd2, %rd22;
	ld.global.f64 	%fd5, [%rd23];
	add.s32 	%r72, %r139, 3;
	mul.wide.u32 	%rd24, %r72, 8;
	add.s64 	%rd25, %rd2, %rd24;
	st.global.f64 	[%rd25], %fd5;
	add.s32 	%r73, %r138, -4;
	mul.wide.u32 	%rd26, %r73, 8;
	add.s64 	%rd27, %rd2, %rd26;
	ld.global.f64 	%fd6, [%rd27];
	add.s32 	%r74, %r139, 4;
	mul.wide.u32 	%rd28, %r74, 8;
	add.s64 	%rd29, %rd2, %rd28;
	st.global.f64 	[%rd29], %fd6;
	add.s32 	%r75, %r137, -4;
	mul.wide.u32 	%rd30, %r75, 8;
	add.s64 	%rd31, %rd2, %rd30;
	ld.global.f64 	%fd7, [%rd31];
	add.s32 	%r76, %r139, 5;
	mul.wide.u32 	%rd32, %r76, 8;
	add.s64 	%rd33, %rd2, %rd32;
	st.global.f64 	[%rd33], %fd7;
	add.s32 	%r77, %r138, -2;
	mul.wide.u32 	%rd34, %r77, 8;
	add.s64 	%rd35, %rd2, %rd34;
	ld.global.f64 	%fd8, [%rd35];
	add.s32 	%r78, %r139, 6;
	mul.wide.u32 	%rd36, %r78, 8;
	add.s64 	%rd37, %rd2, %rd36;
	st.global.f64 	[%rd37], %fd8;
	add.s32 	%r79, %r137, -2;
	mul.wide.u32 	%rd38, %r79, 8;
	add.s64 	%rd39, %rd2, %rd38;
	ld.global.f64 	%fd9, [%rd39];
	add.s32 	%r80, %r139, 7;
	mul.wide.u32 	%rd40, %r80, 8;
	add.s64 	%rd41, %rd2, %rd40;
	st.global.f64 	[%rd41], %fd9;
	add.s32 	%r81, %r138, 6;
	mul.wide.u32 	%rd42, %r138, 8;
	add.s64 	%rd43, %rd2, %rd42;
	ld.global.f64 	%fd10, [%rd43];
	add.s32 	%r82, %r139, 8;
	mul.wide.u32 	%rd44, %r82, 8;
	add.s64 	%rd45, %rd2, %rd44;
	st.global.f64 	[%rd45], %fd10;
	add.s32 	%r83, %r137, 6;
	mul.wide.u32 	%rd46, %r137, 8;
	add.s64 	%rd47, %rd2, %rd46;
	ld.global.f64 	%fd11, [%rd47];
	add.s32 	%r84, %r139, 9;
	mul.wide.u32 	%rd48, %r84, 8;
	add.s64 	%rd49, %rd2, %rd48;
	st.global.f64 	[%rd49], %fd11;
	add.s32 	%r85, %r138, 2;
	mul.wide.u32 	%rd50, %r85, 8;
	add.s64 	%rd51, %rd2, %rd50;
	ld.global.f64 	%fd12, [%rd51];
	add.s32 	%r86, %r139, 10;
	mul.wide.u32 	%rd52, %r86, 8;
	add.s64 	%rd53, %rd2, %rd52;
	st.global.f64 	[%rd53], %fd12;
	add.s32 	%r87, %r137, 2;
	mul.wide.u32 	%rd54, %r87, 8;
	add.s64 	%rd55, %rd2, %rd54;
	ld.global.f64 	%fd13, [%rd55];
	add.s32 	%r88, %r139, 11;
	mul.wide.u32 	%rd56, %r88, 8;
	add.s64 	%rd57, %rd2, %rd56;
	st.global.f64 	[%rd57], %fd13;
	add.s32 	%r89, %r138, 4;
	mul.wide.u32 	%rd58, %r89, 8;
	add.s64 	%rd59, %rd2, %rd58;
	ld.global.f64 	%fd14, [%rd59];
	add.s32 	%r90, %r139, 12;
	mul.wide.u32 	%rd60, %r90, 8;
	add.s64 	%rd61, %rd2, %rd60;
	st.global.f64 	[%rd61], %fd14;
	add.s32 	%r91, %r137, 4;
	mul.wide.u32 	%rd62, %r91, 8;
	add.s64 	%rd63, %rd2, %rd62;
	ld.global.f64 	%fd15, [%rd63];
	add.s32 	%r92, %r139, 13;
	mul.wide.u32 	%rd64, %r92, 8;
	add.s64 	%rd65, %rd2, %rd64;
	st.global.f64 	[%rd65], %fd15;
	mul.wide.u32 	%rd66, %r81, 8;
	add.s64 	%rd67, %rd2, %rd66;
	ld.global.f64 	%fd16, [%rd67];
	add.s32 	%r93, %r139, 14;
	mul.wide.u32 	%rd68, %r93, 8;
	add.s64 	%rd69, %rd2, %rd68;
	st.global.f64 	[%rd69], %fd16;
	mul.wide.u32 	%rd70, %r83, 8;
	add.s64 	%rd71, %rd2, %rd70;
	ld.global.f64 	%fd17, [%rd71];
	add.s32 	%r94, %r139, 15;
	mul.wide.u32 	%rd72, %r94, 8;
	add.s64 	%rd73, %rd2, %rd72;
	st.global.f64 	[%rd73], %fd17;
	add.s32 	%r140, %r140, 16;
	add.s32 	%r139, %r139, 16;
	add.s32 	%r138, %r138, 16;
	add.s32 	%r137, %r137, 16;
	add.s32 	%r136, %r136, 8;
	setp.ne.s32 	%p8, %r136, 0;
	@%p8 bra 	$L__BB41_5;
	add.s32 	%r142, %r140, -7;
$L__BB41_7:
	setp.eq.s32 	%p9, %r7, 0;
	@%p9 bra 	$L__BB41_15;
	add.s32 	%r95, %r7, -1;
	setp.lt.u32 	%p10, %r95, 3;
	@%p10 bra 	$L__BB41_10;
	add.s32 	%r96, %r142, %r15;
	mul.wide.u32 	%rd74, %r96, 8;
	add.s64 	%rd75, %rd2, %rd74;
	ld.global.f64 	%fd18, [%rd75];
	add.s32 	%r97, %r142, %r6;
	mul.wide.u32 	%rd76, %r97, 8;
	add.s64 	%rd77, %rd2, %rd76;
	st.global.f64 	[%rd77], %fd18;
	add.s32 	%r98, %r96, %r50;
	mul.wide.u32 	%rd78, %r98, 8;
	add.s64 	%rd79, %rd2, %rd78;
	ld.global.f64 	%fd19, [%rd79];
	add.s32 	%r99, %r97, 1;
	mul.wide.u32 	%rd80, %r99, 8;
	add.s64 	%rd81, %rd2, %rd80;
	st.global.f64 	[%rd81], %fd19;
	add.s32 	%r100, %r96, 2;
	mul.wide.u32 	%rd82, %r100, 8;
	add.s64 	%rd83, %rd2, %rd82;
	ld.global.f64 	%fd20, [%rd83];
	add.s32 	%r101, %r97, 2;
	mul.wide.u32 	%rd84, %r101, 8;
	add.s64 	%rd85, %rd2, %rd84;
	st.global.f64 	[%rd85], %fd20;
	add.s32 	%r102, %r98, 2;
	mul.wide.u32 	%rd86, %r102, 8;
	add.s64 	%rd87, %rd2, %rd86;
	ld.global.f64 	%fd21, [%rd87];
	add.s32 	%r103, %r97, 3;
	mul.wide.u32 	%rd88, %r103, 8;
	add.s64 	%rd89, %rd2, %rd88;
	st.global.f64 	[%rd89], %fd21;
	add.s32 	%r104, %r96, 4;
	mul.wide.u32 	%rd90, %r104, 8;
	add.s64 	%rd91, %rd2, %rd90;
	ld.global.f64 	%fd22, [%rd91];
	add.s32 	%r105, %r97, 4;
	mul.wide.u32 	%rd92, %r105, 8;
	add.s64 	%rd93, %rd2, %rd92;
	st.global.f64 	[%rd93], %fd22;
	add.s32 	%r106, %r98, 4;
	mul.wide.u32 	%rd94, %r106, 8;
	add.s64 	%rd95, %rd2, %rd94;
	ld.global.f64 	%fd23, [%rd95];
	add.s32 	%r107, %r97, 5;
	mul.wide.u32 	%rd96, %r107, 8;
	add.s64 	%rd97, %rd2, %rd96;
	st.global.f64 	[%rd97], %fd23;
	add.s32 	%r108, %r96, 6;
	mul.wide.u32 	%rd98, %r108, 8;
	add.s64 	%rd99, %rd2, %rd98;
	ld.global.f64 	%fd24, [%rd99];
	add.s32 	%r109, %r97, 6;
	mul.wide.u32 	%rd100, %r109, 8;
	add.s64 	%rd101, %rd2, %rd100;
	st.global.f64 	[%rd101], %fd24;
	add.s32 	%r110, %r98, 6;
	mul.wide.u32 	%rd102, %r110, 8;
	add.s64 	%rd103, %rd2, %rd102;
	ld.global.f64 	%fd25, [%rd103];
	add.s32 	%r111, %r97, 7;
	mul.wide.u32 	%rd104, %r111, 8;
	add.s64 	%rd105, %rd2, %rd104;
	st.global.f64 	[%rd105], %fd25;
	add.s32 	%r142, %r142, 8;
$L__BB41_10:
	setp.eq.s32 	%p11, %r8, 0;
	@%p11 bra 	$L__BB41_15;
	setp.eq.s32 	%p12, %r9, 0;
	@%p12 bra 	$L__BB41_13;
	add.s32 	%r112, %r142, %r15;
	mul.wide.u32 	%rd106, %r112, 8;
	add.s64 	%rd107, %rd2, %rd106;
	ld.global.f64 	%fd26, [%rd107];
	add.s32 	%r113, %r142, %r6;
	mul.wide.u32 	%rd108, %r113, 8;
	add.s64 	%rd109, %rd2, %rd108;
	st.global.f64 	[%rd109], %fd26;
	add.s32 	%r114, %r112, %r50;
	mul.wide.u32 	%rd110, %r114, 8;
	add.s64 	%rd111, %rd2, %rd110;
	ld.global.f64 	%fd27, [%rd111];
	add.s32 	%r115, %r113, 1;
	mul.wide.u32 	%rd112, %r115, 8;
	add.s64 	%rd113, %rd2, %rd112;
	st.global.f64 	[%rd113], %fd27;
	add.s32 	%r116, %r112, 2;
	mul.wide.u32 	%rd114, %r116, 8;
	add.s64 	%rd115, %rd2, %rd114;
	ld.global.f64 	%fd28, [%rd115];
	add.s32 	%r117, %r113, 2;
	mul.wide.u32 	%rd116, %r117, 8;
	add.s64 	%rd117, %rd2, %rd116;
	st.global.f64 	[%rd117], %fd28;
	add.s32 	%r118, %r114, 2;
	mul.wide.u32 	%rd118, %r118, 8;
	add.s64 	%rd119, %rd2, %rd118;
	ld.global.f64 	%fd29, [%rd119];
	add.s32 	%r119, %r113, 3;
	mul.wide.u32 	%rd120, %r119, 8;
	add.s64 	%rd121, %rd2, %rd120;
	st.global.f64 	[%rd121], %fd29;
	add.s32 	%r142, %r142, 4;
$L__BB41_13:
	setp.ne.s32 	%p13, %r10, 0;
	@%p13 bra 	$L__BB41_15;
	add.s32 	%r120, %r142, %r15;
	mul.wide.u32 	%rd122, %r120, 8;
	add.s64 	%rd123, %rd2, %rd122;
	ld.global.f64 	%fd30, [%rd123];
	add.s32 	%r121, %r142, %r6;
	mul.wide.u32 	%rd124, %r121, 8;
	add.s64 	%rd125, %rd2, %rd124;
	st.global.f64 	[%rd125], %fd30;
	add.s32 	%r122, %r120, %r50;
	mul.wide.u32 	%rd126, %r122, 8;
	add.s64 	%rd127, %rd2, %rd126;
	ld.global.f64 	%fd31, [%rd127];
	add.s32 	%r123, %r121, 1;
	mul.wide.u32 	%rd128, %r123, 8;
	add.s64 	%rd129, %rd2, %rd128;
	st.global.f64 	[%rd129], %fd31;
$L__BB41_15:
	setp.gt.u32 	%p14, %r12, 3;
	@%p14 bra 	$L__BB41_2;
$L__BB41_16:
	setp.ne.s32 	%p15, %r3, 0;
	@%p15 bra 	$L__BB41_29;
	setp.lt.s32 	%p16, %r50, 1;
	@%p16 bra 	$L__BB41_29;
	ld.param.u64 	%rd147, [_Z9reduceUR2PdS_PiiiiiS0__param_7];
	ld.param.u32 	%r134, [_Z9reduceUR2PdS_PiiiiiS0__param_5];
	cvta.to.global.u64 	%rd130, %rd147;
	mul.wide.s32 	%rd131, %r134, 4;
	add.s64 	%rd132, %rd130, %rd131;
	ld.global.nc.u32 	%r125, [%rd132];
	cvt.rn.f64.s32 	%fd1, %r125;
	mul.lo.s32 	%r34, %r134, %r50;
	add.s32 	%r35, %r50, -1;
	shr.u32 	%r126, %r35, 1;
	add.s32 	%r36, %r126, 1;
	and.b32  	%r37, %r36, 7;
	setp.lt.u32 	%p17, %r50, 15;
	mov.b32 	%r147, 0;
	@%p17 bra 	$L__BB41_21;
	and.b32  	%r128, %r36, 2147483640;
	neg.s32 	%r145, %r128;
	add.s64 	%rd148, %rd2, 64;
	add.s64 	%rd4, %rd1, 64;
	mov.b32 	%r147, 0;
	mov.u32 	%r144, %r34;
$L__BB41_20:
	.pragma "nounroll";
	mul.wide.s32 	%rd133, %r144, 8;
	add.s64 	%rd134, %rd4, %rd133;
	ld.global.f64 	%fd32, [%rd148+-64];
	div.rn.f64 	%fd33, %fd32, %fd1;
	st.global.f64 	[%rd134+-64], %fd33;
	ld.global.f64 	%fd34, [%rd148+-56];
	div.rn.f64 	%fd35, %fd34, %fd1;
	st.global.f64 	[%rd134+-56], %fd35;
	ld.global.f64 	%fd36, [%rd148+-48];
	div.rn.f64 	%fd37, %fd36, %fd1;
	st.global.f64 	[%rd134+-48], %fd37;
	ld.global.f64 	%fd38, [%rd148+-40];
	div.rn.f64 	%fd39, %fd38, %fd1;
	st.global.f64 	[%rd134+-40], %fd39;
	ld.global.f64 	%fd40, [%rd148+-32];
	div.rn.f64 	%fd41, %fd40, %fd1;
	st.global.f64 	[%rd134+-32], %fd41;
	ld.global.f64 	%fd42, [%rd148+-24];
	div.rn.f64 	%fd43, %fd42, %fd1;
	st.global.f64 	[%rd134+-24], %fd43;
	ld.global.f64 	%fd44, [%rd148+-16];
	div.rn.f64 	%fd45, %fd44, %fd1;
	st.global.f64 	[%rd134+-16], %fd45;
	ld.global.f64 	%fd46, [%rd148+-8];
	div.rn.f64 	%fd47, %fd46, %fd1;
	st.global.f64 	[%rd134+-8], %fd47;
	ld.global.f64 	%fd48, [%rd148];
	div.rn.f64 	%fd49, %fd48, %fd1;
	st.global.f64 	[%rd134], %fd49;
	ld.global.f64 	%fd50, [%rd148+8];
	div.rn.f64 	%fd51, %fd50, %fd1;
	st.global.f64 	[%rd134+8], %fd51;
	ld.global.f64 	%fd52, [%rd148+16];
	div.rn.f64 	%fd53, %fd52, %fd1;
	st.global.f64 	[%rd134+16], %fd53;
	ld.global.f64 	%fd54, [%rd148+24];
	div.rn.f64 	%fd55, %fd54, %fd1;
	st.global.f64 	[%rd134+24], %fd55;
	ld.global.f64 	%fd56, [%rd148+32];
	div.rn.f64 	%fd57, %fd56, %fd1;
	st.global.f64 	[%rd134+32], %fd57;
	ld.global.f64 	%fd58, [%rd148+40];
	div.rn.f64 	%fd59, %fd58, %fd1;
	st.global.f64 	[%rd134+40], %fd59;
	ld.global.f64 	%fd60, [%rd148+48];
	div.rn.f64 	%fd61, %fd60, %fd1;
	st.global.f64 	[%rd134+48], %fd61;
	ld.global.f64 	%fd62, [%rd148+56];
	div.rn.f64 	%fd63, %fd62, %fd1;
	st.global.f64 	[%rd134+56], %fd63;
	add.s32 	%r147, %r147, 16;
	add.s32 	%r145, %r145, 8;
	add.s64 	%rd148, %rd148, 128;
	add.s32 	%r144, %r144, 16;
	setp.ne.s32 	%p18, %r145, 0;
	@%p18 bra 	$L__BB41_20;
$L__BB41_21:
	setp.eq.s32 	%p19, %r37, 0;
	@%p19 bra 	$L__BB41_29;
	setp.lt.u32 	%p20, %r37, 4;
	@%p20 bra 	$L__BB41_24;
	mul.wide.u32 	%rd135, %r147, 8;
	add.s64 	%rd136, %rd2, %rd135;
	ld.global.f64 	%fd64, [%rd136];
	div.rn.f64 	%fd65, %fd64, %fd1;
	add.s32 	%r129, %r147, %r34;
	mul.wide.s32 	%rd137, %r129, 8;
	add.s64 	%rd138, %rd1, %rd137;
	st.global.f64 	[%rd138], %fd65;
	ld.global.f64 	%fd66, [%rd136+8];
	div.rn.f64 	%fd67, %fd66, %fd1;
	st.global.f64 	[%rd138+8], %fd67;
	ld.global.f64 	%fd68, [%rd136+16];
	div.rn.f64 	%fd69, %fd68, %fd1;
	st.global.f64 	[%rd138+16], %fd69;
	ld.global.f64 	%fd70, [%rd136+24];
	div.rn.f64 	%fd71, %fd70, %fd1;
	st.global.f64 	[%rd138+24], %fd71;
	ld.global.f64 	%fd72, [%rd136+32];
	div.rn.f64 	%fd73, %fd72, %fd1;
	st.global.f64 	[%rd138+32], %fd73;
	ld.global.f64 	%fd74, [%rd136+40];
	div.rn.f64 	%fd75, %fd74, %fd1;
	st.global.f64 	[%rd138+40], %fd75;
	ld.global.f64 	%fd76, [%rd136+48];
	div.rn.f64 	%fd77, %fd76, %fd1;
	st.global.f64 	[%rd138+48], %fd77;
	ld.global.f64 	%fd78, [%rd136+56];
	div.rn.f64 	%fd79, %fd78, %fd1;
	st.global.f64 	[%rd138+56], %fd79;
	add.s32 	%r147, %r147, 8;
$L__BB41_24:
	and.b32  	%r130, %r36, 3;
	setp.eq.s32 	%p21, %r130, 0;
	@%p21 bra 	$L__BB41_29;
	setp.eq.s32 	%p22, %r130, 1;
	@%p22 bra 	$L__BB41_27;
	mul.wide.u32 	%rd139, %r147, 8;
	add.s64 	%rd140, %rd2, %rd139;
	ld.global.f64 	%fd80, [%rd140];
	div.rn.f64 	%fd81, %fd80, %fd1;
	add.s32 	%r131, %r147, %r34;
	mul.wide.s32 	%rd141, %r131, 8;
	add.s64 	%rd142, %rd1, %rd141;
	st.global.f64 	[%rd142], %fd81;
	ld.global.f64 	%fd82, [%rd140+8];
	div.rn.f64 	%fd83, %fd82, %fd1;
	st.global.f64 	[%rd142+8], %fd83;
	ld.global.f64 	%fd84, [%rd140+16];
	div.rn.f64 	%fd85, %fd84, %fd1;
	st.global.f64 	[%rd142+16], %fd85;
	ld.global.f64 	%fd86, [%rd140+24];
	div.rn.f64 	%fd87, %fd86, %fd1;
	st.global.f64 	[%rd142+24], %fd87;
	add.s32 	%r147, %r147, 4;
$L__BB41_27:
	and.b32  	%r132, %r35, 2;
	setp.ne.s32 	%p23, %r132, 0;
	@%p23 bra 	$L__BB41_29;
	mul.wide.u32 	%rd143, %r147, 8;
	add.s64 	%rd144, %rd2, %rd143;
	ld.global.f64 	%fd88, [%rd144];
	div.rn.f64 	%fd89, %fd88, %fd1;
	add.s32 	%r133, %r147, %r34;
	mul.wide.s32 	%rd145, %r133, 8;
	add.s64 	%rd146, %rd1, %rd145;
	st.global.f64 	[%rd146], %fd89;
	ld.global.f64 	%fd90, [%rd144+8];
	div.rn.f64 	%fd91, %fd90, %fd1;
	st.global.f64 	[%rd146+8], %fd91;
$L__BB41_29:
	ret;

}
	// .globl	_Z17reduceToBufferUR4PKdPdPiiii
.visible .entry _Z17reduceToBufferUR4PKdPdPiiii(
	.param .u64 .ptr .align 1 _Z17reduceToBufferUR4PKdPdPiiii_param_0,
	.param .u64 .ptr .align 1 _Z17reduceToBufferUR4PKdPdPiiii_param_1,
	.param .u64 .ptr .align 1 _Z17reduceToBufferUR4PKdPdPiiii_param_2,
	.param .u32 _Z17reduceToBufferUR4PKdPdPiiii_param_3,
	.param .u32 _Z17reduceToBufferUR4PKdPdPiiii_param_4,
	.param .u32 _Z17reduceToBufferUR4PKdPdPiiii_param_5
)
{
	.reg .pred 	%p<15>;
	.reg .b32 	%r<48>;
	.reg .b64 	%rd<52>;
	.reg .b64 	%fd<29>;

	ld.param.u64 	%rd16, [_Z17reduceToBufferUR4PKdPdPiiii_param_0];
	ld.param.u64 	%rd17, [_Z17reduceToBufferUR4PKdPdPiiii_param_1];
	ld.param.u64 	%rd15, [_Z17reduceToBufferUR4PKdPdPiiii_param_2];
	ld.param.u32 	%r21, [_Z17reduceToBufferUR4PKdPdPiiii_param_3];
	ld.param.s32 	%rd18, [_Z17reduceToBufferUR4PKdPdPiiii_param_4];
	ld.param.u32 	%r22, [_Z17reduceToBufferUR4PKdPdPiiii_param_5];
	cvta.to.global.u64 	%rd1, %rd16;
	cvta.to.global.u64 	%rd2, %rd17;
	mov.u32 	%r23, %ctaid.x;
	mov.u32 	%r24, %ntid.x;
	mov.u32 	%r25, %tid.x;
	mad.lo.s32 	%r26, %r23, %r24, %r25;
	cvt.u64.u32 	%rd3, %r26;
	setp.ge.s64 	%p1, %rd3, %rd18;
	@%p1 bra 	$L__BB42_20;
	cvta.to.global.u64 	%rd19, %rd15;
	shl.b64 	%rd20, %rd3, 2;
	add.s64 	%rd21, %rd19, %rd20;
	ld.global.u32 	%r27, [%rd21];
	setp.eq.s32 	%p2, %r27, %r22;
	@%p2 bra 	$L__BB42_11;
	setp.lt.s32 	%p3, %r21, 1;
	@%p3 bra 	$L__BB42_20;
	cvt.u64.u32 	%rd22, %r21;
	mul.lo.s64 	%rd4, %rd22, %rd3;
	add.s32 	%r1, %r21, -1;
	shr.u32 	%r29, %r1, 2;
	add.s32 	%r2, %r29, 1;
	setp.lt.u32 	%p4, %r21, 13;
	mov.b32 	%r46, 0;
	@%p4 bra 	$L__BB42_6;
	and.b32  	%r31, %r2, 2147483644;
	neg.s32 	%r42, %r31;
	shl.b64 	%rd23, %rd4, 3;
	add.s64 	%rd24, %rd23, %rd2;
	add.s64 	%rd51, %rd24, 64;
	mov.b32 	%r46, 0;
$L__BB42_5:
	.pragma "nounroll";
	mov.b64 	%rd25, 0;
	st.global.u64 	[%rd51+-64], %rd25;
	st.global.u64 	[%rd51+-56], %rd25;
	st.global.u64 	[%rd51+-48], %rd25;
	st.global.u64 	[%rd51+-40], %rd25;
	st.global.u64 	[%rd51+-32], %rd25;
	st.global.u64 	[%rd51+-24], %rd25;
	st.global.u64 	[%rd51+-16], %rd25;
	st.global.u64 	[%rd51+-8], %rd25;
	st.global.u64 	[%rd51], %rd25;
	st.global.u64 	[%rd51+8], %rd25;
	st.global.u64 	[%rd51+16], %rd25;
	st.global.u64 	[%rd51+24], %rd25;
	st.global.u64 	[%rd51+32], %rd25;
	st.global.u64 	[%rd51+40], %rd25;
	st.global.u64 	[%rd51+48], %rd25;
	st.global.u64 	[%rd51+56], %rd25;
	add.s32 	%r46, %r46, 16;
	add.s32 	%r42, %r42, 4;
	add.s64 	%rd51, %rd51, 128;
	setp.eq.s32 	%p5, %r42, 0;
	@%p5 bra 	$L__BB42_6;
	bra.uni 	$L__BB42_5;
$L__BB42_6:
	and.b32  	%r32, %r2, 3;
	setp.eq.s32 	%p6, %r32, 0;
	@%p6 bra 	$L__BB42_20;
	setp.eq.s32 	%p7, %r32, 1;
	@%p7 bra 	$L__BB42_9;
	cvt.u64.u32 	%rd26, %r46;
	add.s64 	%rd27, %rd4, %rd26;
	shl.b64 	%rd28, %rd27, 3;
	add.s64 	%rd29, %rd2, %rd28;
	mov.b64 	%rd30, 0;
	st.global.u64 	[%rd29], %rd30;
	st.global.u64 	[%rd29+8], %rd30;
	st.global.u64 	[%rd29+16], %rd30;
	st.global.u64 	[%rd29+24], %rd30;
	st.global.u64 	[%rd29+32], %rd30;
	st.global.u64 	[%rd29+40], %rd30;
	st.global.u64 	[%rd29+48], %rd30;
	st.global.u64 	[%rd29+56], %rd30;
	add.s32 	%r46, %r46, 8;
$L__BB42_9:
	and.b32  	%r33, %r1, 4;
	setp.ne.s32 	%p8, %r33, 0;
	@%p8 bra 	$L__BB42_20;
	cvt.u64.u32 	%rd31, %r46;
	add.s64 	%rd32, %rd4, %rd31;
	shl.b64 	%rd33, %rd32, 3;
	add.s64 	%rd34, %rd2, %rd33;
	mov.b64 	%rd35, 0;
	st.global.u64 	[%rd34], %rd35;
	st.global.u64 	[%rd34+8], %rd35;
	st.global.u64 	[%rd34+16], %rd35;
	st.global.u64 	[%rd34+24], %rd35;
	bra.uni 	$L__BB42_20;
$L__BB42_11:
	setp.lt.s32 	%p9, %r21, 1;
	@%p9 bra 	$L__BB42_20;
	cvt.u64.u32 	%rd36, %r21;
	mul.lo.s64 	%rd6, %rd36, %rd3;
	add.s32 	%r4, %r21, -1;
	shr.u32 	%r35, %r4, 2;
	add.s32 	%r5, %r35, 1;
	setp.lt.u32 	%p10, %r21, 13;
	mov.b32 	%r44, 0;
	@%p10 bra 	$L__BB42_15;
	and.b32  	%r37, %r5, 2147483644;
	neg.s32 	%r40, %r37;
	shl.b64 	%rd37, %rd6, 3;
	add.s64 	%rd38, %rd37, 64;
	add.s64 	%rd50, %rd1, %rd38;
	add.s64 	%rd49, %rd2, %rd38;
	mov.b32 	%r44, 0;
$L__BB42_14:
	.pragma "nounroll";
	ld.global.nc.f64 	%fd1, [%rd50+-64];
	st.global.f64 	[%rd49+-64], %fd1;
	ld.global.nc.f64 	%fd2, [%rd50+-56];
	st.global.f64 	[%rd49+-56], %fd2;
	ld.global.nc.f64 	%fd3, [%rd50+-48];
	st.global.f64 	[%rd49+-48], %fd3;
	ld.global.nc.f64 	%fd4, [%rd50+-40];
	st.global.f64 	[%rd49+-40], %fd4;
	ld.global.nc.f64 	%fd5, [%rd50+-32];
	st.global.f64 	[%rd49+-32], %fd5;
	ld.global.nc.f64 	%fd6, [%rd50+-24];
	st.global.f64 	[%rd49+-24], %fd6;
	ld.global.nc.f64 	%fd7, [%rd50+-16];
	st.global.f64 	[%rd49+-16], %fd7;
	ld.global.nc.f64 	%fd8, [%rd50+-8];
	st.global.f64 	[%rd49+-8], %fd8;
	ld.global.nc.f64 	%fd9, [%rd50];
	st.global.f64 	[%rd49], %fd9;
	ld.global.nc.f64 	%fd10, [%rd50+8];
	st.global.f64 	[%rd49+8], %fd10;
	ld.global.nc.f64 	%fd11, [%rd50+16];
	st.global.f64 	[%rd49+16], %fd11;
	ld.global.nc.f64 	%fd12, [%rd50+24];
	st.global.f64 	[%rd49+24], %fd12;
	ld.global.nc.f64 	%fd13, [%rd50+32];
	st.global.f64 	[%rd49+32], %fd13;
	ld.global.nc.f64 	%fd14, [%rd50+40];
	st.global.f64 	[%rd49+40], %fd14;
	ld.global.nc.f64 	%fd15, [%rd50+48];
	st.global.f64 	[%rd49+48], %fd15;
	ld.global.nc.f64 	%fd16, [%rd50+56];
	st.global.f64 	[%rd49+56], %fd16;
	add.s32 	%r44, %r44, 16;
	add.s32 	%r40, %r40, 4;
	add.s64 	%rd50, %rd50, 128;
	add.s64 	%rd49, %rd49, 128;
	setp.eq.s32 	%p11, %r40, 0;
	@%p11 bra 	$L__BB42_15;
	bra.uni 	$L__BB42_14;
$L__BB42_15:
	and.b32  	%r38, %r5, 3;
	setp.eq.s32 	%p12, %r38, 0;
	@%p12 bra 	$L__BB42_20;
	setp.eq.s32 	%p13, %r38, 1;
	@%p13 bra 	$L__BB42_18;
	cvt.u64.u32 	%rd39, %r44;
	add.s64 	%rd40, %rd6, %rd39;
	shl.b64 	%rd41, %rd40, 3;
	add.s64 	%rd42, %rd1, %rd41;
	ld.global.nc.f64 	%fd17, [%rd42];
	add.s64 	%rd43, %rd2, %rd41;
	st.global.f64 	[%rd43], %fd17;
	ld.global.nc.f64 	%fd18, [%rd42+8];
	st.global.f64 	[%rd43+8], %fd18;
	ld.global.nc.f64 	%fd19, [%rd42+16];
	st.global.f64 	[%rd43+16], %fd19;
	ld.global.nc.f64 	%fd20, [%rd42+24];
	st.global.f64 	[%rd43+24], %fd20;
	ld.global.nc.f64 	%fd21, [%rd42+32];
	st.global.f64 	[%rd43+32], %fd21;
	ld.global.nc.f64 	%fd22, [%rd42+40];
	st.global.f64 	[%rd43+40], %fd22;
	ld.global.nc.f64 	%fd23, [%rd42+48];
	st.global.f64 	[%rd43+48], %fd23;
	ld.global.nc.f64 	%fd24, [%rd42+56];
	st.global.f64 	[%rd43+56], %fd24;
	add.s32 	%r44, %r44, 8;
$L__BB42_18:
	and.b32  	%r39, %r4, 4;
	setp.ne.s32 	%p14, %r39, 0;
	@%p14 bra 	$L__BB42_20;
	cvt.u64.u32 	%rd44, %r44;
	add.s64 	%rd45, %rd6, %rd44;
	shl.b64 	%rd46, %rd45, 3;
	add.s64 	%rd47, %rd1, %rd46;
	ld.global.nc.f64 	%fd25, [%rd47];
	add.s64 	%rd48, %rd2, %rd46;
	st.global.f64 	[%rd48], %fd25;
	ld.global.nc.f64 	%fd26, [%rd47+8];
	st.global.f64 	[%rd48+8], %fd26;
	ld.global.nc.f64 	%fd27, [%rd47+16];
	st.global.f64 	[%rd48+16], %fd27;
	ld.global.nc.f64 	%fd28, [%rd47+24];
	st.global.f64 	[%rd48+24], %fd28;
$L__BB42_20:
	ret;

}
	// .globl	_Z9reduceUR4PdS_PiiiiiS0_
.visible .entry _Z9reduceUR4PdS_PiiiiiS0_(
	.param .u64 .ptr .align 1 _Z9reduceUR4PdS_PiiiiiS0__param_0,
	.param .u64 .ptr .align 1 _Z9reduceUR4PdS_PiiiiiS0__param_1,
	.param .u64 .ptr .align 1 _Z9reduceUR4PdS_PiiiiiS0__param_2,
	.param .u32 _Z9reduceUR4PdS_PiiiiiS0__param_3,
	.param .u32 _Z9reduceUR4PdS_PiiiiiS0__param_4,
	.param .u32 _Z9reduceUR4PdS_PiiiiiS0__param_5,
	.param .u32 _Z9reduceUR4PdS_PiiiiiS0__param_6,
	.param .u64 .ptr .align 1 _Z9reduceUR4PdS_PiiiiiS0__param_7
)
{
	.reg .pred 	%p<20>;
	.reg .b32 	%r<149>;
	.reg .b64 	%rd<137>;
	.reg .b64 	%fd<86>;

	ld.param.u64 	%rd8, [_Z9reduceUR4PdS_PiiiiiS0__param_0];
	ld.param.u64 	%rd9, [_Z9reduceUR4PdS_PiiiiiS0__param_1];
	ld.param.u32 	%r47, [_Z9reduceUR4PdS_PiiiiiS0__param_3];
	ld.param.u32 	%r50, [_Z9reduceUR4PdS_PiiiiiS0__param_4];
	ld.param.u32 	%r49, [_Z9reduceUR4PdS_PiiiiiS0__param_6];
	cvta.to.global.u64 	%rd1, %rd9;
	cvta.to.global.u64 	%rd2, %rd8;
	mov.u32 	%r51, %ctaid.x;
	mov.u32 	%r134, %ntid.x;
	mul.lo.s32 	%r52, %r51, %r134;
	mov.u32 	%r2, %tid.x;
	add.s32 	%r3, %r52, %r2;
	mul.lo.s32 	%r4, %r49, %r3;
	add.s32 	%r53, %r134, %r52;
	add.s32 	%r54, %r53, -1;
	mul.lo.s32 	%r55, %r49, %r54;
	min.u32 	%r5, %r55, %r50;
	setp.lt.u32 	%p1, %r134, 2;
	@%p1 bra 	$L__BB43_13;
	mul.lo.s32 	%r6, %r4, %r47;
	add.s32 	%r56, %r47, -1;
	shr.u32 	%r57, %r56, 2;
	add.s32 	%r58, %r57, 1;
	and.b32  	%r59, %r58, 2147483644;
	neg.s32 	%r7, %r59;
$L__BB43_2:
	mov.u32 	%r8, %r134;
	setp.lt.s32 	%p2, %r47, 1;
	shr.u32 	%r134, %r8, 1;
	bar.sync 	0;
	setp.ge.u32 	%p3, %r2, %r134;
	mad.lo.s32 	%r10, %r134, %r49, %r4;
	setp.gt.u32 	%p4, %r10, %r5;
	or.pred  	%p5, %p3, %p4;
	or.pred  	%p6, %p5, %p2;
	@%p6 bra 	$L__BB43_12;
	setp.lt.u32 	%p7, %r47, 13;
	mul.lo.s32 	%r11, %r10, %r47;
	mov.b32 	%r143, 0;
	@%p7 bra 	$L__BB43_7;
	add.s32 	%r139, %r11, 8;
	mad.lo.s32 	%r62, %r47, %r10, %r47;
	add.s32 	%r138, %r62, 8;
	add.s32 	%r63, %r10, 2;
	mad.lo.s32 	%r137, %r47, %r63, 8;
	add.s32 	%r64, %r10, 3;
	mad.lo.s32 	%r136, %r47, %r64, 8;
	mov.b32 	%r141, 7;
	mov.u32 	%r135, %r7;
	mov.u32 	%r140, %r6;
$L__BB43_5:
	.pragma "nounroll";
	add.s32 	%r65, %r139, -8;
	mul.wide.u32 	%rd10, %r65, 8;
	add.s64 	%rd11, %rd2, %rd10;
	ld.global.f64 	%fd2, [%rd11];
	mul.wide.u32 	%rd12, %r140, 8;
	add.s64 	%rd13, %rd2, %rd12;
	st.global.f64 	[%rd13], %fd2;
	add.s32 	%r66, %r138, -8;
	mul.wide.u32 	%rd14, %r66, 8;
	add.s64 	%rd15, %rd2, %rd14;
	ld.global.f64 	%fd3, [%rd15];
	add.s32 	%r67, %r140, 1;
	mul.wide.u32 	%rd16, %r67, 8;
	add.s64 	%rd17, %rd2, %rd16;
	st.global.f64 	[%rd17], %fd3;
	add.s32 	%r68, %r137, -8;
	mul.wide.u32 	%rd18, %r68, 8;
	add.s64 	%rd19, %rd2, %rd18;
	ld.global.f64 	%fd4, [%rd19];
	add.s32 	%r69, %r140, 2;
	mul.wide.u32 	%rd20, %r69, 8;
	add.s64 	%rd21, %rd2, %rd20;
	st.global.f64 	[%rd21], %fd4;
	add.s32 	%r70, %r136, -8;
	mul.wide.u32 	%rd22, %r70, 8;
	add.s64 	%rd23, %rd2, %rd22;
	ld.global.f64 	%fd5, [%rd23];
	add.s32 	%r71, %r140, 3;
	mul.wide.u32 	%rd24, %r71, 8;
	add.s64 	%rd25, %rd2, %rd24;
	st.global.f64 	[%rd25], %fd5;
	add.s32 	%r72, %r139, -4;
	mul.wide.u32 	%rd26, %r72, 8;
	add.s64 	%rd27, %rd2, %rd26;
	ld.global.f64 	%fd6, [%rd27];
	add.s32 	%r73, %r140, 4;
	mul.wide.u32 	%rd28, %r73, 8;
	add.s64 	%rd29, %rd2, %rd28;
	st.global.f64 	[%rd29], %fd6;
	add.s32 	%r74, %r138, -4;
	mul.wide.u32 	%rd30, %r74, 8;
	add.s64 	%rd31, %rd2, %rd30;
	ld.global.f64 	%fd7, [%rd31];
	add.s32 	%r75, %r140, 5;
	mul.wide.u32 	%rd32, %r75, 8;
	add.s64 	%rd33, %rd2, %rd32;
	st.global.f64 	[%rd33], %fd7;
	add.s32 	%r76, %r137, -4;
	mul.wide.u32 	%rd34, %r76, 8;
	add.s64 	%rd35, %rd2, %rd34;
	ld.global.f64 	%fd8, [%rd35];
	add.s32 	%r77, %r140, 6;
	mul.wide.u32 	%rd36, %r77, 8;
	add.s64 	%rd37, %rd2, %rd36;
	st.global.f64 	[%rd37], %fd8;
	add.s32 	%r78, %r136, -4;
	mul.wide.u32 	%rd38, %r78, 8;
	add.s64 	%rd39, %rd2, %rd38;
	ld.global.f64 	%fd9, [%rd39];
	add.s32 	%r79, %r140, 7;
	mul.wide.u32 	%rd40, %r79, 8;
	add.s64 	%rd41, %rd2, %rd40;
	st.global.f64 	[%rd41], %fd9;
	add.s32 	%r80, %r139, 4;
	mul.wide.u32 	%rd42, %r139, 8;
	add.s64 	%rd43, %rd2, %rd42;
	ld.global.f64 	%fd10, [%rd43];
	add.s32 	%r81, %r140, 8;
	mul.wide.u32 	%rd44, %r81, 8;
	add.s64 	%rd45, %rd2, %rd44;
	st.global.f64 	[%rd45], %fd10;
	add.s32 	%r82, %r138, 4;
	mul.wide.u32 	%rd46, %r138, 8;
	add.s64 	%rd47, %rd2, %rd46;
	ld.global.f64 	%fd11, [%rd47];
	add.s32 	%r83, %r140, 9;
	mul.wide.u32 	%rd48, %r83, 8;
	add.s64 	%rd49, %rd2, %rd48;
	st.global.f64 	[%rd49], %fd11;
	add.s32 	%r84, %r137, 4;
	mul.wide.u32 	%rd50, %r137, 8;
	add.s64 	%rd51, %rd2, %rd50;
	ld.global.f64 	%fd12, [%rd51];
	add.s32 	%r85, %r140, 10;
	mul.wide.u32 	%rd52, %r85, 8;
	add.s64 	%rd53, %rd2, %rd52;
	st.global.f64 	[%rd53], %fd12;
	add.s32 	%r86, %r136, 4;
	mul.wide.u32 	%rd54, %r136, 8;
	add.s64 	%rd55, %rd2, %rd54;
	ld.global.f64 	%fd13, [%rd55];
	add.s32 	%r87, %r140, 11;
	mul.wide.u32 	%rd56, %r87, 8;
	add.s64 	%rd57, %rd2, %rd56;
	st.global.f64 	[%rd57], %fd13;
	mul.wide.u32 	%rd58, %r80, 8;
	add.s64 	%rd59, %rd2, %rd58;
	ld.global.f64 	%fd14, [%rd59];
	add.s32 	%r88, %r140, 12;
	mul.wide.u32 	%rd60, %r88, 8;
	add.s64 	%rd61, %rd2, %rd60;
	st.global.f64 	[%rd61], %fd14;
	mul.wide.u32 	%rd62, %r82, 8;
	add.s64 	%rd63, %rd2, %rd62;
	ld.global.f64 	%fd15, [%rd63];
	add.s32 	%r89, %r140, 13;
	mul.wide.u32 	%rd64, %r89, 8;
	add.s64 	%rd65, %rd2, %rd64;
	st.global.f64 	[%rd65], %fd15;
	mul.wide.u32 	%rd66, %r84, 8;
	add.s64 	%rd67, %rd2, %rd66;
	ld.global.f64 	%fd16, [%rd67];
	add.s32 	%r90, %r140, 14;
	mul.wide.u32 	%rd68, %r90, 8;
	add.s64 	%rd69, %rd2, %rd68;
	st.global.f64 	[%rd69], %fd16;
	mul.wide.u32 	%rd70, %r86, 8;
	add.s64 	%rd71, %rd2, %rd70;
	ld.global.f64 	%fd17, [%rd71];
	add.s32 	%r91, %r140, 15;
	mul.wide.u32 	%rd72, %r91, 8;
	add.s64 	%rd73, %rd2, %rd72;
	st.global.f64 	[%rd73], %fd17;
	add.s32 	%r141, %r141, 16;
	add.s32 	%r140, %r140, 16;
	add.s32 	%r139, %r139, 16;
	add.s32 	%r138, %r138, 16;
	add.s32 	%r137, %r137, 16;
	add.s32 	%r136, %r136, 16;
	add.s32 	%r135, %r135, 4;
	setp.ne.s32 	%p8, %r135, 0;
	@%p8 bra 	$L__BB43_5;
	add.s32 	%r143, %r141, -7;
$L__BB43_7:
	and.b32  	%r95, %r58, 3;
	setp.eq.s32 	%p9, %r95, 0;
	@%p9 bra 	$L__BB43_12;
	add.s32 	%r96, %r47, -1;
	and.b32  	%r97, %r96, 12;
	setp.eq.s32 	%p10, %r97, 0;
	@%p10 bra 	$L__BB43_10;
	add.s32 	%r98, %r143, %r11;
	mul.wide.u32 	%rd74, %r98, 8;
	add.s64 	%rd75, %rd2, %rd74;
	ld.global.f64 	%fd18, [%rd75];
	add.s32 	%r99, %r143, %r6;
	mul.wide.u32 	%rd76, %r99, 8;
	add.s64 	%rd77, %rd2, %rd76;
	st.global.f64 	[%rd77], %fd18;
	add.s32 	%r100, %r98, %r47;
	mul.wide.u32 	%rd78, %r100, 8;
	add.s64 	%rd79, %rd2, %rd78;
	ld.global.f64 	%fd19, [%rd79];
	add.s32 	%r101, %r99, 1;
	mul.wide.u32 	%rd80, %r101, 8;
	add.s64 	%rd81, %rd2, %rd80;
	st.global.f64 	[%rd81], %fd19;
	add.s32 	%r102, %r100, %r47;
	mul.wide.u32 	%rd82, %r102, 8;
	add.s64 	%rd83, %rd2, %rd82;
	ld.global.f64 	%fd20, [%rd83];
	add.s32 	%r103, %r99, 2;
	mul.wide.u32 	%rd84, %r103, 8;
	add.s64 	%rd85, %rd2, %rd84;
	st.global.f64 	[%rd85], %fd20;
	add.s32 	%r104, %r102, %r47;
	mul.wide.u32 	%rd86, %r104, 8;
	add.s64 	%rd87, %rd2, %rd86;
	ld.global.f64 	%fd21, [%rd87];
	add.s32 	%r105, %r99, 3;
	mul.wide.u32 	%rd88, %r105, 8;
	add.s64 	%rd89, %rd2, %rd88;
	st.global.f64 	[%rd89], %fd21;
	add.s32 	%r106, %r98, 4;
	mul.wide.u32 	%rd90, %r106, 8;
	add.s64 	%rd91, %rd2, %rd90;
	ld.global.f64 	%fd22, [%rd91];
	add.s32 	%r107, %r99, 4;
	mul.wide.u32 	%rd92, %r107, 8;
	add.s64 	%rd93, %rd2, %rd92;
	st.global.f64 	[%rd93], %fd22;
	add.s32 	%r108, %r100, 4;
	mul.wide.u32 	%rd94, %r108, 8;
	add.s64 	%rd95, %rd2, %rd94;
	ld.global.f64 	%fd23, [%rd95];
	add.s32 	%r109, %r99, 5;
	mul.wide.u32 	%rd96, %r109, 8;
	add.s64 	%rd97, %rd2, %rd96;
	st.global.f64 	[%rd97], %fd23;
	add.s32 	%r110, %r102, 4;
	mul.wide.u32 	%rd98, %r110, 8;
	add.s64 	%rd99, %rd2, %rd98;
	ld.global.f64 	%fd24, [%rd99];
	add.s32 	%r111, %r99, 6;
	mul.wide.u32 	%rd100, %r111, 8;
	add.s64 	%rd101, %rd2, %rd100;
	st.global.f64 	[%rd101], %fd24;
	add.s32 	%r112, %r104, 4;
	mul.wide.u32 	%rd102, %r112, 8;
	add.s64 	%rd103, %rd2, %rd102;
	ld.global.f64 	%fd25, [%rd103];
	add.s32 	%r113, %r99, 7;
	mul.wide.u32 	%rd104, %r113, 8;
	add.s64 	%rd105, %rd2, %rd104;
	st.global.f64 	[%rd105], %fd25;
	add.s32 	%r143, %r143, 8;
$L__BB43_10:
	and.b32  	%r115, %r96, 4;
	setp.ne.s32 	%p11, %r115, 0;
	@%p11 bra 	$L__BB43_12;
	add.s32 	%r116, %r143, %r11;
	mul.wide.u32 	%rd106, %r116, 8;
	add.s64 	%rd107, %rd2, %rd106;
	ld.global.f64 	%fd26, [%rd107];
	add.s32 	%r117, %r143, %r6;
	mul.wide.u32 	%rd108, %r117, 8;
	add.s64 	%rd109, %rd2, %rd108;
	st.global.f64 	[%rd109], %fd26;
	add.s32 	%r118, %r116, %r47;
	mul.wide.u32 	%rd110, %r118, 8;
	add.s64 	%rd111, %rd2, %rd110;
	ld.global.f64 	%fd27, [%rd111];
	add.s32 	%r119, %r117, 1;
	mul.wide.u32 	%rd112, %r119, 8;
	add.s64 	%rd113, %rd2, %rd112;
	st.global.f64 	[%rd113], %fd27;
	add.s32 	%r120, %r118, %r47;
	mul.wide.u32 	%rd114, %r120, 8;
	add.s64 	%rd115, %rd2, %rd114;
	ld.global.f64 	%fd28, [%rd115];
	add.s32 	%r121, %r117, 2;
	mul.wide.u32 	%rd116, %r121, 8;
	add.s64 	%rd117, %rd2, %rd116;
	st.global.f64 	[%rd117], %fd28;
	add.s32 	%r122, %r120, %r47;
	mul.wide.u32 	%rd118, %r122, 8;
	add.s64 	%rd119, %rd2, %rd118;
	ld.global.f64 	%fd29, [%rd119];
	add.s32 	%r123, %r117, 3;
	mul.wide.u32 	%rd120, %r123, 8;
	add.s64 	%rd121, %rd2, %rd120;
	st.global.f64 	[%rd121], %fd29;
$L__BB43_12:
	setp.gt.u32 	%p12, %r8, 3;
	@%p12 bra 	$L__BB43_2;
$L__BB43_13:
	setp.ne.s32 	%p13, %r3, 0;
	@%p13 bra 	$L__BB43_23;
	setp.lt.s32 	%p14, %r47, 1;
	@%p14 bra 	$L__BB43_23;
	ld.param.u64 	%rd135, [_Z9reduceUR4PdS_PiiiiiS0__param_7];
	ld.param.u32 	%r133, [_Z9reduceUR4PdS_PiiiiiS0__param_5];
	cvta.to.global.u64 	%rd122, %rd135;
	mul.wide.s32 	%rd123, %r133, 4;
	add.s64 	%rd124, %rd122, %rd123;
	ld.global.nc.u32 	%r125, [%rd124];
	cvt.rn.f64.s32 	%fd1, %r125;
	mul.lo.s32 	%r34, %r133, %r47;
	add.s32 	%r35, %r47, -1;
	shr.u32 	%r126, %r35, 2;
	add.s32 	%r36, %r126, 1;
	setp.lt.u32 	%p15, %r47, 13;
	mov.b32 	%r147, 0;
	@%p15 bra 	$L__BB43_18;
	and.b32  	%r128, %r36, 2147483644;
	neg.s32 	%r145, %r128;
	add.s64 	%rd136, %rd2, 64;
	add.s64 	%rd4, %rd1, 64;
	mov.b32 	%r147, 0;
	mov.u32 	%r144, %r34;
$L__BB43_17:
	.pragma "nounroll";
	mul.wide.s32 	%rd125, %r144, 8;
	add.s64 	%rd126, %rd4, %rd125;
	ld.global.f64 	%fd30, [%rd136+-64];
	div.rn.f64 	%fd31, %fd30, %fd1;
	st.global.f64 	[%rd126+-64], %fd31;
	ld.global.f64 	%fd32, [%rd136+-56];
	div.rn.f64 	%fd33, %fd32, %fd1;
	st.global.f64 	[%rd126+-56], %fd33;
	ld.global.f64 	%fd34, [%rd136+-48];
	div.rn.f64 	%fd35, %fd34, %fd1;
	st.global.f64 	[%rd126+-48], %fd35;
	ld.global.f64 	%fd36, [%rd136+-40];
	div.rn.f64 	%fd37, %fd36, %fd1;
	st.global.f64 	[%rd126+-40], %fd37;
	ld.global.f64 	%fd38, [%rd136+-32];
	div.rn.f64 	%fd39, %fd38, %fd1;
	st.global.f64 	[%rd126+-32], %fd39;
	ld.global.f64 	%fd40, [%rd136+-24];
	div.rn.f64 	%fd41, %fd40, %fd1;
	st.global.f64 	[%rd126+-24], %fd41;
	ld.global.f64 	%fd42, [%rd136+-16];
	div.rn.f64 	%fd43, %fd42, %fd1;
	st.global.f64 	[%rd126+-16], %fd43;
	ld.global.f64 	%fd44, [%rd136+-8];
	div.rn.f64 	%fd45, %fd44, %fd1;
	st.global.f64 	[%rd126+-8], %fd45;
	ld.global.f64 	%fd46, [%rd136];
	div.rn.f64 	%fd47, %fd46, %fd1;
	st.global.f64 	[%rd126], %fd47;
	ld.global.f64 	%fd48, [%rd136+8];
	div.rn.f64 	%fd49, %fd48, %fd1;
	st.global.f64 	[%rd126+8], %fd49;
	ld.global.f64 	%fd50, [%rd136+16];
	div.rn.f64 	%fd51, %fd50, %fd1;
	st.global.f64 	[%rd126+16], %fd51;
	ld.global.f64 	%fd52, [%rd136+24];
	div.rn.f64 	%fd53, %fd52, %fd1;
	st.global.f64 	[%rd126+24], %fd53;
	ld.global.f64 	%fd54, [%rd136+32];
	div.rn.f64 	%fd55, %fd54, %fd1;
	st.global.f64 	[%rd126+32], %fd55;
	ld.global.f64 	%fd56, [%rd136+40];
	div.rn.f64 	%fd57, %fd56, %fd1;
	st.global.f64 	[%rd126+40], %fd57;
	ld.global.f64 	%fd58, [%rd136+48];
	div.rn.f64 	%fd59, %fd58, %fd1;
	st.global.f64 	[%rd126+48], %fd59;
	ld.global.f64 	%fd60, [%rd136+56];
	div.rn.f64 	%fd61, %fd60, %fd1;
	st.global.f64 	[%rd126+56], %fd61;
	add.s32 	%r147, %r147, 16;
	add.s32 	%r145, %r145, 4;
	add.s64 	%rd136, %rd136, 128;
	add.s32 	%r144, %r144, 16;
	setp.ne.s32 	%p16, %r145, 0;
	@%p16 bra 	$L__BB43_17;
$L__BB43_18:
	and.b32  	%r129, %r36, 3;
	setp.eq.s32 	%p17, %r129, 0;
	@%p17 bra 	$L__BB43_23;
	setp.eq.s32 	%p18, %r129, 1;
	@%p18 bra 	$L__BB43_21;
	mul.wide.u32 	%rd127, %r147, 8;
	add.s64 	%rd128, %rd2, %rd127;
	ld.global.f64 	%fd62, [%rd128];
	div.rn.f64 	%fd63, %fd62, %fd1;
	add.s32 	%r130, %r147, %r34;
	mul.wide.s32 	%rd129, %r130, 8;
	add.s64 	%rd130, %rd1, %rd129;
	st.global.f64 	[%rd130], %fd63;
	ld.global.f64 	%fd64, [%rd128+8];
	div.rn.f64 	%fd65, %fd64, %fd1;
	st.global.f64 	[%rd130+8], %fd65;
	ld.global.f64 	%fd66, [%rd128+16];
	div.rn.f64 	%fd67, %fd66, %fd1;
	st.global.f64 	[%rd130+16], %fd67;
	ld.global.f64 	%fd68, [%rd128+24];
	div.rn.f64 	%fd69, %fd68, %fd1;
	st.global.f64 	[%rd130+24], %fd69;
	ld.global.f64 	%fd70, [%rd128+32];
	div.rn.f64 	%fd71, %fd70, %fd1;
	st.global.f64 	[%rd130+32], %fd71;
	ld.global.f64 	%fd72, [%rd128+40];
	div.rn.f64 	%fd73, %fd72, %fd1;
	st.global.f64 	[%rd130+40], %fd73;
	ld.global.f64 	%fd74, [%rd128+48];
	div.rn.f64 	%fd75, %fd74, %fd1;
	st.global.f64 	[%rd130+48], %fd75;
	ld.global.f64 	%fd76, [%rd128+56];
	div.rn.f64 	%fd77, %fd76, %fd1;
	st.global.f64 	[%rd130+56], %fd77;
	add.s32 	%r147, %r147, 8;
$L__BB43_21:
	and.b32  	%r131, %r35, 4;
	setp.ne.s32 	%p19, %r131, 0;
	@%p19 bra 	$L__BB43_23;
	mul.wide.u32 	%rd131, %r147, 8;
	add.s64 	%rd132, %rd2, %rd131;
	ld.global.f64 	%fd78, [%rd132];
	div.rn.f64 	%fd79, %fd78, %fd1;
	add.s32 	%r132, %r147, %r34;
	mul.wide.s32 	%rd133, %r132, 8;
	add.s64 	%rd134, %rd1, %rd133;
	st.global.f64 	[%rd134], %fd79;
	ld.global.f64 	%fd80, [%rd132+8];
	div.rn.f64 	%fd81, %fd80, %fd1;
	st.global.f64 	[%rd134+8], %fd81;
	ld.global.f64 	%fd82, [%rd132+16];
	div.rn.f64 	%fd83, %fd82, %fd1;
	st.global.f64 	[%rd134+16], %fd83;
	ld.global.f64 	%fd84, [%rd132+24];
	div.rn.f64 	%fd85, %fd84, %fd1;
	st.global.f64 	[%rd134+24], %fd85;
$L__BB43_23:
	ret;

}
	// .globl	_Z17reduceToBufferUR8PKdPdPiiii
.visible .entry _Z17reduceToBufferUR8PKdPdPiiii(
	.param .u64 .ptr .align 1 _Z17reduceToBufferUR8PKdPdPiiii_param_0,
	.param .u64 .ptr .align 1 _Z17reduceToBufferUR8PKdPdPiiii_param_1,
	.param .u64 .ptr .align 1 _Z17reduceToBufferUR8PKdPdPiiii_param_2,
	.param .u32 _Z17reduceToBufferUR8PKdPdPiiii_param_3,
	.param .u32 _Z17reduceToBufferUR8PKdPdPiiii_param_4,
	.param .u32 _Z17reduceToBufferUR8PKdPdPiiii_param_5
)
{
	.reg .pred 	%p<14>;
	.reg .b32 	%r<48>;
	.reg .b64 	%rd<51>;
	.reg .b64 	%fd<57>;

	ld.param.u64 	%rd19, [_Z17reduceToBufferUR8PKdPdPiiii_param_0];
	ld.param.u64 	%rd20, [_Z17reduceToBufferUR8PKdPdPiiii_param_1];
	ld.param.u64 	%rd18, [_Z17reduceToBufferUR8PKdPdPiiii_param_2];
	ld.param.u32 	%r22, [_Z17reduceToBufferUR8PKdPdPiiii_param_3];
	ld.param.s32 	%rd21, [_Z17reduceToBufferUR8PKdPdPiiii_param_4];
	ld.param.u32 	%r23, [_Z17reduceToBufferUR8PKdPdPiiii_param_5];
	cvta.to.global.u64 	%rd1, %rd19;
	cvta.to.global.u64 	%rd2, %rd20;
	mov.u32 	%r24, %ctaid.x;
	mov.u32 	%r25, %ntid.x;
	mov.u32 	%r26, %tid.x;
	mad.lo.s32 	%r27, %r24, %r25, %r26;
	cvt.u64.u32 	%rd3, %r27;
	setp.ge.s64 	%p1, %rd3, %rd21;
	@%p1 bra 	$L__BB44_18;
	cvta.to.global.u64 	%rd22, %rd18;
	shl.b64 	%rd23, %rd3, 2;
	add.s64 	%rd24, %rd22, %rd23;
	ld.global.u32 	%r28, [%rd24];
	setp.eq.s32 	%p2, %r28, %r23;
	@%p2 bra 	$L__BB44_9;
	setp.lt.s32 	%p3, %r22, 1;
	@%p3 bra 	$L__BB44_18;
	cvt.u64.u32 	%rd25, %r22;
	mul.lo.s64 	%rd4, %rd25, %rd3;
	add.s32 	%r30, %r22, -1;
	shr.u32 	%r31, %r30, 3;
	add.s32 	%r1, %r31, 1;
	and.b32  	%r2, %r1, 3;
	setp.lt.u32 	%p4, %r22, 25;
	mov.b32 	%r46, 0;
	@%p4 bra 	$L__BB44_6;
	and.b32  	%r33, %r1, 1073741820;
	neg.s32 	%r42, %r33;
	shl.b64 	%rd26, %rd4, 3;
	add.s64 	%rd27, %rd26, %rd2;
	add.s64 	%rd49, %rd27, 128;
	mov.b32 	%r46, 0;
$L__BB44_5:
	mov.b64 	%rd28, 0;
	st.global.u64 	[%rd49+-128], %rd28;
	st.global.u64 	[%rd49+-120], %rd28;
	st.global.u64 	[%rd49+-112], %rd28;
	st.global.u64 	[%rd49+-104], %rd28;
	st.global.u64 	[%rd49+-96], %rd28;
	st.global.u64 	[%rd49+-88], %rd28;
	st.global.u64 	[%rd49+-80], %rd28;
	st.global.u64 	[%rd49+-72], %rd28;
	st.global.u64 	[%rd49+-64], %rd28;
	st.global.u64 	[%rd49+-56], %rd28;
	st.global.u64 	[%rd49+-48], %rd28;
	st.global.u64 	[%rd49+-40], %rd28;
	st.global.u64 	[%rd49+-32], %rd28;
	st.global.u64 	[%rd49+-24], %rd28;
	st.global.u64 	[%rd49+-16], %rd28;
	st.global.u64 	[%rd49+-8], %rd28;
	st.global.u64 	[%rd49], %rd28;
	st.global.u64 	[%rd49+8], %rd28;
	st.global.u64 	[%rd49+16], %rd28;
	st.global.u64 	[%rd49+24], %rd28;
	st.global.u64 	[%rd49+32], %rd28;
	st.global.u64 	[%rd49+40], %rd28;
	st.global.u64 	[%rd49+48], %rd28;
	st.global.u64 	[%rd49+56], %rd28;
	st.global.u64 	[%rd49+64], %rd28;
	st.global.u64 	[%rd49+72], %rd28;
	st.global.u64 	[%rd49+80], %rd28;
	st.global.u64 	[%rd49+88], %rd28;
	st.global.u64 	[%rd49+96], %rd28;
	st.global.u64 	[%rd49+104], %rd28;
	st.global.u64 	[%rd49+112], %rd28;
	st.global.u64 	[%rd49+120], %rd28;
	add.s32 	%r46, %r46, 32;
	add.s32 	%r42, %r42, 4;
	add.s64 	%rd49, %rd49, 256;
	setp.eq.s32 	%p5, %r42, 0;
	@%p5 bra 	$L__BB44_6;
	bra.uni 	$L__BB44_5;
$L__BB44_6:
	setp.eq.s32 	%p6, %r2, 0;
	@%p6 bra 	$L__BB44_18;
	neg.s32 	%r47, %r2;
	cvt.u64.u32 	%rd29, %r46;
	add.s64 	%rd30, %rd4, %rd29;
	shl.b64 	%rd31, %rd30, 3;
	add.s64 	%rd32, %rd31, %rd2;
	add.s64 	%rd50, %rd32, 32;
$L__BB44_8:
	.pragma "nounroll";
	mov.b64 	%rd33, 0;
	st.global.u64 	[%rd50+-32], %rd33;
	st.global.u64 	[%rd50+-24], %rd33;
	st.global.u64 	[%rd50+-16], %rd33;
	st.global.u64 	[%rd50+-8], %rd33;
	st.global.u64 	[%rd50], %rd33;
	st.global.u64 	[%rd50+8], %rd33;
	st.global.u64 	[%rd50+16], %rd33;
	st.global.u64 	[%rd50+24], %rd33;
	add.s32 	%r47, %r47, 1;
	setp.ne.s32 	%p7, %r47, 0;
	add.s64 	%rd50, %rd50, 64;
	@%p7 bra 	$L__BB44_8;
	bra.uni 	$L__BB44_18;
$L__BB44_9:
	setp.lt.s32 	%p8, %r22, 1;
	@%p8 bra 	$L__BB44_18;
	cvt.u64.u32 	%rd34, %r22;
	mul.lo.s64 	%rd6, %rd34, %rd3;
	add.s32 	%r4, %r22, -1;
	shr.u32 	%r35, %r4, 3;
	add.s32 	%r5, %r35, 1;
	setp.lt.u32 	%p9, %r22, 25;
	mov.b32 	%r44, 0;
	@%p9 bra 	$L__BB44_13;
	and.b32  	%r37, %r5, 1073741820;
	neg.s32 	%r40, %r37;
	shl.b64 	%rd35, %rd6, 3;
	add.s64 	%rd36, %rd35, 128;
	add.s64 	%rd48, %rd1, %rd36;
	add.s64 	%rd47, %rd2, %rd36;
	mov.b32 	%r44, 0;
$L__BB44_12:
	.pragma "nounroll";
	ld.global.nc.f64 	%fd1, [%rd48+-128];
	st.global.f64 	[%rd47+-128], %fd1;
	ld.global.nc.f64 	%fd2, [%rd48+-120];
	st.global.f64 	[%rd47+-120], %fd2;
	ld.global.nc.f64 	%fd3, [%rd48+-112];
	st.global.f64 	[%rd47+-112], %fd3;
	ld.global.nc.f64 	%fd4, [%rd48+-104];
	st.global.f64 	[%rd47+-104], %fd4;
	ld.global.nc.f64 	%fd5, [%rd48+-96];
	st.global.f64 	[%rd47+-96], %fd5;
	ld.global.nc.f64 	%fd6, [%rd48+-88];
	st.global.f64 	[%rd47+-88], %fd6;
	ld.global.nc.f64 	%fd7, [%rd48+-80];
	st.global.f64 	[%rd47+-80], %fd7;
	ld.global.nc.f64 	%fd8, [%rd48+-72];
	st.global.f64 	[%rd47+-72], %fd8;
	ld.global.nc.f64 	%fd9, [%rd48+-64];
	st.global.f64 	[%rd47+-64], %fd9;
	ld.global.nc.f64 	%fd10, [%rd48+-56];
	st.global.f64 	[%rd47+-56], %fd10;
	ld.global.nc.f64 	%fd11, [%rd48+-48];
	st.global.f64 	[%rd47+-48], %fd11;
	ld.global.nc.f64 	%fd12, [%rd48+-40];
	st.global.f64 	[%rd47+-40], %fd12;
	ld.global.nc.f64 	%fd13, [%rd48+-32];
	st.global.f64 	[%rd47+-32], %fd13;
	ld.global.nc.f64 	%fd14, [%rd48+-24];
	st.global.f64 	[%rd47+-24], %fd14;
	ld.global.nc.f64 	%fd15, [%rd48+-16];
	st.global.f64 	[%rd47+-16], %fd15;
	ld.global.nc.f64 	%fd16, [%rd48+-8];
	st.global.f64 	[%rd47+-8], %fd16;
	ld.global.nc.f64 	%fd17, [%rd48];
	st.global.f64 	[%rd47], %fd17;
	ld.global.nc.f64 	%fd18, [%rd48+8];
	st.global.f64 	[%rd47+8], %fd18;
	ld.global.nc.f64 	%fd19, [%rd48+16];
	st.global.f64 	[%rd47+16], %fd19;
	ld.global.nc.f64 	%fd20, [%rd48+24];
	st.global.f64 	[%rd47+24], %fd20;
	ld.global.nc.f64 	%fd21, [%rd48+32];
	st.global.f64 	[%rd47+32], %fd21;
	ld.global.nc.f64 	%fd22, [%rd48+40];
	st.global.f64 	[%rd47+40], %fd22;
	ld.global.nc.f64 	%fd23, [%rd48+48];
	st.global.f64 	[%rd47+48], %fd23;
	ld.global.nc.f64 	%fd24, [%rd48+56];
	st.global.f64 	[%rd47+56], %fd24;
	ld.global.nc.f64 	%fd25, [%rd48+64];
	st.global.f64 	[%rd47+64], %fd25;
	ld.global.nc.f64 	%fd26, [%rd48+72];
	st.global.f64 	[%rd47+72], %fd26;
	ld.global.nc.f64 	%fd27, [%rd48+80];
	st.global.f64 	[%rd47+80], %fd27;
	ld.global.nc.f64 	%fd28, [%rd48+88];
	st.global.f64 	[%rd47+88], %fd28;
	ld.global.nc.f64 	%fd29, [%rd48+96];
	st.global.f64 	[%rd47+96], %fd29;
	ld.global.nc.f64 	%fd30, [%rd48+104];
	st.global.f64 	[%rd47+104], %fd30;
	ld.global.nc.f64 	%fd31, [%rd48+112];
	st.global.f64 	[%rd47+112], %fd31;
	ld.global.nc.f64 	%fd32, [%rd48+120];
	st.global.f64 	[%rd47+120], %fd32;
	add.s32 	%r44, %r44, 32;
	add.s32 	%r40, %r40, 4;
	add.s64 	%rd48, %rd48, 256;
	add.s64 	%rd47, %rd47, 256;
	setp.eq.s32 	%p10, %r40, 0;
	@%p10 bra 	$L__BB44_13;
	bra.uni 	$L__BB44_12;
$L__BB44_13:
	and.b32  	%r38, %r5, 3;
	setp.eq.s32 	%p11, %r38, 0;
	@%p11 bra 	$L__BB44_18;
	setp.eq.s32 	%p12, %r38, 1;
	@%p12 bra 	$L__BB44_16;
	cvt.u64.u32 	%rd37, %r44;
	add.s64 	%rd38, %rd6, %rd37;
	shl.b64 	%rd39, %rd38, 3;
	add.s64 	%rd40, %rd1, %rd39;
	ld.global.nc.f64 	%fd33, [%rd40];
	add.s64 	%rd41, %rd2, %rd39;
	st.global.f64 	[%rd41], %fd33;
	ld.global.nc.f64 	%fd34, [%rd40+8];
	st.global.f64 	[%rd41+8], %fd34;
	ld.global.nc.f64 	%fd35, [%rd40+16];
	st.global.f64 	[%rd41+16], %fd35;
	ld.global.nc.f64 	%fd36, [%rd40+24];
	st.global.f64 	[%rd41+24], %fd36;
	ld.global.nc.f64 	%fd37, [%rd40+32];
	st.global.f64 	[%rd41+32], %fd37;
	ld.global.nc.f64 	%fd38, [%rd40+40];
	st.global.f64 	[%rd41+40], %fd38;
	ld.global.nc.f64 	%fd39, [%rd40+48];
	st.global.f64 	[%rd41+48], %fd39;
	ld.global.nc.f64 	%fd40, [%rd40+56];
	st.global.f64 	[%rd41+56], %fd40;
	ld.global.nc.f64 	%fd41, [%rd40+64];
	st.global.f64 	[%rd41+64], %fd41;
	ld.global.nc.f64 	%fd42, [%rd40+72];
	st.global.f64 	[%rd41+72], %fd42;
	ld.global.nc.f64 	%fd43, [%rd40+80];
	st.global.f64 	[%rd41+80], %fd43;
	ld.global.nc.f64 	%fd44, [%rd40+88];
	st.global.f64 	[%rd41+88], %fd44;
	ld.global.nc.f64 	%fd45, [%rd40+96];
	st.global.f64 	[%rd41+96], %fd45;
	ld.global.nc.f64 	%fd46, [%rd40+104];
	st.global.f64 	[%rd41+104], %fd46;
	ld.global.nc.f64 	%fd47, [%rd40+112];
	st.global.f64 	[%rd41+112], %fd47;
	ld.global.nc.f64 	%fd48, [%rd40+120];
	st.global.f64 	[%rd41+120], %fd48;
	add.s32 	%r44, %r44, 16;
$L__BB44_16:
	and.b32  	%r39, %r4, 8;
	setp.ne.s32 	%p13, %r39, 0;
	@%p13 bra 	$L__BB44_18;
	cvt.u64.u32 	%rd42, %r44;
	add.s64 	%rd43, %rd6, %rd42;
	shl.b64 	%rd44, %rd43, 3;
	add.s64 	%rd45, %rd1, %rd44;
	ld.global.nc.f64 	%fd49, [%rd45];
	add.s64 	%rd46, %rd2, %rd44;
	st.global.f64 	[%rd46], %fd49;
	ld.global.nc.f64 	%fd50, [%rd45+8];
	st.global.f64 	[%rd46+8], %fd50;
	ld.global.nc.f64 	%fd51, [%rd45+16];
	st.global.f64 	[%rd46+16], %fd51;
	ld.global.nc.f64 	%fd52, [%rd45+24];
	st.global.f64 	[%rd46+24], %fd52;
	ld.global.nc.f64 	%fd53, [%rd45+32];
	st.global.f64 	[%rd46+32], %fd53;
	ld.global.nc.f64 	%fd54, [%rd45+40];
	st.global.f64 	[%rd46+40], %fd54;
	ld.global.nc.f64 	%fd55, [%rd45+48];
	st.global.f64 	[%rd46+48], %fd55;
	ld.global.nc.f64 	%fd56, [%rd45+56];
	st.global.f64 	[%rd46+56], %fd56;
$L__BB44_18:
	ret;

}
	// .globl	_Z9reduceUR8PdS_PiiiiiS0_
.visible .entry _Z9reduceUR8PdS_PiiiiiS0_(
	.param .u64 .ptr .align 1 _Z9reduceUR8PdS_PiiiiiS0__param_0,
	.param .u64 .ptr .align 1 _Z9reduceUR8PdS_PiiiiiS0__param_1,
	.param .u64 .ptr .align 1 _Z9reduceUR8PdS_PiiiiiS0__param_2,
	.param .u32 _Z9reduceUR8PdS_PiiiiiS0__param_3,
	.param .u32 _Z9reduceUR8PdS_PiiiiiS0__param_4,
	.param .u32 _Z9reduceUR8PdS_PiiiiiS0__param_5,
	.param .u32 _Z9reduceUR8PdS_PiiiiiS0__param_6,
	.param .u64 .ptr .align 1 _Z9reduceUR8PdS_PiiiiiS0__param_7
)
{
	.reg .pred 	%p<14>;
	.reg .b32 	%r<122>;
	.reg .b64 	%rd<106>;
	.reg .b64 	%fd<42>;

	ld.param.u64 	%rd8, [_Z9reduceUR8PdS_PiiiiiS0__param_0];
	ld.param.u32 	%r49, [_Z9reduceUR8PdS_PiiiiiS0__param_3];
	ld.param.u32 	%r52, [_Z9reduceUR8PdS_PiiiiiS0__param_4];
	ld.param.u32 	%r50, [_Z9reduceUR8PdS_PiiiiiS0__param_5];
	ld.param.u32 	%r51, [_Z9reduceUR8PdS_PiiiiiS0__param_6];
	cvta.to.global.u64 	%rd1, %rd8;
	mov.u32 	%r53, %ctaid.x;
	mov.u32 	%r107, %ntid.x;
	mul.lo.s32 	%r54, %r53, %r107;
	mov.u32 	%r2, %tid.x;
	add.s32 	%r3, %r54, %r2;
	mul.lo.s32 	%r4, %r51, %r3;
	add.s32 	%r55, %r107, %r54;
	add.s32 	%r56, %r55, -1;
	mul.lo.s32 	%r57, %r51, %r56;
	min.u32 	%r5, %r57, %r52;
	setp.lt.u32 	%p1, %r107, 2;
	@%p1 bra 	$L__BB45_10;
	mul.lo.s32 	%r6, %r4, %r49;
	add.s32 	%r58, %r49, -1;
	shr.u32 	%r59, %r58, 2;
	add.s32 	%r60, %r59, 1;
	and.b32  	%r7, %r58, 4;
	and.b32  	%r61, %r60, 2147483646;
	neg.s32 	%r8, %r61;
$L__BB45_2:
	mov.u32 	%r9, %r107;
	setp.lt.s32 	%p2, %r49, 1;
	shr.u32 	%r107, %r9, 1;
	bar.sync 	0;
	setp.ge.u32 	%p3, %r2, %r107;
	mad.lo.s32 	%r11, %r107, %r51, %r4;
	setp.gt.u32 	%p4, %r11, %r5;
	or.pred  	%p5, %p3, %p4;
	or.pred  	%p6, %p5, %p2;
	@%p6 bra 	$L__BB45_9;
	setp.lt.u32 	%p7, %r49, 5;
	mul.lo.s32 	%r12, %r11, %r49;
	mov.b32 	%r119, 0;
	@%p7 bra 	$L__BB45_7;
	mad.lo.s32 	%r64, %r49, %r11, %r49;
	add.s32 	%r115, %r64, 4;
	add.s32 	%r65, %r11, 2;
	mad.lo.s32 	%r114, %r49, %r65, 4;
	add.s32 	%r66, %r11, 3;
	mad.lo.s32 	%r113, %r49, %r66, 4;
	add.s32 	%r67, %r11, 4;
	mad.lo.s32 	%r112, %r49, %r67, 4;
	add.s32 	%r68, %r11, 5;
	mad.lo.s32 	%r111, %r49, %r68, 4;
	add.s32 	%r69, %r11, 6;
	mad.lo.s32 	%r110, %r49, %r69, 4;
	add.s32 	%r70, %r11, 7;
	mad.lo.s32 	%r109, %r49, %r70, 4;
	mov.b32 	%r118, 5;
	mov.u32 	%r108, %r8;
	mov.u32 	%r116, %r12;
	mov.u32 	%r117, %r6;
$L__BB45_5:
	add.s32 	%r71, %r116, 4;
	mul.wide.u32 	%rd9, %r116, 8;
	add.s64 	%rd10, %rd1, %rd9;
	ld.global.f64 	%fd2, [%rd10];
	mul.wide.u32 	%rd11, %r117, 8;
	add.s64 	%rd12, %rd1, %rd11;
	st.global.f64 	[%rd12], %fd2;
	add.s32 	%r72, %r115, -4;
	mul.wide.u32 	%rd13, %r72, 8;
	add.s64 	%rd14, %rd1, %rd13;
	ld.global.f64 	%fd3, [%rd14];
	add.s32 	%r73, %r117, 1;
	mul.wide.u32 	%rd15, %r73, 8;
	add.s64 	%rd16, %rd1, %rd15;
	st.global.f64 	[%rd16], %fd3;
	add.s32 	%r74, %r114, -4;
	mul.wide.u32 	%rd17, %r74, 8;
	add.s64 	%rd18, %rd1, %rd17;
	ld.global.f64 	%fd4, [%rd18];
	add.s32 	%r75, %r117, 2;
	mul.wide.u32 	%rd19, %r75, 8;
	add.s64 	%rd20, %rd1, %rd19;
	st.global.f64 	[%rd20], %fd4;
	add.s32 	%r76, %r113, -4;
	mul.wide.u32 	%rd21, %r76, 8;
	add.s64 	%rd22, %rd1, %rd21;
	ld.global.f64 	%fd5, [%rd22];
	add.s32 	%r77, %r117, 3;
	mul.wide.u32 	%rd23, %r77, 8;
	add.s64 	%rd24, %rd1, %rd23;
	st.global.f64 	[%rd24], %fd5;
	add.s32 	%r78, %r112, -4;
	mul.wide.u32 	%rd25, %r78, 8;
	add.s64 	%rd26, %rd1, %rd25;
	ld.global.f64 	%fd6, [%rd26];
	add.s32 	%r79, %r117, 4;
	mul.wide.u32 	%rd27, %r79, 8;
	add.s64 	%rd28, %rd1, %rd27;
	st.global.f64 	[%rd28], %fd6;
	add.s32 	%r80, %r111, -4;
	mul.wide.u32 	%rd29, %r80, 8;
	add.s64 	%rd30, %rd1, %rd29;
	ld.global.f64 	%fd7, [%rd30];
	add.s32 	%r81, %r117, 5;
	mul.wide.u32 	%rd31, %r81, 8;
	add.s64 	%rd32, %rd1, %rd31;
	st.global.f64 	[%rd32], %fd7;
	add.s32 	%r82, %r110, -4;
	mul.wide.u32 	%rd33, %r82, 8;
	add.s64 	%rd34, %rd1, %rd33;
	ld.global.f64 	%fd8, [%rd34];
	add.s32 	%r83, %r117, 6;
	mul.wide.u32 	%rd35, %r83, 8;
	add.s64 	%rd36, %rd1, %rd35;
	st.global.f64 	[%rd36], %fd8;
	add.s32 	%r84, %r109, -4;
	mul.wide.u32 	%rd37, %r84, 8;
	add.s64 	%rd38, %rd1, %rd37;
	ld.global.f64 	%fd9, [%rd38];
	add.s32 	%r85, %r117, 7;
	mul.wide.u32 	%rd39, %r85, 8;
	add.s64 	%rd40, %rd1, %rd39;
	st.global.f64 	[%rd40], %fd9;
	mul.wide.u32 	%rd41, %r71, 8;
	add.s64 	%rd42, %rd1, %rd41;
	ld.global.f64 	%fd10, [%rd42];
	st.global.f64 	[%rd28], %fd10;
	mul.wide.u32 	%rd43, %r115, 8;
	add.s64 	%rd44, %rd1, %rd43;
	ld.global.f64 	%fd11, [%rd44];
	st.global.f64 	[%rd32], %fd11;
	mul.wide.u32 	%rd45, %r114, 8;
	add.s64 	%rd46, %rd1, %rd45;
	ld.global.f64 	%fd12, [%rd46];
	st.global.f64 	[%rd36], %fd12;
	mul.wide.u32 	%rd47, %r113, 8;
	add.s64 	%rd48, %rd1, %rd47;
	ld.global.f64 	%fd13, [%rd48];
	st.global.f64 	[%rd40], %fd13;
	mul.wide.u32 	%rd49, %r112, 8;
	add.s64 	%rd50, %rd1, %rd49;
	ld.global.f64 	%fd14, [%rd50];
	add.s32 	%r31, %r117, 8;
	mul.wide.u32 	%rd51, %r31, 8;
	add.s64 	%rd52, %rd1, %rd51;
	st.global.f64 	[%rd52], %fd14;
	mul.wide.u32 	%rd53, %r111, 8;
	add.s64 	%rd54, %rd1, %rd53;
	ld.global.f64 	%fd15, [%rd54];
	add.s32 	%r86, %r117, 9;
	mul.wide.u32 	%rd55, %r86, 8;
	add.s64 	%rd56, %rd1, %rd55;
	st.global.f64 	[%rd56], %fd15;
	mul.wide.u32 	%rd57, %r110, 8;
	add.s64 	%rd58, %rd1, %rd57;
	ld.global.f64 	%fd16, [%rd58];
	add.s32 	%r87, %r117, 10;
	mul.wide.u32 	%rd59, %r87, 8;
	add.s64 	%rd60, %rd1, %rd59;
	st.global.f64 	[%rd60], %fd16;
	mul.wide.u32 	%rd61, %r109, 8;
	add.s64 	%rd62, %rd1, %rd61;
	ld.global.f64 	%fd17, [%rd62];
	add.s32 	%r88, %r117, 11;
	mul.wide.u32 	%rd63, %r88, 8;
	add.s64 	%rd64, %rd1, %rd63;
	st.global.f64 	[%rd64], %fd17;
	add.s32 	%r118, %r118, 8;
	add.s32 	%r116, %r116, 8;
	add.s32 	%r115, %r115, 8;
	add.s32 	%r114, %r114, 8;
	add.s32 	%r113, %r113, 8;
	add.s32 	%r112, %r112, 8;
	add.s32 	%r111, %r111, 8;
	add.s32 	%r110, %r110, 8;
	add.s32 	%r109, %r109, 8;
	add.s32 	%r108, %r108, 2;
	setp.ne.s32 	%p8, %r108, 0;
	mov.u32 	%r117, %r31;
	@%p8 bra 	$L__BB45_5;
	add.s32 	%r119, %r118, -5;
$L__BB45_7:
	setp.ne.s32 	%p9, %r7, 0;
	@%p9 bra 	$L__BB45_9;
	add.s32 	%r89, %r119, %r12;
	mul.wide.u32 	%rd65, %r89, 8;
	add.s64 	%rd66, %rd1, %rd65;
	ld.global.f64 	%fd18, [%rd66];
	add.s32 	%r90, %r119, %r6;
	mul.wide.u32 	%rd67, %r90, 8;
	add.s64 	%rd68, %rd1, %rd67;
	st.global.f64 	[%rd68], %fd18;
	add.s32 	%r91, %r89, %r49;
	mul.wide.u32 	%rd69, %r91, 8;
	add.s64 	%rd70, %rd1, %rd69;
	ld.global.f64 	%fd19, [%rd70];
	add.s32 	%r92, %r90, 1;
	mul.wide.u32 	%rd71, %r92, 8;
	add.s64 	%rd72, %rd1, %rd71;
	st.global.f64 	[%rd72], %fd19;
	add.s32 	%r93, %r91, %r49;
	mul.wide.u32 	%rd73, %r93, 8;
	add.s64 	%rd74, %rd1, %rd73;
	ld.global.f64 	%fd20, [%rd74];
	add.s32 	%r94, %r90, 2;
	mul.wide.u32 	%rd75, %r94, 8;
	add.s64 	%rd76, %rd1, %rd75;
	st.global.f64 	[%rd76], %fd20;
	add.s32 	%r95, %r93, %r49;
	mul.wide.u32 	%rd77, %r95, 8;
	add.s64 	%rd78, %rd1, %rd77;
	ld.global.f64 	%fd21, [%rd78];
	add.s32 	%r96, %r90, 3;
	mul.wide.u32 	%rd79, %r96, 8;
	add.s64 	%rd80, %rd1, %rd79;
	st.global.f64 	[%rd80], %fd21;
	add.s32 	%r97, %r95, %r49;
	mul.wide.u32 	%rd81, %r97, 8;
	add.s64 	%rd82, %rd1, %rd81;
	ld.global.f64 	%fd22, [%rd82];
	add.s32 	%r98, %r90, 4;
	mul.wide.u32 	%rd83, %r98, 8;
	add.s64 	%rd84, %rd1, %rd83;
	st.global.f64 	[%rd84], %fd22;
	add.s32 	%r99, %r97, %r49;
	mul.wide.u32 	%rd85, %r99, 8;
	add.s64 	%rd86, %rd1, %rd85;
	ld.global.f64 	%fd23, [%rd86];
	add.s32 	%r100, %r90, 5;
	mul.wide.u32 	%rd87, %r100, 8;
	add.s64 	%rd88, %rd1, %rd87;
	st.global.f64 	[%rd88], %fd23;
	add.s32 	%r101, %r99, %r49;
	mul.wide.u32 	%rd89, %r101, 8;
	add.s64 	%rd90, %rd1, %rd89;
	ld.global.f64 	%fd24, [%rd90];
	add.s32 	%r102, %r90, 6;
	mul.wide.u32 	%rd91, %r102, 8;
	add.s64 	%rd92, %rd1, %rd91;
	st.global.f64 	[%rd92], %fd24;
	add.s32 	%r103, %r101, %r49;
	mul.wide.u32 	%rd93, %r103, 8;
	add.s64 	%rd94, %rd1, %rd93;
	ld.global.f64 	%fd25, [%rd94];
	add.s32 	%r104, %r90, 7;
	mul.wide.u32 	%rd95, %r104, 8;
	add.s64 	%rd96, %rd1, %rd95;
	st.global.f64 	[%rd96], %fd25;
$L__BB45_9:
	setp.gt.u32 	%p10, %r9, 3;
	@%p10 bra 	$L__BB45_2;
$L__BB45_10:
	setp.ne.s32 	%p11, %r3, 0;
	@%p11 bra 	$L__BB45_14;
	setp.lt.s32 	%p12, %r49, 1;
	@%p12 bra 	$L__BB45_14;
	ld.param.u64 	%rd104, [_Z9reduceUR8PdS_PiiiiiS0__param_7];
	ld.param.u64 	%rd103, [_Z9reduceUR8PdS_PiiiiiS0__param_1];
	cvta.to.global.u64 	%rd97, %rd104;
	mul.wide.s32 	%rd98, %r50, 4;
	add.s64 	%rd99, %rd97, %rd98;
	ld.global.nc.u32 	%r106, [%rd99];
	cvt.rn.f64.s32 	%fd1, %r106;
	mul.lo.s32 	%r120, %r50, %r49;
	add.s64 	%rd105, %rd1, 32;
	cvta.to.global.u64 	%rd100, %rd103;
	add.s64 	%rd3, %rd100, 32;
	mov.b32 	%r121, 0;
$L__BB45_13:
	mul.wide.s32 	%rd101, %r120, 8;
	add.s64 	%rd102, %rd3, %rd101;
	ld.global.f64 	%fd26, [%rd105+-32];
	div.rn.f64 	%fd27, %fd26, %fd1;
	st.global.f64 	[%rd102+-32], %fd27;
	ld.global.f64 	%fd28, [%rd105+-24];
	div.rn.f64 	%fd29, %fd28, %fd1;
	st.global.f64 	[%rd102+-24], %fd29;
	ld.global.f64 	%fd30, [%rd105+-16];
	div.rn.f64 	%fd31, %fd30, %fd1;
	st.global.f64 	[%rd102+-16], %fd31;
	ld.global.f64 	%fd32, [%rd105+-8];
	div.rn.f64 	%fd33, %fd32, %fd1;
	st.global.f64 	[%rd102+-8], %fd33;
	ld.global.f64 	%fd34, [%rd105];
	div.rn.f64 	%fd35, %fd34, %fd1;
	st.global.f64 	[%rd102], %fd35;
	ld.global.f64 	%fd36, [%rd105+8];
	div.rn.f64 	%fd37, %fd36, %fd1;
	st.global.f64 	[%rd102+8], %fd37;
	ld.global.f64 	%fd38, [%rd105+16];
	div.rn.f64 	%fd39, %fd38, %fd1;
	st.global.f64 	[%rd102+16], %fd39;
	ld.global.f64 	%fd40, [%rd105+24];
	div.rn.f64 	%fd41, %fd40, %fd1;
	st.global.f64 	[%rd102+24], %fd41;
	add.s32 	%r121, %r121, 8;
	add.s64 	%rd105, %rd105, 64;
	add.s32 	%r120, %r120, 8;
	setp.lt.s32 	%p13, %r121, %r49;
	@%p13 bra 	$L__BB45_13;
$L__BB45_14:
	ret;

}


// ===== COMPILED SASS (sm_100) =====

	.target	sm_100

	.elftype	@"ET_EXEC"


//--------------------- .note.nv.tkinfo           --------------------------
	.section	.note.nv.tkinfo,"",@"SHT_NOTE"
	.sectionflags	@"SHF_NOTE_NV_TKINFO"
	.tkinfo
        /*0018*/ 	.word	0x00000002
        /*0030*/ 	.string	""
        /*0030*/ 	.string	"ptxas"
        /*0030*/ 	.string	"Cuda compilation tools, release 13.0, V13.0.88"
        /*0030*/ 	.string	"Build cuda_13.0.r13.0/compiler.36424714_0"
        /*0030*/ 	.string	"-arch sm_100 -m 64 "



//--------------------- .note.nv.cuinfo           --------------------------
	.section	.note.nv.cuinfo,"",@"SHT_NOTE"
	.sectionflags	@"SHF_NOTE_NV_CUINFO"
        /*0018*/ 	.short	0x0002
        /*001a*/ 	.short	0x0064
        /*001c*/ 	.short	0x0082
	.zero		2


//--------------------- .nv.info                  --------------------------
	.section	.nv.info,"",@"SHT_CUDA_INFO"
	.align	4


	//----- nvinfo : EIATTR_REGCOUNT
	.align		4
        /*0000*/ 	.byte	0x04, 0x2f
        /*0002*/ 	.short	(.L_2 - .L_1)
	.align		4
.L_1:
        /*0004*/ 	.word	index@(_Z14vectorDistancePdS_S_iii)
        /*0008*/ 	.word	0x00000020


	//----- nvinfo : EIATTR_FRAME_SIZE
	.align		4
.L_2:
        /*000c*/ 	.byte	0x04, 0x11
        /*000e*/ 	.short	(.L_4 - .L_3)
	.align		4
.L_3:
        /*0010*/ 	.word	index@($__internal_30_$__cuda_sm20_dsqrt_rn_f64_mediumpath_v1)
        /*0014*/ 	.word	0x00000000


	//----- nvinfo : EIATTR_FRAME_SIZE
	.align		4
.L_4:
        /*0018*/ 	.byte	0x04, 0x11
        /*001a*/ 	.short	(.L_6 - .L_5)
	.align		4
.L_5:
        /*001c*/ 	.word	index@(_Z14vectorDistancePdS_S_iii)
        /*0020*/ 	.word	0x00000000


	//----- nvinfo : EIATTR_REGCOUNT
	.align		4
.L_6:
        /*0024*/ 	.byte	0x04, 0x2f
        /*0026*/ 	.short	(.L_8 - .L_7)
	.align		4
.L_7:
        /*0028*/ 	.word	index@(_Z15vectorDistance1PdS_S_iii)
        /*002c*/ 	.word	0x00000020


	//----- nvinfo : EIATTR_FRAME_SIZE
	.align		4
.L_8:
        /*0030*/ 	.byte	0x04, 0x11
        /*0032*/ 	.short	(.L_10 - .L_9)
	.align		4
.L_9:
        /*0034*/ 	.word	index@($__internal_29_$__cuda_sm20_dsqrt_rn_f64_mediumpath_v1)
        /*0038*/ 	.word	0x00000000


	//----- nvinfo : EIATTR_FRAME_SIZE
	.align		4
.L_10:
        /*003c*/ 	.byte	0x04, 0x11
        /*003e*/ 	.short	(.L_12 - .L_11)
	.align		4
.L_11:
        /*0040*/ 	.word	index@(_Z15vectorDistance1PdS_S_iii)
        /*0044*/ 	.word	0x00000000


	//----- nvinfo : EIATTR_REGCOUNT
	.align		4
.L_12:
        /*0048*/ 	.byte	0x04, 0x2f
        /*004a*/ 	.short	(.L_14 - .L_13)
	.align		4
.L_13:
        /*004c*/ 	.word	index@(_Z15vectorDistance2PKdS0_Pdiii)
        /*0050*/ 	.word	0x00000020


	//----- nvinfo : EIATTR_FRAME_SIZE
	.align		4
.L_14:
        /*0054*/ 	.byte	0x04, 0x11
        /*0056*/ 	.short	(.L_16 - .L_15)
	.align		4
.L_15:
        /*0058*/ 	.word	index@($__internal_28_$__cuda_sm20_dsqrt_rn_f64_mediumpath_v1)
        /*005c*/ 	.word	0x00000000


	//----- nvinfo : EIATTR_FRAME_SIZE
	.align		4
.L_16:
        /*0060*/ 	.byte	0x04, 0x11
        /*0062*/ 	.short	(.L_18 - .L_17)
	.align		4
.L_17:
        /*0064*/ 	.word	index@(_Z15vectorDistance2PKdS0_Pdiii)
        /*0068*/ 	.word	0x00000000


	//----- nvinfo : EIATTR_REGCOUNT
	.align		4
.L_18:
        /*006c*/ 	.byte	0x04, 0x2f
        /*006e*/ 	.short	(.L_20 - .L_19)
	.align		4
.L_19:
        /*0070*/ 	.word	index@(_Z18vectorDistance2UR2PKdS0_Pdiii)
        /*0074*/ 	.word	0x00000020


	//----- nvinfo : EIATTR_FRAME_SIZE
	.align		4
.L_20:
        /*0078*/ 	.byte	0x04, 0x11
        /*007a*/ 	.short	(.L_22 - .L_21)
	.align		4
.L_21:
        /*007c*/ 	.word	index@($__internal_27_$__cuda_sm20_dsqrt_rn_f64_mediumpath_v1)
        /*0080*/ 	.word	0x00000000


	//----- nvinfo : EIATTR_FRAME_SIZE
	.align		4
.L_22:
        /*0084*/ 	.byte	0x04, 0x11
        /*0086*/ 	.short	(.L_24 - .L_23)
	.align		4
.L_23:
        /*0088*/ 	.word	index@(_Z18vectorDistance2UR2PKdS0_Pdiii)
        /*008c*/ 	.word	0x00000000


	//----- nvinfo : EIATTR_REGCOUNT
	.align		4
.L_24:
        /*0090*/ 	.byte	0x04, 0x2f
        /*0092*/ 	.short	(.L_26 - .L_25)
	.align		4
.L_25:
        /*0094*/ 	.word	index@(_Z18vectorDistance2UR4PKdS0_Pdiii)
        /*0098*/ 	.word	0x00000020


	//----- nvinfo : EIATTR_FRAME_SIZE
	.align		4
.L_26:
        /*009c*/ 	.byte	0x04, 0x11
        /*009e*/ 	.short	(.L_28 - .L_27)
	.align		4
.L_27:
        /*00a0*/ 	.word	index@($__internal_26_$__cuda_sm20_dsqrt_rn_f64_mediumpath_v1)
        /*00a4*/ 	.word	0x00000000


	//----- nvinfo : EIATTR_FRAME_SIZE
	.align		4
.L_28:
        /*00a8*/ 	.byte	0x04, 0x11
        /*00aa*/ 	.short	(.L_30 - .L_29)
	.align		4
.L_29:
        /*00ac*/ 	.word	index@(_Z18vectorDistance2UR4PKdS0_Pdiii)
        /*00b0*/ 	.word	0x00000000


	//----- nvinfo : EIATTR_REGCOUNT
	.align		4
.L_30:
        /*00b4*/ 	.byte	0x04, 0x2f
        /*00b6*/ 	.short	(.L_32 - .L_31)
	.align		4
.L_31:
        /*00b8*/ 	.word	index@(_Z18vectorDistance2UR8PKdS0_Pdiii)
        /*00bc*/ 	.word	0x0000001f


	//----- nvinfo : EIATTR_FRAME_SIZE
	.align		4
.L_32:
        /*00c0*/ 	.byte	0x04, 0x11
        /*00c2*/ 	.short	(.L_34 - .L_33)
	.align		4
.L_33:
        /*00c4*/ 	.word	index@($__internal_25_$__cuda_sm20_dsqrt_rn_f64_mediumpath_v1)
        /*00c8*/ 	.word	0x00000000


	//----- nvinfo : EIATTR_FRAME_SIZE
	.align		4
.L_34:
        /*00cc*/ 	.byte	0x04, 0x11
        /*00ce*/ 	.short	(.L_36 - .L_35)
	.align		4
.L_35:
        /*00d0*/ 	.word	index@(_Z18vectorDistance2UR8PKdS0_Pdiii)
        /*00d4*/ 	.word	0x00000000


	//----- nvinfo : EIATTR_REGCOUNT
	.align		4
.L_36:
        /*00d8*/ 	.byte	0x04, 0x2f
        /*00da*/ 	.short	(.L_38 - .L_37)
	.align		4
.L_37:
        /*00dc*/ 	.word	index@(_Z16centroidDistancePdS_S_iiii)
        /*00e0*/ 	.word	0x00000020


	//----- nvinfo : EIATTR_FRAME_SIZE
	.align		4
.L_38:
        /*00e4*/ 	.byte	0x04, 0x11
        /*00e6*/ 	.short	(.L_40 - .L_39)
	.align		4
.L_39:
        /*00e8*/ 	.word	index@($__internal_24_$__cuda_sm20_dsqrt_rn_f64_mediumpath_v1)
        /*00ec*/ 	.word	0x00000000


	//----- nvinfo : EIATTR_FRAME_SIZE
	.align		4
.L_40:
        /*00f0*/ 	.byte	0x04, 0x11
        /*00f2*/ 	.short	(.L_42 - .L_41)
	.align		4
.L_41:
        /*00f4*/ 	.word	index@(_Z16centroidDistancePdS_S_iiii)
        /*00f8*/ 	.word	0x00000000


	//----- nvinfo : EIATTR_REGCOUNT
	.align		4
.L_42:
        /*00fc*/ 	.byte	0x04, 0x2f
        /*00fe*/ 	.short	(.L_44 - .L_43)
	.align		4
.L_43:
        /*0100*/ 	.word	index@(_Z17centroidDistance1PdS_S_iii)
        /*0104*/ 	.word	0x00000020


	//----- nvinfo : EIATTR_FRAME_SIZE
	.align		4
.L_44:
        /*0108*/ 	.byte	0x04, 0x11
        /*010a*/ 	.short	(.L_46 - .L_45)
	.align		4
.L_45:
        /*010c*/ 	.word	index@($__internal_23_$__cuda_sm20_dsqrt_rn_f64_mediumpath_v1)
        /*0110*/ 	.word	0x00000000


	//----- nvinfo : EIATTR_FRAME_SIZE
	.align		4
.L_46:
        /*0114*/ 	.byte	0x04, 0x11
        /*0116*/ 	.short	(.L_48 - .L_47)
	.align		4
.L_47:
        /*0118*/ 	.word	index@(_Z17centroidDistance1PdS_S_iii)
        /*011c*/ 	.word	0x00000000


	//----- nvinfo : EIATTR_REGCOUNT
	.align		4
.L_48:
        /*0120*/ 	.byte	0x04, 0x2f
        /*0122*/ 	.short	(.L_50 - .L_49)
	.align		4
.L_49:
        /*0124*/ 	.word	index@(_Z17centroidDistance2PKdS0_Pdiiii)
        /*0128*/ 	.word	0x00000020


	//----- nvinfo : EIATTR_FRAME_SIZE
	.align		4
.L_50:
        /*012c*/ 	.byte	0x04, 0x11
        /*012e*/ 	.short	(.L_52 - .L_51)
	.align		4
.L_51:
        /*0130*/ 	.word	index@($__internal_22_$__cuda_sm20_dsqrt_rn_f64_mediumpath_v1)
        /*0134*/ 	.word	0x00000000


	//----- nvinfo : EIATTR_FRAME_SIZE
	.align		4
.L_52:
        /*0138*/ 	.byte	0x04, 0x11
        /*013a*/ 	.short	(.L_54 - .L_53)
	.align		4
.L_53:
        /*013c*/ 	.word	index@(_Z17centroidDistance2PKdS0_Pdiiii)
        /*0140*/ 	.word	0x00000000


	//----- nvinfo : EIATTR_REGCOUNT
	.align		4
.L_54:
        /*0144*/ 	.byte	0x04, 0x2f
        /*0146*/ 	.short	(.L_56 - .L_55)
	.align		4
.L_55:
        /*0148*/ 	.word	index@(_Z20centroidDistance2UR2PKdS0_Pdiiii)
        /*014c*/ 	.word	0x00000020


	//----- nvinfo : EIATTR_FRAME_SIZE
	.align		4
.L_56:
        /*0150*/ 	.byte	0x04, 0x11
        /*0152*/ 	.short	(.L_58 - .L_57)
	.align		4
.L_57:
        /*0154*/ 	.word	index@($__internal_21_$__cuda_sm20_dsqrt_rn_f64_mediumpath_v1)
        /*0158*/ 	.word	0x00000000


	//----- nvinfo : EIATTR_FRAME_SIZE
	.align		4
.L_58:
        /*015c*/ 	.byte	0x04, 0x11
        /*015e*/ 	.short	(.L_60 - .L_59)
	.align		4
.L_59:
        /*0160*/ 	.word	index@(_Z20centroidDistance2UR2PKdS0_Pdiiii)
        /*0164*/ 	.word	0x00000000


	//----- nvinfo : EIATTR_REGCOUNT
	.align		4
.L_60:
        /*0168*/ 	.byte	0x04, 0x2f
        /*016a*/ 	.short	(.L_62 - .L_61)
	.align		4
.L_61:
        /*016c*/ 	.word	index@(_Z20centroidDistance2UR4PKdS0_Pdiiii)
        /*0170*/ 	.word	0x00000020


	//----- nvinfo : EIATTR_FRAME_SIZE
	.align		4
.L_62:
        /*0174*/ 	.byte	0x04, 0x11
        /*0176*/ 	.short	(.L_64 - .L_63)
	.align		4
.L_63:
        /*0178*/ 	.word	index@($__internal_20_$__cuda_sm20_dsqrt_rn_f64_mediumpath_v1)
        /*017c*/ 	.word	0x00000000


	//----- nvinfo : EIATTR_FRAME_SIZE
	.align		4
.L_64:
        /*0180*/ 	.byte	0x04, 0x11
        /*0182*/ 	.short	(.L_66 - .L_65)
	.align		4
.L_65:
        /*0184*/ 	.word	index@(_Z20centroidDistance2UR4PKdS0_Pdiiii)
        /*0188*/ 	.word	0x00000000


	//----- nvinfo : EIATTR_REGCOUNT
	.align		4
.L_66:
        /*018c*/ 	.byte	0x04, 0x2f
        /*018e*/ 	.short	(.L_68 - .L_67)
	.align		4
.L_67:
        /*0190*/ 	.word	index@(_Z20centroidDistance2UR8PKdS0_Pdiiii)
        /*0194*/ 	.word	0x00000020


	//----- nvinfo : EIATTR_FRAME_SIZE
	.align		4
.L_68:
        /*0198*/ 	.byte	0x04, 0x11
        /*019a*/ 	.short	(.L_70 - .L_69)
	.align		4
.L_69:
        /*019c*/ 	.word	index@($__internal_19_$__cuda_sm20_dsqrt_rn_f64_mediumpath_v1)
        /*01a0*/ 	.word	0x00000000


	//----- nvinfo : EIATTR_FRAME_SIZE
	.align		4
.L_70:
        /*01a4*/ 	.byte	0x04, 0x11
        /*01a6*/ 	.short	(.L_72 - .L_71)
	.align		4
.L_71:
        /*01a8*/ 	.word	index@(_Z20centroidDistance2UR8PKdS0_Pdiiii)
        /*01ac*/ 	.word	0x00000000


	//----- nvinfo : EIATTR_REGCOUNT
	.align		4
.L_72:
        /*01b0*/ 	.byte	0x04, 0x2f
        /*01b2*/ 	.short	(.L_74 - .L_73)
	.align		4
.L_73:
        /*01b4*/ 	.word	index@(_Z24centroidConstantDistancePdS_iiii)
        /*01b8*/ 	.word	0x0000001e


	//----- nvinfo : EIATTR_FRAME_SIZE
	.align		4
.L_74:
        /*01bc*/ 	.byte	0x04, 0x11
        /*01be*/ 	.short	(.L_76 - .L_75)
	.align		4
.L_75:
        /*01c0*/ 	.word	index@($__internal_18_$__cuda_sm20_dsqrt_rn_f64_mediumpath_v1)
        /*01c4*/ 	.word	0x00000000


	//----- nvinfo : EIATTR_FRAME_SIZE
	.align		4
.L_76:
        /*01c8*/ 	.byte	0x04, 0x11
        /*01ca*/ 	.short	(.L_78 - .L_77)
	.align		4
.L_77:
        /*01cc*/ 	.word	index@(_Z24centroidConstantDistancePdS_iiii)
        /*01d0*/ 	.word	0x00000000


	//----- nvinfo : EIATTR_REGCOUNT
	.align		4
.L_78:
        /*01d4*/ 	.byte	0x04, 0x2f
        /*01d6*/ 	.short	(.L_80 - .L_79)
	.align		4
.L_79:
        /*01d8*/ 	.word	index@(_Z28centroidConstantDistanceNSQRPdS_iiii)
        /*01dc*/ 	.word	0x0000001e


	//----- nvinfo : EIATTR_FRAME_SIZE
	.align		4
.L_80:
        /*01e0*/ 	.byte	0x04, 0x11
        /*01e2*/ 	.short	(.L_82 - .L_81)
	.align		4
.L_81:
        /*01e4*/ 	.word	index@(_Z28centroidConstantDistanceNSQRPdS_iiii)
        /*01e8*/ 	.word	0x00000000


	//----- nvinfo : EIATTR_REGCOUNT
	.align		4
.L_82:
        /*01ec*/ 	.byte	0x04, 0x2f
        /*01ee*/ 	.short	(.L_84 - .L_83)
	.align		4
.L_83:
        /*01f0*/ 	.word	index@(_Z27centroidConstantDistanceNSQPdS_iiii)
        /*01f4*/ 	.word	0x00000020


	//----- nvinfo : EIATTR_FRAME_SIZE
	.align		4
.L_84:
        /*01f8*/ 	.byte	0x04, 0x11
        /*01fa*/ 	.short	(.L_86 - .L_85)
	.align		4
.L_85:
        /*01fc*/ 	.word	index@(_Z27centroidConstantDistanceNSQPdS_iiii)
        /*0200*/ 	.word	0x00000000


	//----- nvinfo : EIATTR_REGCOUNT
	.align		4
.L_86:
        /*0204*/ 	.byte	0x04, 0x2f
        /*0206*/ 	.short	(.L_88 - .L_87)
	.align		4
.L_87:
        /*0208*/ 	.word	index@(_Z25centroidConstantDistance1PdS_iii)
        /*020c*/ 	.word	0x0000001e


	//----- nvinfo : EIATTR_FRAME_SIZE
	.align		4
.L_88:
        /*0210*/ 	.byte	0x04, 0x11
        /*0212*/ 	.short	(.L_90 - .L_89)
	.align		4
.L_89:
        /*0214*/ 	.word	index@($__internal_17_$__cuda_sm20_dsqrt_rn_f64_mediumpath_v1)
        /*0218*/ 	.word	0x00000000


	//----- nvinfo : EIATTR_FRAME_SIZE
	.align		4
.L_90:
        /*021c*/ 	.byte	0x04, 0x11
        /*021e*/ 	.short	(.L_92 - .L_91)
	.align		4
.L_91:
        /*0220*/ 	.word	index@(_Z25centroidConstantDistance1PdS_iii)
        /*0224*/ 	.word	0x00000000


	//----- nvinfo : EIATTR_REGCOUNT
	.align		4
.L_92:
        /*0228*/ 	.byte	0x04, 0x2f
        /*022a*/ 	.short	(.L_94 - .L_93)
	.align		4
.L_93:
        /*022c*/ 	.word	index@(_Z25centroidConstantDistance2PKdPdiiii)
        /*0230*/ 	.word	0x0000001e


	//----- nvinfo : EIATTR_FRAME_SIZE
	.align		4
.L_94:
        /*0234*/ 	.byte	0x04, 0x11
        /*0236*/ 	.short	(.L_96 - .L_95)
	.align		4
.L_95:
        /*0238*/ 	.word	index@($__internal_16_$__cuda_sm20_dsqrt_rn_f64_mediumpath_v1)
        /*023c*/ 	.word	0x00000000


	//----- nvinfo : EIATTR_FRAME_SIZE
	.align		4
.L_96:
        /*0240*/ 	.byte	0x04, 0x11
        /*0242*/ 	.short	(.L_98 - .L_97)
	.align		4
.L_97:
        /*0244*/ 	.word	index@(_Z25centroidConstantDistance2PKdPdiiii)
        /*0248*/ 	.word	0x00000000


	//----- nvinfo : EIATTR_REGCOUNT
	.align		4
.L_98:
        /*024c*/ 	.byte	0x04, 0x2f
        /*024e*/ 	.short	(.L_100 - .L_99)
	.align		4
.L_99:
        /*0250*/ 	.word	index@(_Z28centroidConstantDistance2UR2PKdPdiiii)
        /*0254*/ 	.word	0x0000001e


	//----- nvinfo : EIATTR_FRAME_SIZE
	.align		4
.L_100:
        /*0258*/ 	.byte	0x04, 0x11
        /*025a*/ 	.short	(.L_102 - .L_101)
	.align		4
.L_101:
        /*025c*/ 	.word	index@($__internal_15_$__cuda_sm20_dsqrt_rn_f64_mediumpath_v1)
        /*0260*/ 	.word	0x00000000


	//----- nvinfo : EIATTR_FRAME_SIZE
	.align		4
.L_102:
        /*0264*/ 	.byte	0x04, 0x11
        /*0266*/ 	.short	(.L_104 - .L_103)
	.align		4
.L_103:
        /*0268*/ 	.word	index@(_Z28centroidConstantDistance2UR2PKdPdiiii)
        /*026c*/ 	.word	0x00000000


	//----- nvinfo : EIATTR_REGCOUNT
	.align		4
.L_104:
        /*0270*/ 	.byte	0x04, 0x2f
        /*0272*/ 	.short	(.L_106 - .L_105)
	.align		4
.L_105:
        /*0274*/ 	.word	index@(_Z28centroidConstantDistance2UR4PKdPdiiii)
        /*0278*/ 	.word	0x0000001e


	//----- nvinfo : EIATTR_FRAME_SIZE
	.align		4
.L_106:
        /*027c*/ 	.byte	0x04, 0x11
        /*027e*/ 	.short	(.L_108 - .L_107)
	.align		4
.L_107:
        /*0280*/ 	.word	index@($__internal_14_$__cuda_sm20_dsqrt_rn_f64_mediumpath_v1)
        /*0284*/ 	.word	0x00000000


	//----- nvinfo : EIATTR_FRAME_SIZE
	.align		4
.L_108:
        /*0288*/ 	.byte	0x04, 0x11
        /*028a*/ 	.short	(.L_110 - .L_109)
	.align		4
.L_109:
        /*028c*/ 	.word	index@(_Z28centroidConstantDistance2UR4PKdPdiiii)
        /*0290*/ 	.word	0x00000000


	//----- nvinfo : EIATTR_REGCOUNT
	.align		4
.L_110:
        /*0294*/ 	.byte	0x04, 0x2f
        /*0296*/ 	.short	(.L_112 - .L_111)
	.align		4
.L_111:
        /*0298*/ 	.word	index@(_Z28centroidConstantDistance2UR8PKdPdiiii)
        /*029c*/ 	.word	0x0000001e


	//----- nvinfo : EIATTR_FRAME_SIZE
	.align		4
.L_112:
        /*02a0*/ 	.byte	0x04, 0x11
        /*02a2*/ 	.short	(.L_114 - .L_113)
	.align		4
.L_113:
        /*02a4*/ 	.word	index@($__internal_13_$__cuda_sm20_dsqrt_rn_f64_mediumpath_v1)
        /*02a8*/ 	.word	0x00000000


	//----- nvinfo : EIATTR_FRAME_SIZE
	.align		4
.L_114:
        /*02ac*/ 	.byte	0x04, 0x11
        /*02ae*/ 	.short	(.L_116 - .L_115)
	.align		4
.L_115:
        /*02b0*/ 	.word	index@(_Z28centroidConstantDistance2UR8PKdPdiiii)
        /*02b4*/ 	.word	0x00000000


	//----- nvinfo : EIATTR_REGCOUNT
	.align		4
.L_116:
        /*02b8*/ 	.byte	0x04, 0x2f
        /*02ba*/ 	.short	(.L_118 - .L_117)
	.align		4
.L_117:
        /*02bc*/ 	.word	index@(_Z9labelMinsPiPdii)
        /*02c0*/ 	.word	0x0000001e


	//----- nvinfo : EIATTR_FRAME_SIZE
	.align		4
.L_118:
        /*02c4*/ 	.byte	0x04, 0x11
        /*02c6*/ 	.short	(.L_120 - .L_119)
	.align		4
.L_119:
        /*02c8*/ 	.word	index@(_Z9labelMinsPiPdii)
        /*02cc*/ 	.word	0x00000000


	//----- nvinfo : EIATTR_REGCOUNT
	.align		4
.L_120:
        /*02d0*/ 	.byte	0x04, 0x2f
        /*02d2*/ 	.short	(.L_122 - .L_121)
	.align		4
.L_121:
        /*02d4*/ 	.word	index@(_Z10labelMins1PiPKdii)
        /*02d8*/ 	.word	0x0000001e


	//----- nvinfo : EIATTR_FRAME_SIZE
	.align		4
.L_122:
        /*02dc*/ 	.byte	0x04, 0x11
        /*02de*/ 	.short	(.L_124 - .L_123)
	.align		4
.L_123:
        /*02e0*/ 	.word	index@(_Z10labelMins1PiPKdii)
        /*02e4*/ 	.word	0x00000000


	//----- nvinfo : EIATTR_REGCOUNT
	.align		4
.L_124:
        /*02e8*/ 	.byte	0x04, 0x2f
        /*02ea*/ 	.short	(.L_126 - .L_125)
	.align		4
.L_125:
        /*02ec*/ 	.word	index@(_Z10labelMins1PiPKdiiS_)
        /*02f0*/ 	.word	0x0000001e


	//----- nvinfo : EIATTR_FRAME_SIZE
	.align		4
.L_126:
        /*02f4*/ 	.byte	0x04, 0x11
        /*02f6*/ 	.short	(.L_128 - .L_127)
	.align		4
.L_127:
        /*02f8*/ 	.word	index@(_Z10labelMins1PiPKdiiS_)
        /*02fc*/ 	.word	0x00000000


	//----- nvinfo : EIATTR_REGCOUNT
	.align		4
.L_128:
        /*0300*/ 	.byte	0x04, 0x2f
        /*0302*/ 	.short	(.L_130 - .L_129)
	.align		4
.L_129:
        /*0304*/ 	.word	index@(_Z19vectorLabelDistancePdS_S_iiiPi)
        /*0308*/ 	.word	0x00000020


	//----- nvinfo : EIATTR_FRAME_SIZE
	.align		4
.L_130:
        /*030c*/ 	.byte	0x04, 0x11
        /*030e*/ 	.short	(.L_132 - .L_131)
	.align		4
.L_131:
        /*0310*/ 	.word	index@($__internal_12_$__cuda_sm20_dsqrt_rn_f64_mediumpath_v1)
        /*0314*/ 	.word	0x00000000


	//----- nvinfo : EIATTR_FRAME_SIZE
	.align		4
.L_132:
        /*0318*/ 	.byte	0x04, 0x11
        /*031a*/ 	.short	(.L_134 - .L_133)
	.align		4
.L_133:
        /*031c*/ 	.word	index@(_Z19vectorLabelDistancePdS_S_iiiPi)
        /*0320*/ 	.word	0x00000000


	//----- nvinfo : EIATTR_REGCOUNT
	.align		4
.L_134:
        /*0324*/ 	.byte	0x04, 0x2f
        /*0326*/ 	.short	(.L_136 - .L_135)
	.align		4
.L_135:
        /*0328*/ 	.word	index@(_Z20vectorLabelDistance1PKdPdS1_iiiPi)
        /*032c*/ 	.word	0x00000020


	//----- nvinfo : EIATTR_FRAME_SIZE
	.align		4
.L_136:
        /*0330*/ 	.byte	0x04, 0x11
        /*0332*/ 	.short	(.L_138 - .L_137)
	.align		4
.L_137:
        /*0334*/ 	.word	index@($__internal_11_$__cuda_sm20_dsqrt_rn_f64_mediumpath_v1)
        /*0338*/ 	.word	0x00000000


	//----- nvinfo : EIATTR_FRAME_SIZE
	.align		4
.L_138:
        /*033c*/ 	.byte	0x04, 0x11
        /*033e*/ 	.short	(.L_140 - .L_139)
	.align		4
.L_139:
        /*0340*/ 	.word	index@(_Z20vectorLabelDistance1PKdPdS1_iiiPi)
        /*0344*/ 	.word	0x00000000


	//----- nvinfo : EIATTR_REGCOUNT
	.align		4
.L_140:
        /*0348*/ 	.byte	0x04, 0x2f
        /*034a*/ 	.short	(.L_142 - .L_141)
	.align		4
.L_141:
        /*034c*/ 	.word	index@(_Z23vectorLabelDistance1UR2PKdPdS1_iiiPi)
        /*0350*/ 	.word	0x00000020


	//----- nvinfo : EIATTR_FRAME_SIZE
	.align		4
.L_142:
        /*0354*/ 	.byte	0x04, 0x11
        /*0356*/ 	.short	(.L_144 - .L_143)
	.align		4
.L_143:
        /*0358*/ 	.word	index@($__internal_10_$__cuda_sm20_dsqrt_rn_f64_mediumpath_v1)
        /*035c*/ 	.word	0x00000000


	//----- nvinfo : EIATTR_FRAME_SIZE
	.align		4
.L_144:
        /*0360*/ 	.byte	0x04, 0x11
        /*0362*/ 	.short	(.L_146 - .L_145)
	.align		4
.L_145:
        /*0364*/ 	.word	index@(_Z23vectorLabelDistance1UR2PKdPdS1_iiiPi)
        /*0368*/ 	.word	0x00000000


	//----- nvinfo : EIATTR_REGCOUNT
	.align		4
.L_146:
        /*036c*/ 	.byte	0x04, 0x2f
        /*036e*/ 	.short	(.L_148 - .L_147)
	.align		4
.L_147:
        /*0370*/ 	.word	index@(_Z23vectorLabelDistance1UR4PKdPdS1_iiiPi)
        /*0374*/ 	.word	0x00000020


	//----- nvinfo : EIATTR_FRAME_SIZE
	.align		4
.L_148:
        /*0378*/ 	.byte	0x04, 0x11
        /*037a*/ 	.short	(.L_150 - .L_149)
	.align		4
.L_149:
        /*037c*/ 	.word	index@($__internal_9_$__cuda_sm20_dsqrt_rn_f64_mediumpath_v1)
        /*0380*/ 	.word	0x00000000


	//----- nvinfo : EIATTR_FRAME_SIZE
	.align		4
.L_150:
        /*0384*/ 	.byte	0x04, 0x11
        /*0386*/ 	.short	(.L_152 - .L_151)
	.align		4
.L_151:
        /*0388*/ 	.word	index@(_Z23vectorLabelDistance1UR4PKdPdS1_iiiPi)
        /*038c*/ 	.word	0x00000000


	//----- nvinfo : EIATTR_REGCOUNT
	.align		4
.L_152:
        /*0390*/ 	.byte	0x04, 0x2f
        /*0392*/ 	.short	(.L_154 - .L_153)
	.align		4
.L_153:
        /*0394*/ 	.word	index@(_Z23vectorLabelDistance1UR8PKdPdS1_iiiPi)
        /*0398*/ 	.word	0x00000020


	//----- nvinfo : EIATTR_FRAME_SIZE
	.align		4
.L_154:
        /*039c*/ 	.byte	0x04, 0x11
        /*039e*/ 	.short	(.L_156 - .L_155)
	.align		4
.L_155:
        /*03a0*/ 	.word	index@($__internal_8_$__cuda_sm20_dsqrt_rn_f64_mediumpath_v1)
        /*03a4*/ 	.word	0x00000000


	//----- nvinfo : EIATTR_FRAME_SIZE
	.align		4
.L_156:
        /*03a8*/ 	.byte	0x04, 0x11
        /*03aa*/ 	.short	(.L_158 - .L_157)
	.align		4
.L_157:
        /*03ac*/ 	.word	index@(_Z23vectorLabelDistance1UR8PKdPdS1_iiiPi)
        /*03b0*/ 	.word	0x00000000


	//----- nvinfo : EIATTR_REGCOUNT
	.align		4
.L_158:
        /*03b4*/ 	.byte	0x04, 0x2f
        /*03b6*/ 	.short	(.L_160 - .L_159)
	.align		4
.L_159:
        /*03b8*/ 	.word	index@(_Z20vectorLabelDistance1PKdPdS1_iiiPiS2_)
        /*03bc*/ 	.word	0x00000020


	//----- nvinfo : EIATTR_FRAME_SIZE
	.align		4
.L_160:
        /*03c0*/ 	.byte	0x04, 0x11
        /*03c2*/ 	.short	(.L_162 - .L_161)
	.align		4
.L_161:
        /*03c4*/ 	.word	index@($__internal_7_$__cuda_sm20_dsqrt_rn_f64_mediumpath_v1)
        /*03c8*/ 	.word	0x00000000


	//----- nvinfo : EIATTR_FRAME_SIZE
	.align		4
.L_162:
        /*03cc*/ 	.byte	0x04, 0x11
        /*03ce*/ 	.short	(.L_164 - .L_163)
	.align		4
.L_163:
        /*03d0*/ 	.word	index@(_Z20vectorLabelDistance1PKdPdS1_iiiPiS2_)
        /*03d4*/ 	.word	0x00000000


	//----- nvinfo : EIATTR_REGCOUNT
	.align		4
.L_164:
        /*03d8*/ 	.byte	0x04, 0x2f
        /*03da*/ 	.short	(.L_166 - .L_165)
	.align		4
.L_165:
        /*03dc*/ 	.word	index@(_Z23vectorLabelDistance1UR2PKdPdS1_iiiPiS2_)
        /*03e0*/ 	.word	0x00000020


	//----- nvinfo : EIATTR_FRAME_SIZE
	.align		4
.L_166:
        /*03e4*/ 	.byte	0x04, 0x11
        /*03e6*/ 	.short	(.L_168 - .L_167)
	.align		4
.L_167:
        /*03e8*/ 	.word	index@($__internal_6_$__cuda_sm20_dsqrt_rn_f64_mediumpath_v1)
        /*03ec*/ 	.word	0x00000000


	//----- nvinfo : EIATTR_FRAME_SIZE
	.align		4
.L_168:
        /*03f0*/ 	.byte	0x04, 0x11
        /*03f2*/ 	.short	(.L_170 - .L_169)
	.align		4
.L_169:
        /*03f4*/ 	.word	index@(_Z23vectorLabelDistance1UR2PKdPdS1_iiiPiS2_)
        /*03f8*/ 	.word	0x00000000


	//----- nvinfo : EIATTR_REGCOUNT
	.align		4
.L_170:
        /*03fc*/ 	.byte	0x04, 0x2f
        /*03fe*/ 	.short	(.L_172 - .L_171)
	.align		4
.L_171:
        /*0400*/ 	.word	index@(_Z23vectorLabelDistance1UR4PKdPdS1_iiiPiS2_)
        /*0404*/ 	.word	0x00000020


	//----- nvinfo : EIATTR_FRAME_SIZE
	.align		4
.L_172:
        /*0408*/ 	.byte	0x04, 0x11
        /*040a*/ 	.short	(.L_174 - .L_173)
	.align		4
.L_173:
        /*040c*/ 	.word	index@($__internal_5_$__cuda_sm20_dsqrt_rn_f64_mediumpath_v1)
        /*0410*/ 	.word	0x00000000


	//----- nvinfo : EIATTR_FRAME_SIZE
	.align		4
.L_174:
        /*0414*/ 	.byte	0x04, 0x11
        /*0416*/ 	.short	(.L_176 - .L_175)
	.align		4
.L_175:
        /*0418*/ 	.word	index@(_Z23vectorLabelDistance1UR4PKdPdS1_iiiPiS2_)
        /*041c*/ 	.word	0x00000000


	//----- nvinfo : EIATTR_REGCOUNT
	.align		4
.L_176:
        /*0420*/ 	.byte	0x04, 0x2f
        /*0422*/ 	.short	(.L_178 - .L_177)
	.align		4
.L_177:
        /*0424*/ 	.word	index@(_Z23vectorLabelDistance1UR8PKdPdS1_iiiPiS2_)
        /*0428*/ 	.word	0x00000020


	//----- nvinfo : EIATTR_FRAME_SIZE
	.align		4
.L_178:
        /*042c*/ 	.byte	0x04, 0x11
        /*042e*/ 	.short	(.L_180 - .L_179)
	.align		4
.L_179:
        /*0430*/ 	.word	index@($__internal_4_$__cuda_sm20_dsqrt_rn_f64_mediumpath_v1)
        /*0434*/ 	.word	0x00000000


	//----- nvinfo : EIATTR_FRAME_SIZE
	.align		4
.L_180:
        /*0438*/ 	.byte	0x04, 0x11
        /*043a*/ 	.short	(.L_182 - .L_181)
	.align		4
.L_181:
        /*043c*/ 	.word	index@(_Z23vectorLabelDistance1UR8PKdPdS1_iiiPiS2_)
        /*0440*/ 	.word	0x00000000


	//----- nvinfo : EIATTR_REGCOUNT
	.align		4
.L_182:
        /*0444*/ 	.byte	0x04, 0x2f
        /*0446*/ 	.short	(.L_184 - .L_183)
	.align		4
.L_183:
        /*0448*/ 	.word	index@(_Z20vectorLabelDistance2PKdPdS1_iiiPiS2_)
        /*044c*/ 	.word	0x00000020


	//----- nvinfo : EIATTR_FRAME_SIZE
	.align		4
.L_184:
        /*0450*/ 	.byte	0x04, 0x11
        /*0452*/ 	.short	(.L_186 - .L_185)
	.align		4
.L_185:
        /*0454*/ 	.word	index@(_Z20vectorLabelDistance2PKdPdS1_iiiPiS2_)
        /*0458*/ 	.word	0x00000000


	//----- nvinfo : EIATTR_REGCOUNT
	.align		4
.L_186:
        /*045c*/ 	.byte	0x04, 0x2f
        /*045e*/ 	.short	(.L_188 - .L_187)
	.align		4
.L_187:
        /*0460*/ 	.word	index@(_Z23vectorLabelDistance2UR2PKdPdS1_iiiPiS2_)
        /*0464*/ 	.word	0x00000020


	//----- nvinfo : EIATTR_FRAME_SIZE
	.align		4
.L_188:
        /*0468*/ 	.byte	0x04, 0x11
        /*046a*/ 	.short	(.L_190 - .L_189)
	.align		4
.L_189:
        /*046c*/ 	.word	index@(_Z23vectorLabelDistance2UR2PKdPdS1_iiiPiS2_)
        /*0470*/ 	.word	0x00000000


	//----- nvinfo : EIATTR_REGCOUNT
	.align		4
.L_190:
        /*0474*/ 	.byte	0x04, 0x2f
        /*0476*/ 	.short	(.L_192 - .L_191)
	.align		4
.L_191:
        /*0478*/ 	.word	index@(_Z23vectorLabelDistance2UR4PKdPdS1_iiiPiS2_)
        /*047c*/ 	.word	0x00000020


	//----- nvinfo : EIATTR_FRAME_SIZE
	.align		4
.L_192:
        /*0480*/ 	.byte	0x04, 0x11
        /*0482*/ 	.short	(.L_194 - .L_193)
	.align		4
.L_193:
        /*0484*/ 	.word	index@(_Z23vectorLabelDistance2UR4PKdPdS1_iiiPiS2_)
        /*0488*/ 	.word	0x00000000


	//----- nvinfo : EIATTR_REGCOUNT
	.align		4
.L_194:
        /*048c*/ 	.byte	0x04, 0x2f
        /*048e*/ 	.short	(.L_196 - .L_195)
	.align		4
.L_195:
        /*0490*/ 	.word	index@(_Z23vectorLabelDistance2UR8PKdPdS1_iiiPiS2_)
        /*0494*/ 	.word	0x00000020


	//----- nvinfo : EIATTR_FRAME_SIZE
	.align		4
.L_196:
        /*0498*/ 	.byte	0x04, 0x11
        /*049a*/ 	.short	(.L_198 - .L_197)
	.align		4
.L_197:
        /*049c*/ 	.word	index@(_Z23vectorLabelDistance2UR8PKdPdS1_iiiPiS2_)
        /*04a0*/ 	.word	0x00000000


	//----- nvinfo : EIATTR_REGCOUNT
	.align		4
.L_198:
        /*04a4*/ 	.byte	0x04, 0x2f
        /*04a6*/ 	.short	(.L_200 - .L_199)
	.align		4
.L_199:
        /*04a8*/ 	.word	index@(_Z11updateMeansPdS_Piii)
        /*04ac*/ 	.word	0x00000010


	//----- nvinfo : EIATTR_FRAME_SIZE
	.align		4
.L_200:
        /*04b0*/ 	.byte	0x04, 0x11
        /*04b2*/ 	.short	(.L_202 - .L_201)
	.align		4
.L_201:
        /*04b4*/ 	.word	index@(_Z11updateMeansPdS_Piii)
        /*04b8*/ 	.word	0x00000000


	//----- nvinfo : EIATTR_REGCOUNT
	.align		4
.L_202:
        /*04bc*/ 	.byte	0x04, 0x2f
        /*04be*/ 	.short	(.L_204 - .L_203)
	.align		4
.L_203:
        /*04c0*/ 	.word	index@(_Z12updateMeans1PKdPdPiii)
        /*04c4*/ 	.word	0x00000010


	//----- nvinfo : EIATTR_FRAME_SIZE
	.align		4
.L_204:
        /*04c8*/ 	.byte	0x04, 0x11
        /*04ca*/ 	.short	(.L_206 - .L_205)
	.align		4
.L_205:
        /*04cc*/ 	.word	index@(_Z12updateMeans1PKdPdPiii)
        /*04d0*/ 	.word	0x00000000


	//----- nvinfo : EIATTR_REGCOUNT
	.align		4
.L_206:
        /*04d4*/ 	.byte	0x04, 0x2f
        /*04d6*/ 	.short	(.L_208 - .L_207)
	.align		4
.L_207:
        /*04d8*/ 	.word	index@(_Z14reduceToBufferPKdPdPiiii)
        /*04dc*/ 	.word	0x00000020


	//----- nvinfo : EIATTR_FRAME_SIZE
	.align		4
.L_208:
        /*04e0*/ 	.byte	0x04, 0x11
        /*04e2*/ 	.short	(.L_210 - .L_209)
	.align		4
.L_209:
        /*04e4*/ 	.word	index@(_Z14reduceToBufferPKdPdPiiii)
        /*04e8*/ 	.word	0x00000000


	//----- nvinfo : EIATTR_REGCOUNT
	.align		4
.L_210:
        /*04ec*/ 	.byte	0x04, 0x2f
        /*04ee*/ 	.short	(.L_212 - .L_211)
	.align		4
.L_211:
        /*04f0*/ 	.word	index@(_Z6reducePdS_PiiiiiS0_)
        /*04f4*/ 	.word	0x00000020


	//----- nvinfo : EIATTR_FRAME_SIZE
	.align		4
.L_212:
        /*04f8*/ 	.byte	0x04, 0x11
        /*04fa*/ 	.short	(.L_214 - .L_213)
	.align		4
.L_213:
        /*04fc*/ 	.word	index@($__internal_3_$__cuda_sm20_div_rn_f64_full)
        /*0500*/ 	.word	0x00000000


	//----- nvinfo : EIATTR_FRAME_SIZE
	.align		4
.L_214:
        /*0504*/ 	.byte	0x04, 0x11
        /*0506*/ 	.short	(.L_216 - .L_215)
	.align		4
.L_215:
        /*0508*/ 	.word	index@(_Z6reducePdS_PiiiiiS0_)
        /*050c*/ 	.word	0x00000000


	//----- nvinfo : EIATTR_REGCOUNT
	.align		4
.L_216:
        /*0510*/ 	.byte	0x04, 0x2f
        /*0512*/ 	.short	(.L_218 - .L_217)
	.align		4
.L_217:
        /*0514*/ 	.word	index@(_Z17reduceToBufferUR2PKdPdPiiii)
        /*0518*/ 	.word	0x00000020


	//----- nvinfo : EIATTR_FRAME_SIZE
	.align		4
.L_218:
        /*051c*/ 	.byte	0x04, 0x11
        /*051e*/ 	.short	(.L_220 - .L_219)
	.align		4
.L_219:
        /*0520*/ 	.word	index@(_Z17reduceToBufferUR2PKdPdPiiii)
        /*0524*/ 	.word	0x00000000


	//----- nvinfo : EIATTR_REGCOUNT
	.align		4
.L_220:
        /*0528*/ 	.byte	0x04, 0x2f
        /*052a*/ 	.short	(.L_222 - .L_221)
	.align		4
.L_221:
        /*052c*/ 	.word	index@(_Z9reduceUR2PdS_PiiiiiS0_)
        /*0530*/ 	.word	0x0000001e


	//----- nvinfo : EIATTR_FRAME_SIZE
	.align		4
.L_222:
        /*0534*/ 	.byte	0x04, 0x11
        /*0536*/ 	.short	(.L_224 - .L_223)
	.align		4
.L_223:
        /*0538*/ 	.word	index@($__internal_2_$__cuda_sm20_div_rn_f64_full)
        /*053c*/ 	.word	0x00000000


	//----- nvinfo : EIATTR_FRAME_SIZE
	.align		4
.L_224:
        /*0540*/ 	.byte	0x04, 0x11
        /*0542*/ 	.short	(.L_226 - .L_225)
	.align		4
.L_225:
        /*0544*/ 	.word	index@(_Z9reduceUR2PdS_PiiiiiS0_)
        /*0548*/ 	.word	0x00000000


	//----- nvinfo : EIATTR_REGCOUNT
	.align		4
.L_226:
        /*054c*/ 	.byte	0x04, 0x2f
        /*054e*/ 	.short	(.L_228 - .L_227)
	.align		4
.L_227:
        /*0550*/ 	.word	index@(_Z17reduceToBufferUR4PKdPdPiiii)
        /*0554*/ 	.word	0x00000020


	//----- nvinfo : EIATTR_FRAME_SIZE
	.align		4
.L_228:
        /*0558*/ 	.byte	0x04, 0x11
        /*055a*/ 	.short	(.L_230 - .L_229)
	.align		4
.L_229:
        /*055c*/ 	.word	index@(_Z17reduceToBufferUR4PKdPdPiiii)
        /*0560*/ 	.word	0x00000000


	//----- nvinfo : EIATTR_REGCOUNT
	.align		4
.L_230:
        /*0564*/ 	.byte	0x04, 0x2f
        /*0566*/ 	.short	(.L_232 - .L_231)
	.align		4
.L_231:
        /*0568*/ 	.word	index@(_Z9reduceUR4PdS_PiiiiiS0_)
        /*056c*/ 	.word	0x00000022


	//----- nvinfo : EIATTR_FRAME_SIZE
	.align		4
.L_232:
        /*0570*/ 	.byte	0x04, 0x11
        /*0572*/ 	.short	(.L_234 - .L_233)
	.align		4
.L_233:
        /*0574*/ 	.word	index@($__internal_1_$__cuda_sm20_div_rn_f64_full)
        /*0578*/ 	.word	0x00000000


	//----- nvinfo : EIATTR_FRAME_SIZE
	.align		4
.L_234:
        /*057c*/ 	.byte	0x04, 0x11
        /*057e*/ 	.short	(.L_236 - .L_235)
	.align		4
.L_235:
        /*0580*/ 	.word	index@(_Z9reduceUR4PdS_PiiiiiS0_)
        /*0584*/ 	.word	0x00000000


	//----- nvinfo : EIATTR_REGCOUNT
	.align		4
.L_236:
        /*0588*/ 	.byte	0x04, 0x2f
        /*058a*/ 	.short	(.L_238 - .L_237)
	.align		4
.L_237:
        /*058c*/ 	.word	index@(_Z17reduceToBufferUR8PKdPdPiiii)
        /*0590*/ 	.word	0x00000020


	//----- nvinfo : EIATTR_FRAME_SIZE
	.align		4
.L_238:
        /*0594*/ 	.byte	0x04, 0x11
        /*0596*/ 	.short	(.L_240 - .L_239)
	.align		4
.L_239:
        /*0598*/ 	.word	index@(_Z17reduceToBufferUR8PKdPdPiiii)
        /*059c*/ 	.word	0x00000000


	//----- nvinfo : EIATTR_REGCOUNT
	.align		4
.L_240:
        /*05a0*/ 	.byte	0x04, 0x2f
        /*05a2*/ 	.short	(.L_242 - .L_241)
	.align		4
.L_241:
        /*05a4*/ 	.word	index@(_Z9reduceUR8PdS_PiiiiiS0_)
        /*05a8*/ 	.word	0x00000020


	//----- nvinfo : EIATTR_FRAME_SIZE
	.align		4
.L_242:
        /*05ac*/ 	.byte	0x04, 0x11
        /*05ae*/ 	.short	(.L_244 - .L_243)
	.align		4
.L_243:
        /*05b0*/ 	.word	index@($__internal_0_$__cuda_sm20_div_rn_f64_full)
        /*05b4*/ 	.word	0x00000000


	//----- nvinfo : EIATTR_FRAME_SIZE
	.align		4
.L_244:
        /*05b8*/ 	.byte	0x04, 0x11
        /*05ba*/ 	.short	(.L_246 - .L_245)
	.align		4
.L_245:
        /*05bc*/ 	.word	index@(_Z9reduceUR8PdS_PiiiiiS0_)
        /*05c0*/ 	.word	0x00000000


	//----- nvinfo : EIATTR_MIN_STACK_SIZE
	.align		4
.L_246:
        /*05c4*/ 	.byte	0x04, 0x12
        /*05c6*/ 	.short	(.L_248 - .L_247)
	.align		4
.L_247:
        /*05c8*/ 	.word	index@(_Z9reduceUR8PdS_PiiiiiS0_)
        /*05cc*/ 	.word	0x00000000


	//----- nvinfo : EIATTR_MIN_STACK_SIZE
	.align		4
.L_248:
        /*05d0*/ 	.byte	0x04, 0x12
        /*05d2*/ 	.short	(.L_250 - .L_249)
	.align		4
.L_249:
        /*05d4*/ 	.word	index@(_Z17reduceToBufferUR8PKdPdPiiii)
        /*05d8*/ 	.word	0x00000000


	//----- nvinfo : EIATTR_MIN_STACK_SIZE
	.align		4
.L_250:
        /*05dc*/ 	.byte	0x04, 0x12
        /*05de*/ 	.short	(.L_252 - .L_251)
	.align		4
.L_251:
        /*05e0*/ 	.word	index@(_Z9reduceUR4PdS_PiiiiiS0_)
        /*05e4*/ 	.word	0x00000000


	//----- nvinfo : EIATTR_MIN_STACK_SIZE
	.align		4
.L_252:
        /*05e8*/ 	.byte	0x04, 0x12
        /*05ea*/ 	.short	(.L_254 - .L_253)
	.align		4
.L_253:
        /*05ec*/ 	.word	index@(_Z17reduceToBufferUR4PKdPdPiiii)
        /*05f0*/ 	.word	0x00000000


	//----- nvinfo : EIATTR_MIN_STACK_SIZE
	.align		4
.L_254:
        /*05f4*/ 	.byte	0x04, 0x12
        /*05f6*/ 	.short	(.L_256 - .L_255)
	.align		4
.L_255:
        /*05f8*/ 	.word	index@(_Z9reduceUR2PdS_PiiiiiS0_)
        /*05fc*/ 	.word	0x00000000


	//----- nvinfo : EIATTR_MIN_STACK_SIZE
	.align		4
.L_256:
        /*0600*/ 	.byte	0x04, 0x12
        /*0602*/ 	.short	(.L_258 - .L_257)
	.align		4
.L_257:
        /*0604*/ 	.word	index@(_Z17reduceToBufferUR2PKdPdPiiii)
        /*0608*/ 	.word	0x00000000


	//----- nvinfo : EIATTR_MIN_STACK_SIZE
	.align		4
.L_258:
        /*060c*/ 	.byte	0x04, 0x12
        /*060e*/ 	.short	(.L_260 - .L_259)
	.align		4
.L_259:
        /*0610*/ 	.word	index@(_Z6reducePdS_PiiiiiS0_)
        /*0614*/ 	.word	0x00000000


	//----- nvinfo : EIATTR_MIN_STACK_SIZE
	.align		4
.L_260:
        /*0618*/ 	.byte	0x04, 0x12
        /*061a*/ 	.short	(.L_262 - .L_261)
	.align		4
.L_261:
        /*061c*/ 	.word	index@(_Z14reduceToBufferPKdPdPiiii)
        /*0620*/ 	.word	0x00000000


	//----- nvinfo : EIATTR_MIN_STACK_SIZE
	.align		4
.L_262:
        /*0624*/ 	.byte	0x04, 0x12
        /*0626*/ 	.short	(.L_264 - .L_263)
	.align		4
.L_263:
        /*0628*/ 	.word	index@(_Z12updateMeans1PKdPdPiii)
        /*062c*/ 	.word	0x00000000


	//----- nvinfo : EIATTR_MIN_STACK_SIZE
	.align		4
.L_264:
        /*0630*/ 	.byte	0x04, 0x12
        /*0632*/ 	.short	(.L_266 - .L_265)
	.align		4
.L_265:
        /*0634*/ 	.word	index@(_Z11updateMeansPdS_Piii)
        /*0638*/ 	.word	0x00000000


	//----- nvinfo : EIATTR_MIN_STACK_SIZE
	.align		4
.L_266:
        /*063c*/ 	.byte	0x04, 0x12
        /*063e*/ 	.short	(.L_268 - .L_267)
	.align		4
.L_267:
        /*0640*/ 	.word	index@(_Z23vectorLabelDistance2UR8PKdPdS1_iiiPiS2_)
        /*0644*/ 	.word	0x00000000


	//----- nvinfo : EIATTR_MIN_STACK_SIZE
	.align		4
.L_268:
        /*0648*/ 	.byte	0x04, 0x12
        /*064a*/ 	.short	(.L_270 - .L_269)
	.align		4
.L_269:
        /*064c*/ 	.word	index@(_Z23vectorLabelDistance2UR4PKdPdS1_iiiPiS2_)
        /*0650*/ 	.word	0x00000000


	//----- nvinfo : EIATTR_MIN_STACK_SIZE
	.align		4
.L_270:
        /*0654*/ 	.byte	0x04, 0x12
        /*0656*/ 	.short	(.L_272 - .L_271)
	.align		4
.L_271:
        /*0658*/ 	.word	index@(_Z23vectorLabelDistance2UR2PKdPdS1_iiiPiS2_)
        /*065c*/ 	.word	0x00000000


	//----- nvinfo : EIATTR_MIN_STACK_SIZE
	.align		4
.L_272:
        /*0660*/ 	.byte	0x04, 0x12
        /*0662*/ 	.short	(.L_274 - .L_273)
	.align		4
.L_273:
        /*0664*/ 	.word	index@(_Z20vectorLabelDistance2PKdPdS1_iiiPiS2_)
        /*0668*/ 	.word	0x00000000


	//----- nvinfo : EIATTR_MIN_STACK_SIZE
	.align		4
.L_274:
        /*066c*/ 	.byte	0x04, 0x12
        /*066e*/ 	.short	(.L_276 - .L_275)
	.align		4
.L_275:
        /*0670*/ 	.word	index@(_Z23vectorLabelDistance1UR8PKdPdS1_iiiPiS2_)
        /*0674*/ 	.word	0x00000000


	//----- nvinfo : EIATTR_MIN_STACK_SIZE
	.align		4
.L_276:
        /*0678*/ 	.byte	0x04, 0x12
        /*067a*/ 	.short	(.L_278 - .L_277)
	.align		4
.L_277:
        /*067c*/ 	.word	index@(_Z23vectorLabelDistance1UR4PKdPdS1_iiiPiS2_)
        /*0680*/ 	.word	0x00000000


	//----- nvinfo : EIATTR_MIN_STACK_SIZE
	.align		4
.L_278:
        /*0684*/ 	.byte	0x04, 0x12
        /*0686*/ 	.short	(.L_280 - .L_279)
	.align		4
.L_279:
        /*0688*/ 	.word	index@(_Z23vectorLabelDistance1UR2PKdPdS1_iiiPiS2_)
        /*068c*/ 	.word	0x00000000


	//----- nvinfo : EIATTR_MIN_STACK_SIZE
	.align		4
.L_280:
        /*0690*/ 	.byte	0x04, 0x12
        /*0692*/ 	.short	(.L_282 - .L_281)
	.align		4
.L_281:
        /*0694*/ 	.word	index@(_Z20vectorLabelDistance1PKdPdS1_iiiPiS2_)
        /*0698*/ 	.word	0x00000000


	//----- nvinfo : EIATTR_MIN_STACK_SIZE
	.align		4
.L_282:
        /*069c*/ 	.byte	0x04, 0x12
        /*069e*/ 	.short	(.L_284 - .L_283)
	.align		4
.L_283:
        /*06a0*/ 	.word	index@(_Z23vectorLabelDistance1UR8PKdPdS1_iiiPi)
        /*06a4*/ 	.word	0x00000000


	//----- nvinfo : EIATTR_MIN_STACK_SIZE
	.align		4
.L_284:
        /*06a8*/ 	.byte	0x04, 0x12
        /*06aa*/ 	.short	(.L_286 - .L_285)
	.align		4
.L_285:
        /*06ac*/ 	.word	index@(_Z23vectorLabelDistance1UR4PKdPdS1_iiiPi)
        /*06b0*/ 	.word	0x00000000


	//----- nvinfo : EIATTR_MIN_STACK_SIZE
	.align		4
.L_286:
        /*06b4*/ 	.byte	0x04, 0x12
        /*06b6*/ 	.short	(.L_288 - .L_287)
	.align		4
.L_287:
        /*06b8*/ 	.word	index@(_Z23vectorLabelDistance1UR2PKdPdS1_iiiPi)
        /*06bc*/ 	.word	0x00000000


	//----- nvinfo : EIATTR_MIN_STACK_SIZE
	.align		4
.L_288:
        /*06c0*/ 	.byte	0x04, 0x12
        /*06c2*/ 	.short	(.L_290 - .L_289)
	.align		4
.L_289:
        /*06c4*/ 	.word	index@(_Z20vectorLabelDistance1PKdPdS1_iiiPi)
        /*06c8*/ 	.word	0x00000000


	//----- nvinfo : EIATTR_MIN_STACK_SIZE
	.align		4
.L_290:
        /*06cc*/ 	.byte	0x04, 0x12
        /*06ce*/ 	.short	(.L_292 - .L_291)
	.align		4
.L_291:
        /*06d0*/ 	.word	index@(_Z19vectorLabelDistancePdS_S_iiiPi)
        /*06d4*/ 	.word	0x00000000


	//----- nvinfo : EIATTR_MIN_STACK_SIZE
	.align		4
.L_292:
        /*06d8*/ 	.byte	0x04, 0x12
        /*06da*/ 	.short	(.L_294 - .L_293)
	.align		4
.L_293:
        /*06dc*/ 	.word	index@(_Z10labelMins1PiPKdiiS_)
        /*06e0*/ 	.word	0x00000000


	//----- nvinfo : EIATTR_MIN_STACK_SIZE
	.align		4
.L_294:
        /*06e4*/ 	.byte	0x04, 0x12
        /*06e6*/ 	.short	(.L_296 - .L_295)
	.align		4
.L_295:
        /*06e8*/ 	.word	index@(_Z10labelMins1PiPKdii)
        /*06ec*/ 	.word	0x00000000


	//----- nvinfo : EIATTR_MIN_STACK_SIZE
	.align		4
.L_296:
        /*06f0*/ 	.byte	0x04, 0x12
        /*06f2*/ 	.short	(.L_298 - .L_297)
	.align		4
.L_297:
        /*06f4*/ 	.word	index@(_Z9labelMinsPiPdii)
        /*06f8*/ 	.word	0x00000000


	//----- nvinfo : EIATTR_MIN_STACK_SIZE
	.align		4
.L_298:
        /*06fc*/ 	.byte	0x04, 0x12
        /*06fe*/ 	.short	(.L_300 - .L_299)
	.align		4
.L_299:
        /*0700*/ 	.word	index@(_Z28centroidConstantDistance2UR8PKdPdiiii)
        /*0704*/ 	.word	0x00000000


	//----- nvinfo : EIATTR_MIN_STACK_SIZE
	.align		4
.L_300:
        /*0708*/ 	.byte	0x04, 0x12
        /*070a*/ 	.short	(.L_302 - .L_301)
	.align		4
.L_301:
        /*070c*/ 	.word	index@(_Z28centroidConstantDistance2UR4PKdPdiiii)
        /*0710*/ 	.word	0x00000000


	//----- nvinfo : EIATTR_MIN_STACK_SIZE
	.align		4
.L_302:
        /*0714*/ 	.byte	0x04, 0x12
        /*0716*/ 	.short	(.L_304 - .L_303)
	.align		4
.L_303:
        /*0718*/ 	.word	index@(_Z28centroidConstantDistance2UR2PKdPdiiii)
        /*071c*/ 	.word	0x00000000


	//----- nvinfo : EIATTR_MIN_STACK_SIZE
	.align		4
.L_304:
        /*0720*/ 	.byte	0x04, 0x12
        /*0722*/ 	.short	(.L_306 - .L_305)
	.align		4
.L_305:
        /*0724*/ 	.word	index@(_Z25centroidConstantDistance2PKdPdiiii)
        /*0728*/ 	.word	0x00000000


	//----- nvinfo : EIATTR_MIN_STACK_SIZE
	.align		4
.L_306:
        /*072c*/ 	.byte	0x04, 0x12
        /*072e*/ 	.short	(.L_308 - .L_307)
	.align		4
.L_307:
        /*0730*/ 	.word	index@(_Z25centroidConstantDistance1PdS_iii)
        /*0734*/ 	.word	0x00000000


	//----- nvinfo : EIATTR_MIN_STACK_SIZE
	.align		4
.L_308:
        /*0738*/ 	.byte	0x04, 0x12
        /*073a*/ 	.short	(.L_310 - .L_309)
	.align		4
.L_309:
        /*073c*/ 	.word	index@(_Z27centroidConstantDistanceNSQPdS_iiii)
        /*0740*/ 	.word	0x00000000


	//----- nvinfo : EIATTR_MIN_STACK_SIZE
	.align		4
.L_310:
        /*0744*/ 	.byte	0x04, 0x12
        /*0746*/ 	.short	(.L_312 - .L_311)
	.align		4
.L_311:
        /*0748*/ 	.word	index@(_Z28centroidConstantDistanceNSQRPdS_iiii)
        /*074c*/ 	.word	0x00000000


	//----- nvinfo : EIATTR_MIN_STACK_SIZE
	.align		4
.L_312:
        /*0750*/ 	.byte	0x04, 0x12
        /*0752*/ 	.short	(.L_314 - .L_313)
	.align		4
.L_313:
        /*0754*/ 	.word	index@(_Z24centroidConstantDistancePdS_iiii)
        /*0758*/ 	.word	0x00000000


	//----- nvinfo : EIATTR_MIN_STACK_SIZE
	.align		4
.L_314:
        /*075c*/ 	.byte	0x04, 0x12
        /*075e*/ 	.short	(.L_316 - .L_315)
	.align		4
.L_315:
        /*0760*/ 	.word	index@(_Z20centroidDistance2UR8PKdS0_Pdiiii)
        /*0764*/ 	.word	0x00000000


	//----- nvinfo : EIATTR_MIN_STACK_SIZE
	.align		4
.L_316:
        /*0768*/ 	.byte	0x04, 0x12
        /*076a*/ 	.short	(.L_318 - .L_317)
	.align		4
.L_317:
        /*076c*/ 	.word	index@(_Z20centroidDistance2UR4PKdS0_Pdiiii)
        /*0770*/ 	.word	0x00000000


	//----- nvinfo : EIATTR_MIN_STACK_SIZE
	.align		4
.L_318:
        /*0774*/ 	.byte	0x04, 0x12
        /*0776*/ 	.short	(.L_320 - .L_319)
	.align		4
.L_319:
        /*0778*/ 	.word	index@(_Z20centroidDistance2UR2PKdS0_Pdiiii)
        /*077c*/ 	.word	0x00000000


	//----- nvinfo : EIATTR_MIN_STACK_SIZE
	.align		4
.L_320:
        /*0780*/ 	.byte	0x04, 0x12
        /*0782*/ 	.short	(.L_322 - .L_321)
	.align		4
.L_321:
        /*0784*/ 	.word	index@(_Z17centroidDistance2PKdS0_Pdiiii)
        /*0788*/ 	.word	0x00000000


	//----- nvinfo : EIATTR_MIN_STACK_SIZE
	.align		4
.L_322:
        /*078c*/ 	.byte	0x04, 0x12
        /*078e*/ 	.short	(.L_324 - .L_323)
	.align		4
.L_323:
        /*0790*/ 	.word	index@(_Z17centroidDistance1PdS_S_iii)
        /*0794*/ 	.word	0x00000000


	//----- nvinfo : EIATTR_MIN_STACK_SIZE
	.align		4
.L_324:
        /*0798*/ 	.byte	0x04, 0x12
        /*079a*/ 	.short	(.L_326 - .L_325)
	.align		4
.L_325:
        /*079c*/ 	.word	index@(_Z16centroidDistancePdS_S_iiii)
        /*07a0*/ 	.word	0x00000000


	//----- nvinfo : EIATTR_MIN_STACK_SIZE
	.align		4
.L_326:
        /*07a4*/ 	.byte	0x04, 0x12
        /*07a6*/ 	.short	(.L_328 - .L_327)
	.align		4
.L_327:
        /*07a8*/ 	.word	index@(_Z18vectorDistance2UR8PKdS0_Pdiii)
        /*07ac*/ 	.word	0x00000000


	//----- nvinfo : EIATTR_MIN_STACK_SIZE
	.align		4
.L_328:
        /*07b0*/ 	.byte	0x04, 0x12
        /*07b2*/ 	.short	(.L_330 - .L_329)
	.align		4
.L_329:
        /*07b4*/ 	.word	index@(_Z18vectorDistance2UR4PKdS0_Pdiii)
        /*07b8*/ 	.word	0x00000000


	//----- nvinfo : EIATTR_MIN_STACK_SIZE
	.align		4
.L_330:
        /*07bc*/ 	.byte	0x04, 0x12
        /*07be*/ 	.short	(.L_332 - .L_331)
	.align		4
.L_331:
        /*07c0*/ 	.word	index@(_Z18vectorDistance2UR2PKdS0_Pdiii)
        /*07c4*/ 	.word	0x00000000


	//----- nvinfo : EIATTR_MIN_STACK_SIZE
	.align		4
.L_332:
        /*07c8*/ 	.byte	0x04, 0x12
        /*07ca*/ 	.short	(.L_334 - .L_333)
	.align		4
.L_333:
        /*07cc*/ 	.word	index@(_Z15vectorDistance2PKdS0_Pdiii)
        /*07d0*/ 	.word	0x00000000


	//----- nvinfo : EIATTR_MIN_STACK_SIZE
	.align		4
.L_334:
        /*07d4*/ 	.byte	0x04, 0x12
        /*07d6*/ 	.short	(.L_336 - .L_335)
	.align		4
.L_335:
        /*07d8*/ 	.word	index@(_Z15vectorDistance1PdS_S_iii)
        /*07dc*/ 	.word	0x00000000


	//----- nvinfo : EIATTR_MIN_STACK_SIZE
	.align		4
.L_336:
        /*07e0*/ 	.byte	0x04, 0x12
        /*07e2*/ 	.short	(.L_338 - .L_337)
	.align		4
.L_337:
        /*07e4*/ 	.word	index@(_Z14vectorDistancePdS_S_iii)
        /*07e8*/ 	.word	0x00000000
.L_338:


//--------------------- .nv.compat                --------------------------
	.section	.nv.compat,"",@"SHT_CUDA_COMPAT_INFO"
	.align	4
        /*0000*/ 	.byte	0x02, 0x09, 0x00, 0x00, 0x02, 0x02, 0x01, 0x00, 0x02, 0x05, 0x05, 0x00, 0x03, 0x07, 0x01, 0x01
        /*0010*/ 	.byte	0x02, 0x03, 0x00, 0x00, 0x02, 0x06, 0x01, 0x00, 0x04, 0x0b, 0x08, 0x00, 0x01, 0x00, 0x00, 0x00
        /*0020*/ 	.byte	0x00, 0x00, 0x00, 0x00


//--------------------- .nv.info._Z9reduceUR8PdS_PiiiiiS0_ --------------------------
	.section	.nv.info._Z9reduceUR8PdS_PiiiiiS0_,"",@"SHT_CUDA_INFO"
	.sectionflags	@""
	.align	4


	//----- nvinfo : EIATTR_CUDA_API_VERSION
	.align		4
        /*0000*/ 	.byte	0x04, 0x37
        /*0002*/ 	.short	(.L_340 - .L_339)
.L_339:
        /*0004*/ 	.word	0x00000082


	//----- nvinfo : EIATTR_KPARAM_INFO
	.align		4
.L_340:
        /*0008*/ 	.byte	0x04, 0x17
        /*000a*/ 	.short	(.L_342 - .L_341)
.L_341:
        /*000c*/ 	.word	0x00000000
        /*0010*/ 	.short	0x0007
        /*0012*/ 	.short	0x0028
        /*0014*/ 	.byte	0x00, 0xf5, 0x21, 0x00


	//----- nvinfo : EIATTR_KPARAM_INFO
	.align		4
.L_342:
        /*0018*/ 	.byte	0x04, 0x17
        /*001a*/ 	.short	(.L_344 - .L_343)
.L_343:
        /*001c*/ 	.word	0x00000000
        /*0020*/ 	.short	0x0006
        /*0022*/ 	.short	0x0024
        /*0024*/ 	.byte	0x00, 0xf0, 0x11, 0x00


	//----- nvinfo : EIATTR_KPARAM_INFO
	.align		4
.L_344:
        /*0028*/ 	.byte	0x04, 0x17
        /*002a*/ 	.short	(.L_346 - .L_345)
.L_345:
        /*002c*/ 	.word	0x00000000
        /*0030*/ 	.short	0x0005
        /*0032*/ 	.short	0x0020
        /*0034*/ 	.byte	0x00, 0xf0, 0x11, 0x00


	//----- nvinfo : EIATTR_KPARAM_INFO
	.align		4
.L_346:
        /*0038*/ 	.byte	0x04, 0x17
        /*003a*/ 	.short	(.L_348 - .L_347)
.L_347:
        /*003c*/ 	.word	0x00000000
        /*0040*/ 	.short	0x0004
        /*0042*/ 	.short	0x001c
        /*0044*/ 	.byte	0x00, 0xf0, 0x11, 0x00


	//----- nvinfo : EIATTR_KPARAM_INFO
	.align		4
.L_348:
        /*0048*/ 	.byte	0x04, 0x17
        /*004a*/ 	.short	(.L_350 - .L_349)
.L_349:
        /*004c*/ 	.word	0x00000000
        /*0050*/ 	.short	0x0003
        /*0052*/ 	.short	0x0018
        /*0054*/ 	.byte	0x00, 0xf0, 0x11, 0x00


	//----- nvinfo : EIATTR_KPARAM_INFO
	.align		4
.L_350:
        /*0058*/ 	.byte	0x04, 0x17
        /*005a*/ 	.short	(.L_352 - .L_351)
.L_351:
        /*005c*/ 	.word	0x00000000
        /*0060*/ 	.short	0x0002
        /*0062*/ 	.short	0x0010
        /*0064*/ 	.byte	0x00, 0xf5, 0x21, 0x00


	//----- nvinfo : EIATTR_KPARAM_INFO
	.align		4
.L_352:
        /*0068*/ 	.byte	0x04, 0x17
        /*006a*/ 	.short	(.L_354 - .L_353)
.L_353:
        /*006c*/ 	.word	0x00000000
        /*0070*/ 	.short	0x0001
        /*0072*/ 	.short	0x0008
        /*0074*/ 	.byte	0x00, 0xf5, 0x21, 0x00


	//----- nvinfo : EIATTR_KPARAM_INFO
	.align		4
.L_354:
        /*0078*/ 	.byte	0x04, 0x17
        /*007a*/ 	.short	(.L_356 - .L_355)
.L_355:
        /*007c*/ 	.word	0x00000000
        /*0080*/ 	.short	0x0000
        /*0082*/ 	.short	0x0000
        /*0084*/ 	.byte	0x00, 0xf5, 0x21, 0x00


	//----- nvinfo : EIATTR_SPARSE_MMA_MASK
	.align		4
.L_356:
        /*0088*/ 	.byte	0x03, 0x50
        /*008a*/ 	.short	0x0000


	//----- nvinfo : EIATTR_MAXREG_COUNT
	.align		4
        /*008c*/ 	.byte	0x03, 0x1b
        /*008e*/ 	.short	0x00ff


	//----- nvinfo : EIATTR_NUM_BARRIERS
	.align		4
        /*0090*/ 	.byte	0x02, 0x4c
        /*0092*/ 	.byte	0x01
	.zero		1


	//----- nvinfo : EIATTR_MERCURY_ISA_VERSION
	.align		4
        /*0094*/ 	.byte	0x03, 0x5f
        /*0096*/ 	.short	0x0101


	//----- nvinfo : EIATTR_VRC_CTA_INIT_COUNT
	.align		4
        /*0098*/ 	.byte	0x02, 0x4a
	.zero		1
	.zero		1


	//----- nvinfo : EIATTR_EXIT_INSTR_OFFSETS
	.align		4
        /*009c*/ 	.byte	0x04, 0x1c
        /*009e*/ 	.short	(.L_358 - .L_357)


	//   ....[0]....
.L_357:
        /*00a0*/ 	.word	0x00000cf0


	//   ....[1]....
        /*00a4*/ 	.word	0x00000d20


	//   ....[2]....
        /*00a8*/ 	.word	0x000018b0


	//----- nvinfo : EIATTR_CRS_STACK_SIZE
	.align		4
.L_358:
        /*00ac*/ 	.byte	0x04, 0x1e
        /*00ae*/ 	.short	(.L_360 - .L_359)
.L_359:
        /*00b0*/ 	.word	0x00000000


	//----- nvinfo : EIATTR_CBANK_PARAM_SIZE
	.align		4
.L_360:
        /*00b4*/ 	.byte	0x03, 0x19
        /*00b6*/ 	.short	0x0030


	//----- nvinfo : EIATTR_PARAM_CBANK
	.align		4
        /*00b8*/ 	.byte	0x04, 0x0a
        /*00ba*/ 	.short	(.L_362 - .L_361)
	.align		4
.L_361:
        /*00bc*/ 	.word	index@(.nv.constant0._Z9reduceUR8PdS_PiiiiiS0_)
        /*00c0*/ 	.short	0x0380
        /*00c2*/ 	.short	0x0030


	//----- nvinfo : EIATTR_SW_WAR
	.align		4
.L_362:
        /*00c4*/ 	.byte	0x04, 0x36
        /*00c6*/ 	.short	(.L_364 - .L_363)
.L_363:
        /*00c8*/ 	.word	0x00000008
.L_364:


//--------------------- .nv.info._Z17reduceToBufferUR8PKdPdPiiii --------------------------
	.section	.nv.info._Z17reduceToBufferUR8PKdPdPiiii,"",@"SHT_CUDA_INFO"
	.sectionflags	@""
	.align	4


	//----- nvinfo : EIATTR_CUDA_API_VERSION
	.align		4
        /*0000*/ 	.byte	0x04, 0x37
        /*0002*/ 	.short	(.L_366 - .L_365)
.L_365:
        /*0004*/ 	.word	0x00000082


	//----- nvinfo : EIATTR_KPARAM_INFO
	.align		4
.L_366:
        /*0008*/ 	.byte	0x04, 0x17
        /*000a*/ 	.short	(.L_368 - .L_367)
.L_367:
        /*000c*/ 	.word	0x00000000
        /*0010*/ 	.short	0x0005
        /*0012*/ 	.short	0x0020
        /*0014*/ 	.byte	0x00, 0xf0, 0x11, 0x00


	//----- nvinfo : EIATTR_KPARAM_INFO
	.align		4
.L_368:
        /*0018*/ 	.byte	0x04, 0x17
        /*001a*/ 	.short	(.L_370 - .L_369)
.L_369:
        /*001c*/ 	.word	0x00000000
        /*0020*/ 	.short	0x0004
        /*0022*/ 	.short	0x001c
        /*0024*/ 	.byte	0x00, 0xf0, 0x11, 0x00


	//----- nvinfo : EIATTR_KPARAM_INFO
	.align		4
.L_370:
        /*0028*/ 	.byte	0x04, 0x17
        /*002a*/ 	.short	(.L_372 - .L_371)
.L_371:
        /*002c*/ 	.word	0x00000000
        /*0030*/ 	.short	0x0003
        /*0032*/ 	.short	0x0018
        /*0034*/ 	.byte	0x00, 0xf0, 0x11, 0x00


	//----- nvinfo : EIATTR_KPARAM_INFO
	.align		4
.L_372:
        /*0038*/ 	.byte	0x04, 0x17
        /*003a*/ 	.short	(.L_374 - .L_373)
.L_373:
        /*003c*/ 	.word	0x00000000
        /*0040*/ 	.short	0x0002
        /*0042*/ 	.short	0x0010
        /*0044*/ 	.byte	0x00, 0xf5, 0x21, 0x00


	//----- nvinfo : EIATTR_KPARAM_INFO
	.align		4
.L_374:
        /*0048*/ 	.byte	0x04, 0x17
        /*004a*/ 	.short	(.L_376 - .L_375)
.L_375:
        /*004c*/ 	.word	0x00000000
        /*0050*/ 	.short	0x0001
        /*0052*/ 	.short	0x0008
        /*0054*/ 	.byte	0x00, 0xf5, 0x21, 0x00


	//----- nvinfo : EIATTR_KPARAM_INFO
	.align		4
.L_376:
        /*0058*/ 	.byte	0x04, 0x17
        /*005a*/ 	.short	(.L_378 - .L_377)
.L_377:
        /*005c*/ 	.word	0x00000000
        /*0060*/ 	.short	0x0000
        /*0062*/ 	.short	0x0000
        /*0064*/ 	.byte	0x00, 0xf5, 0x21, 0x00


	//----- nvinfo : EIATTR_SPARSE_MMA_MASK
	.align		4
.L_378:
        /*0068*/ 	.byte	0x03, 0x50
        /*006a*/ 	.short	0x0000


	//----- nvinfo : EIATTR_MAXREG_COUNT
	.align		4
        /*006c*/ 	.byte	0x03, 0x1b
        /*006e*/ 	.short	0x00ff


	//----- nvinfo : EIATTR_MERCURY_ISA_VERSION
	.align		4
        /*0070*/ 	.byte	0x03, 0x5f
        /*0072*/ 	.short	0x0101


	//----- nvinfo : EIATTR_VRC_CTA_INIT_COUNT
	.align		4
        /*0074*/ 	.byte	0x02, 0x4a
	.zero		1
	.zero		1


	//----- nvinfo : EIATTR_EXIT_INSTR_OFFSETS
	.align		4
        /*0078*/ 	.byte	0x04, 0x1c
        /*007a*/ 	.short	(.L_380 - .L_379)


	//   ....[0]....
.L_379:
        /*007c*/ 	.word	0x00000090


	//   ....[1]....
        /*0080*/ 	.word	0x00000140


	//   ....[2]....
        /*0084*/ 	.word	0x000004f0


	//   ....[3]....
        /*0088*/ 	.word	0x00000670


	//   ....[4]....
        /*008c*/ 	.word	0x000006a0


	//   ....[5]....
        /*0090*/ 	.word	0x00000c80


	//   ....[6]....
        /*0094*/ 	.word	0x00000f60


	//   ....[7]....
        /*0098*/ 	.word	0x00001100


	//----- nvinfo : EIATTR_CRS_STACK_SIZE
	.align		4
.L_380:
        /*009c*/ 	.byte	0x04, 0x1e
        /*009e*/ 	.short	(.L_382 - .L_381)
.L_381:
        /*00a0*/ 	.word	0x00000000


	//----- nvinfo : EIATTR_CBANK_PARAM_SIZE
	.align		4
.L_382:
        /*00a4*/ 	.byte	0x03, 0x19
        /*00a6*/ 	.short	0x0024


	//----- nvinfo : EIATTR_PARAM_CBANK
	.align		4
        /*00a8*/ 	.byte	0x04, 0x0a
        /*00aa*/ 	.short	(.L_384 - .L_383)
	.align		4
.L_383:
        /*00ac*/ 	.word	index@(.nv.constant0._Z17reduceToBufferUR8PKdPdPiiii)
        /*00b0*/ 	.short	0x0380
        /*00b2*/ 	.short	0x0024


	//----- nvinfo : EIATTR_SW_WAR
	.align		4
.L_384:
        /*00b4*/ 	.byte	0x04, 0x36
        /*00b6*/ 	.short	(.L_386 - .L_385)
.L_385:
        /*00b8*/ 	.word	0x00000008
.L_386:


//--------------------- .nv.info._Z9reduceUR4PdS_PiiiiiS0_ --------------------------
	.section	.nv.info._Z9reduceUR4PdS_PiiiiiS0_,"",@"SHT_CUDA_INFO"
	.sectionflags	@""
	.align	4


	//----- nvinfo : EIATTR_CUDA_API_VERSION
	.align		4
        /*0000*/ 	.byte	0x04, 0x37
        /*0002*/ 	.short	(.L_388 - .L_387)
.L_387:
        /*0004*/ 	.word	0x00000082


	//----- nvinfo : EIATTR_KPARAM_INFO
	.align		4
.L_388:
        /*0008*/ 	.byte	0x04, 0x17
        /*000a*/ 	.short	(.L_390 - .L_389)
.L_389:
        /*000c*/ 	.word	0x00000000
        /*0010*/ 	.short	0x0007
        /*0012*/ 	.short	0x0028
        /*0014*/ 	.byte	0x00, 0xf5, 0x21, 0x00


	//----- nvinfo : EIATTR_KPARAM_INFO
	.align		4
.L_390:
        /*0018*/ 	.byte	0x04, 0x17
        /*001a*/ 	.short	(.L_392 - .L_391)
.L_391:
        /*001c*/ 	.word	0x00000000
        /*0020*/ 	.short	0x0006
        /*0022*/ 	.short	0x0024
        /*0024*/ 	.byte	0x00, 0xf0, 0x11, 0x00


	//----- nvinfo : EIATTR_KPARAM_INFO
	.align		4
.L_392:
        /*0028*/ 	.byte	0x04, 0x17
        /*002a*/ 	.short	(.L_394 - .L_393)
.L_393:
        /*002c*/ 	.word	0x00000000
        /*0030*/ 	.short	0x0005
        /*0032*/ 	.short	0x0020
        /*0034*/ 	.byte	0x00, 0xf0, 0x11, 0x00


	//----- nvinfo : EIATTR_KPARAM_INFO
	.align		4
.L_394:
        /*0038*/ 	.byte	0x04, 0x17
        /*003a*/ 	.short	(.L_396 - .L_395)
.L_395:
        /*003c*/ 	.word	0x00000000
        /*0040*/ 	.short	0x0004
        /*0042*/ 	.short	0x001c
        /*0044*/ 	.byte	0x00, 0xf0, 0x11, 0x00


	//----- nvinfo : EIATTR_KPARAM_INFO
	.align		4
.L_396:
        /*0048*/ 	.byte	0x04, 0x17
        /*004a*/ 	.short	(.L_398 - .L_397)
.L_397:
        /*004c*/ 	.word	0x00000000
        /*0050*/ 	.short	0x0003
        /*0052*/ 	.short	0x0018
        /*0054*/ 	.byte	0x00, 0xf0, 0x11, 0x00


	//----- nvinfo : EIATTR_KPARAM_INFO
	.align		4
.L_398:
        /*0058*/ 	.byte	0x04, 0x17
        /*005a*/ 	.short	(.L_400 - .L_399)
.L_399:
        /*005c*/ 	.word	0x00000000
        /*0060*/ 	.short	0x0002
        /*0062*/ 	.short	0x0010
        /*0064*/ 	.byte	0x00, 0xf5, 0x21, 0x00


	//----- nvinfo : EIATTR_KPARAM_INFO
	.align		4
.L_400:
        /*0068*/ 	.byte	0x04, 0x17
        /*006a*/ 	.short	(.L_402 - .L_401)
.L_401:
        /*006c*/ 	.word	0x00000000
        /*0070*/ 	.short	0x0001
        /*0072*/ 	.short	0x0008
        /*0074*/ 	.byte	0x00, 0xf5, 0x21, 0x00


	//----- nvinfo : EIATTR_KPARAM_INFO
	.align		4
.L_402:
        /*0078*/ 	.byte	0x04, 0x17
        /*007a*/ 	.short	(.L_404 - .L_403)
.L_403:
        /*007c*/ 	.word	0x00000000
        /*0080*/ 	.short	0x0000
        /*0082*/ 	.short	0x0000
        /*0084*/ 	.byte	0x00, 0xf5, 0x21, 0x00


	//----- nvinfo : EIATTR_SPARSE_MMA_MASK
	.align		4
.L_404:
        /*0088*/ 	.byte	0x03, 0x50
        /*008a*/ 	.short	0x0000


	//----- nvinfo : EIATTR_MAXREG_COUNT
	.align		4
        /*008c*/ 	.byte	0x03, 0x1b
        /*008e*/ 	.short	0x00ff


	//----- nvinfo : EIATTR_NUM_BARRIERS
	.align		4
        /*0090*/ 	.byte	0x02, 0x4c
        /*0092*/ 	.byte	0x01
	.zero		1


	//----- nvinfo : EIATTR_MERCURY_ISA_VERSION
	.align		4
        /*0094*/ 	.byte	0x03, 0x5f
        /*0096*/ 	.short	0x0101


	//----- nvinfo : EIATTR_VRC_CTA_INIT_COUNT
	.align		4
        /*0098*/ 	.byte	0x02, 0x4a
	.zero		1
	.zero		1


	//----- nvinfo : EIATTR_EXIT_INSTR_OFFSETS
	.align		4
        /*009c*/ 	.byte	0x04, 0x1c
        /*009e*/ 	.short	(.L_406 - .L_405)


	//   ....[0]....
.L_405:
        /*00a0*/ 	.word	0x00000e90


	//   ....[1]....
        /*00a4*/ 	.word	0x00000eb0


	//   ....[2]....
        /*00a8*/ 	.word	0x000026d0


	//   ....[3]....
        /*00ac*/ 	.word	0x00003270


	//   ....[4]....
        /*00b0*/ 	.word	0x00003850


	//----- nvinfo : EIATTR_CRS_STACK_SIZE
	.align		4
.L_406:
        /*00b4*/ 	.byte	0x04, 0x1e
        /*00b6*/ 	.short	(.L_408 - .L_407)
.L_407:
        /*00b8*/ 	.word	0x00000000


	//----- nvinfo : EIATTR_CBANK_PARAM_SIZE
	.align		4
.L_408:
        /*00bc*/ 	.byte	0x03, 0x19
        /*00be*/ 	.short	0x0030


	//----- nvinfo : EIATTR_PARAM_CBANK
	.align		4
        /*00c0*/ 	.byte	0x04, 0x0a
        /*00c2*/ 	.short	(.L_410 - .L_409)
	.align		4
.L_409:
        /*00c4*/ 	.word	index@(.nv.constant0._Z9reduceUR4PdS_PiiiiiS0_)
        /*00c8*/ 	.short	0x0380
        /*00ca*/ 	.short	0x0030


	//----- nvinfo : EIATTR_SW_WAR
	.align		4
.L_410:
        /*00cc*/ 	.byte	0x04, 0x36
        /*00ce*/ 	.short	(.L_412 - .L_411)
.L_411:
        /*00d0*/ 	.word	0x00000008
.L_412:


//--------------------- .nv.info._Z17reduceToBufferUR4PKdPdPiiii --------------------------
	.section	.nv.info._Z17reduceToBufferUR4PKdPdPiiii,"",@"SHT_CUDA_INFO"
	.sectionflags	@""
	.align	4


	//----- nvinfo : EIATTR_CUDA_API_VERSION
	.align		4
        /*0000*/ 	.byte	0x04, 0x37
        /*0002*/ 	.short	(.L_414 - .L_413)
.L_413:
        /*0004*/ 	.word	0x00000082


	//----- nvinfo : EIATTR_KPARAM_INFO
	.align		4
.L_414:
        /*0008*/ 	.byte	0x04, 0x17
        /*000a*/ 	.short	(.L_416 - .L_415)
.L_415:
        /*000c*/ 	.word	0x00000000
        /*0010*/ 	.short	0x0005
        /*0012*/ 	.short	0x0020
        /*0014*/ 	.byte	0x00, 0xf0, 0x11, 0x00


	//----- nvinfo : EIATTR_KPARAM_INFO
	.align		4
.L_416:
        /*0018*/ 	.byte	0x04, 0x17
        /*001a*/ 	.short	(.L_418 - .L_417)
.L_417:
        /*001c*/ 	.word	0x00000000
        /*0020*/ 	.short	0x0004
        /*0022*/ 	.short	0x001c
        /*0024*/ 	.byte	0x00, 0xf0, 0x11, 0x00


	//----- nvinfo : EIATTR_KPARAM_INFO
	.align		4
.L_418:
        /*0028*/ 	.byte	0x04, 0x17
        /*002a*/ 	.short	(.L_420 - .L_419)
.L_419:
        /*002c*/ 	.word	0x00000000
        /*0030*/ 	.short	0x0003
        /*0032*/ 	.short	0x0018
        /*0034*/ 	.byte	0x00, 0xf0, 0x11, 0x00


	//----- nvinfo : EIATTR_KPARAM_INFO
	.align		4
.L_420:
        /*0038*/ 	.byte	0x04, 0x17
        /*003a*/ 	.short	(.L_422 - .L_421)
.L_421:
        /*003c*/ 	.word	0x00000000
        /*0040*/ 	.short	0x0002
        /*0042*/ 	.short	0x0010
        /*0044*/ 	.byte	0x00, 0xf5, 0x21, 0x00


	//----- nvinfo : EIATTR_KPARAM_INFO
	.align		4
.L_422:
        /*0048*/ 	.byte	0x04, 0x17
        /*004a*/ 	.short	(.L_424 - .L_423)
.L_423:
        /*004c*/ 	.word	0x00000000
        /*0050*/ 	.short	0x0001
        /*0052*/ 	.short	0x0008
        /*0054*/ 	.byte	0x00, 0xf5, 0x21, 0x00


	//----- nvinfo : EIATTR_KPARAM_INFO
	.align		4
.L_424:
        /*0058*/ 	.byte	0x04, 0x17
        /*005a*/ 	.short	(.L_426 - .L_425)
.L_425:
        /*005c*/ 	.word	0x00000000
        /*0060*/ 	.short	0x0000
        /*0062*/ 	.short	0x0000
        /*0064*/ 	.byte	0x00, 0xf5, 0x21, 0x00


	//----- nvinfo : EIATTR_SPARSE_MMA_MASK
	.align		4
.L_426:
        /*0068*/ 	.byte	0x03, 0x50
        /*006a*/ 	.short	0x0000


	//----- nvinfo : EIATTR_MAXREG_COUNT
	.align		4
        /*006c*/ 	.byte	0x03, 0x1b
        /*006e*/ 	.short	0x00ff


	//----- nvinfo : EIATTR_MERCURY_ISA_VERSION
	.align		4
        /*0070*/ 	.byte	0x03, 0x5f
        /*0072*/ 	.short	0x0101


	//----- nvinfo : EIATTR_VRC_CTA_INIT_COUNT
	.align		4
        /*0074*/ 	.byte	0x02, 0x4a
	.zero		1
	.zero		1


	//----- nvinfo : EIATTR_EXIT_INSTR_OFFSETS
	.align		4
        /*0078*/ 	.byte	0x04, 0x1c
        /*007a*/ 	.short	(.L_428 - .L_427)


	//   ....[0]....
.L_427:
        /*007c*/ 	.word	0x00000090


	//   ....[1]....
        /*0080*/ 	.word	0x00000140


	//   ....[2]....
        /*0084*/ 	.word	0x000003e0


	//   ....[3]....
        /*0088*/ 	.word	0x00000500


	//   ....[4]....
        /*008c*/ 	.word	0x000005a0


	//   ....[5]....
        /*0090*/ 	.word	0x000005d0


	//   ....[6]....
        /*0094*/ 	.word	0x000009b0


	//   ....[7]....
        /*0098*/ 	.word	0x00000b90


	//   ....[8]....
        /*009c*/ 	.word	0x00000cb0


	//----- nvinfo : EIATTR_CRS_STACK_SIZE
	.align		4
.L_428:
        /*00a0*/ 	.byte	0x04, 0x1e
        /*00a2*/ 	.short	(.L_430 - .L_429)
.L_429:
        /*00a4*/ 	.word	0x00000000


	//----- nvinfo : EIATTR_CBANK_PARAM_SIZE
	.align		4
.L_430:
        /*00a8*/ 	.byte	0x03, 0x19
        /*00aa*/ 	.short	0x0024


	//----- nvinfo : EIATTR_PARAM_CBANK
	.align		4
        /*00ac*/ 	.byte	0x04, 0x0a
        /*00ae*/ 	.short	(.L_432 - .L_431)
	.align		4
.L_431:
        /*00b0*/ 	.word	index@(.nv.constant0._Z17reduceToBufferUR4PKdPdPiiii)
        /*00b4*/ 	.short	0x0380
        /*00b6*/ 	.short	0x0024


	//----- nvinfo : EIATTR_SW_WAR
	.align		4
.L_432:
        /*00b8*/ 	.byte	0x04, 0x36
        /*00ba*/ 	.short	(.L_434 - .L_433)
.L_433:
        /*00bc*/ 	.word	0x00000008
.L_434:


//--------------------- .nv.info._Z9reduceUR2PdS_PiiiiiS0_ --------------------------
	.section	.nv.info._Z9reduceUR2PdS_PiiiiiS0_,"",@"SHT_CUDA_INFO"
	.sectionflags	@""
	.align	4


	//----- nvinfo : EIATTR_CUDA_API_VERSION
	.align		4
        /*0000*/ 	.byte	0x04, 0x37
        /*0002*/ 	.short	(.L_436 - .L_435)
.L_435:
        /*0004*/ 	.word	0x00000082


	//----- nvinfo : EIATTR_KPARAM_INFO
	.align		4
.L_436:
        /*0008*/ 	.byte	0x04, 0x17
        /*000a*/ 	.short	(.L_438 - .L_437)
.L_437:
        /*000c*/ 	.word	0x00000000
        /*0010*/ 	.short	0x0007
        /*0012*/ 	.short	0x0028
        /*0014*/ 	.byte	0x00, 0xf5, 0x21, 0x00


	//----- nvinfo : EIATTR_KPARAM_INFO
	.align		4
.L_438:
        /*0018*/ 	.byte	0x04, 0x17
        /*001a*/ 	.short	(.L_440 - .L_439)
.L_439:
        /*001c*/ 	.word	0x00000000
        /*0020*/ 	.short	0x0006
        /*0022*/ 	.short	0x0024
        /*0024*/ 	.byte	0x00, 0xf0, 0x11, 0x00


	//----- nvinfo : EIATTR_KPARAM_INFO
	.align		4
.L_440:
        /*0028*/ 	.byte	0x04, 0x17
        /*002a*/ 	.short	(.L_442 - .L_441)
.L_441:
        /*002c*/ 	.word	0x00000000
        /*0030*/ 	.short	0x0005
        /*0032*/ 	.short	0x0020
        /*0034*/ 	.byte	0x00, 0xf0, 0x11, 0x00


	//----- nvinfo : EIATTR_KPARAM_INFO
	.align		4
.L_442:
        /*0038*/ 	.byte	0x04, 0x17
        /*003a*/ 	.short	(.L_444 - .L_443)
.L_443:
        /*003c*/ 	.word	0x00000000
        /*0040*/ 	.short	0x0004
        /*0042*/ 	.short	0x001c
        /*0044*/ 	.byte	0x00, 0xf0, 0x11, 0x00


	//----- nvinfo : EIATTR_KPARAM_INFO
	.align		4
.L_444:
        /*0048*/ 	.byte	0x04, 0x17
        /*004a*/ 	.short	(.L_446 - .L_445)
.L_445:
        /*004c*/ 	.word	0x00000000
        /*0050*/ 	.short	0x0003
        /*0052*/ 	.short	0x0018
        /*0054*/ 	.byte	0x00, 0xf0, 0x11, 0x00


	//----- nvinfo : EIATTR_KPARAM_INFO
	.align		4
.L_446:
        /*0058*/ 	.byte	0x04, 0x17
        /*005a*/ 	.short	(.L_448 - .L_447)
.L_447:
        /*005c*/ 	.word	0x00000000
        /*0060*/ 	.short	0x0002
        /*0062*/ 	.short	0x0010
        /*0064*/ 	.byte	0x00, 0xf5, 0x21, 0x00


	//----- nvinfo : EIATTR_KPARAM_INFO
	.align		4
.L_448:
        /*0068*/ 	.byte	0x04, 0x17
        /*006a*/ 	.short	(.L_450 - .L_449)
.L_449:
        /*006c*/ 	.word	0x00000000
        /*0070*/ 	.short	0x0001
        /*0072*/ 	.short	0x0008
        /*0074*/ 	.byte	0x00, 0xf5, 0x21, 0x00


	//----- nvinfo : EIATTR_KPARAM_INFO
	.align		4
.L_450:
        /*0078*/ 	.byte	0x04, 0x17
        /*007a*/ 	.short	(.L_452 - .L_451)
.L_451:
        /*007c*/ 	.word	0x00000000
        /*0080*/ 	.short	0x0000
        /*0082*/ 	.short	0x0000
        /*0084*/ 	.byte	0x00, 0xf5, 0x21, 0x00


	//----- nvinfo : EIATTR_SPARSE_MMA_MASK
	.align		4
.L_452:
        /*0088*/ 	.byte	0x03, 0x50
        /*008a*/ 	.short	0x0000


	//----- nvinfo : EIATTR_MAXREG_COUNT
	.align		4
        /*008c*/ 	.byte	0x03, 0x1b
        /*008e*/ 	.short	0x00ff


	//----- nvinfo : EIATTR_NUM_BARRIERS
	.align		4
        /*0090*/ 	.byte	0x02, 0x4c
        /*0092*/ 	.byte	0x01
	.zero		1


	//----- nvinfo : EIATTR_MERCURY_ISA_VERSION
	.align		4
        /*0094*/ 	.byte	0x03, 0x5f
        /*0096*/ 	.short	0x0101


	//----- nvinfo : EIATTR_VRC_CTA_INIT_COUNT
	.align		4
        /*0098*/ 	.byte	0x02, 0x4a
	.zero		1
	.zero		1


	//----- nvinfo : EIATTR_EXIT_INSTR_OFFSETS
	.align		4
        /*009c*/ 	.byte	0x04, 0x1c
        /*009e*/ 	.short	(.L_454 - .L_453)


	//   ....[0]....
.L_453:
        /*00a0*/ 	.word	0x00000fd0


	//   ....[1]....
        /*00a4*/ 	.word	0x00001000


	//   ....[2]....
        /*00a8*/ 	.word	0x00002650


	//   ....[3]....
        /*00ac*/ 	.word	0x00003300


	//   ....[4]....
        /*00b0*/ 	.word	0x000039b0


	//   ....[5]....
        /*00b4*/ 	.word	0x00003d10


	//----- nvinfo : EIATTR_CRS_STACK_SIZE
	.align		4
.L_454:
        /*00b8*/ 	.byte	0x04, 0x1e
        /*00ba*/ 	.short	(.L_456 - .L_455)
.L_455:
        /*00bc*/ 	.word	0x00000000


	//----- nvinfo : EIATTR_CBANK_PARAM_SIZE
	.align		4
.L_456:
        /*00c0*/ 	.byte	0x03, 0x19
        /*00c2*/ 	.short	0x0030


	//----- nvinfo : EIATTR_PARAM_CBANK
	.align		4
        /*00c4*/ 	.byte	0x04, 0x0a
        /*00c6*/ 	.short	(.L_458 - .L_457)
	.align		4
.L_457:
        /*00c8*/ 	.word	index@(.nv.constant0._Z9reduceUR2PdS_PiiiiiS0_)
        /*00cc*/ 	.short	0x0380
        /*00ce*/ 	.short	0x0030


	//----- nvinfo : EIATTR_SW_WAR
	.align		4
.L_458:
        /*00d0*/ 	.byte	0x04, 0x36
        /*00d2*/ 	.short	(.L_460 - .L_459)
.L_459:
        /*00d4*/ 	.word	0x00000008
.L_460:


//--------------------- .nv.info._Z17reduceToBufferUR2PKdPdPiiii --------------------------
	.section	.nv.info._Z17reduceToBufferUR2PKdPdPiiii,"",@"SHT_CUDA_INFO"
	.sectionflags	@""
	.align	4


	//----- nvinfo : EIATTR_CUDA_API_VERSION
	.align		4
        /*0000*/ 	.byte	0x04, 0x37
        /*0002*/ 	.short	(.L_462 - .L_461)
.L_461:
        /*0004*/ 	.word	0x00000082


	//----- nvinfo : EIATTR_KPARAM_INFO
	.align		4
.L_462:
        /*0008*/ 	.byte	0x04, 0x17
        /*000a*/ 	.short	(.L_464 - .L_463)
.L_463:
        /*000c*/ 	.word	0x00000000
        /*0010*/ 	.short	0x0005
        /*0012*/ 	.short	0x0020
        /*0014*/ 	.byte	0x00, 0xf0, 0x11, 0x00


	//----- nvinfo : EIATTR_KPARAM_INFO
	.align		4
.L_464:
        /*0018*/ 	.byte	0x04, 0x17
        /*001a*/ 	.short	(.L_466 - .L_465)
.L_465:
        /*001c*/ 	.word	0x00000000
        /*0020*/ 	.short	0x0004
        /*0022*/ 	.short	0x001c
        /*0024*/ 	.byte	0x00, 0xf0, 0x11, 0x00


	//----- nvinfo : EIATTR_KPARAM_INFO
	.align		4
.L_466:
        /*0028*/ 	.byte	0x04, 0x17
        /*002a*/ 	.short	(.L_468 - .L_467)
.L_467:
        /*002c*/ 	.word	0x00000000
        /*0030*/ 	.short	0x0003
        /*0032*/ 	.short	0x0018
        /*0034*/ 	.byte	0x00, 0xf0, 0x11, 0x00


	//----- nvinfo : EIATTR_KPARAM_INFO
	.align		4
.L_468:
        /*0038*/ 	.byte	0x04, 0x17
        /*003a*/ 	.short	(.L_470 - .L_469)
.L_469:
        /*003c*/ 	.word	0x00000000
        /*0040*/ 	.short	0x0002
        /*0042*/ 	.short	0x0010
        /*0044*/ 	.byte	0x00, 0xf5, 0x21, 0x00


	//----- nvinfo : EIATTR_KPARAM_INFO
	.align		4
.L_470:
        /*0048*/ 	.byte	0x04, 0x17
        /*004a*/ 	.short	(.L_472 - .L_471)
.L_471:
        /*004c*/ 	.word	0x00000000
        /*0050*/ 	.short	0x0001
        /*0052*/ 	.short	0x0008
        /*0054*/ 	.byte	0x00, 0xf5, 0x21, 0x00


	//----- nvinfo : EIATTR_KPARAM_INFO
	.align		4
.L_472:
        /*0058*/ 	.byte	0x04, 0x17
        /*005a*/ 	.short	(.L_474 - .L_473)
.L_473:
        /*005c*/ 	.word	0x00000000
        /*0060*/ 	.short	0x0000
        /*0062*/ 	.short	0x0000
        /*0064*/ 	.byte	0x00, 0xf5, 0x21, 0x00


	//----- nvinfo : EIATTR_SPARSE_MMA_MASK
	.align		4
.L_474:
        /*0068*/ 	.byte	0x03, 0x50
        /*006a*/ 	.short	0x0000


	//----- nvinfo : EIATTR_MAXREG_COUNT
	.align		4
        /*006c*/ 	.byte	0x03, 0x1b
        /*006e*/ 	.short	0x00ff


	//----- nvinfo : EIATTR_MERCURY_ISA_VERSION
	.align		4
        /*0070*/ 	.byte	0x03, 0x5f
        /*0072*/ 	.short	0x0101


	//----- nvinfo : EIATTR_VRC_CTA_INIT_COUNT
	.align		4
        /*0074*/ 	.byte	0x02, 0x4a
	.zero		1
	.zero		1


	//----- nvinfo : EIATTR_EXIT_INSTR_OFFSETS
	.align		4
        /*0078*/ 	.byte	0x04, 0x1c
        /*007a*/ 	.short	(.L_476 - .L_475)


	//   ....[0]....
.L_475:
        /*007c*/ 	.word	0x00000090


	//   ....[1]....
        /*0080*/ 	.word	0x00000140


	//   ....[2]....
        /*0084*/ 	.word	0x000003f0


	//   ....[3]....
        /*0088*/ 	.word	0x00000510


	//   ....[4]....
        /*008c*/ 	.word	0x000005f0


	//   ....[5]....
        /*0090*/ 	.word	0x00000670


	//   ....[6]....
        /*0094*/ 	.word	0x000006a0


	//   ....[7]....
        /*0098*/ 	.word	0x00000a90


	//   ....[8]....
        /*009c*/ 	.word	0x00000c70


	//   ....[9]....
        /*00a0*/ 	.word	0x00000dd0


	//   ....[10]....
        /*00a4*/ 	.word	0x00000eb0


	//----- nvinfo : EIATTR_CRS_STACK_SIZE
	.align		4
.L_476:
        /*00a8*/ 	.byte	0x04, 0x1e
        /*00aa*/ 	.short	(.L_478 - .L_477)
.L_477:
        /*00ac*/ 	.word	0x00000000


	//----- nvinfo : EIATTR_CBANK_PARAM_SIZE
	.align		4
.L_478:
        /*00b0*/ 	.byte	0x03, 0x19
        /*00b2*/ 	.short	0x0024


	//----- nvinfo : EIATTR_PARAM_CBANK
	.align		4
        /*00b4*/ 	.byte	0x04, 0x0a
        /*00b6*/ 	.short	(.L_480 - .L_479)
	.align		4
.L_479:
        /*00b8*/ 	.word	index@(.nv.constant0._Z17reduceToBufferUR2PKdPdPiiii)
        /*00bc*/ 	.short	0x0380
        /*00be*/ 	.short	0x0024


	//----- nvinfo : EIATTR_SW_WAR
	.align		4
.L_480:
        /*00c0*/ 	.byte	0x04, 0x36
        /*00c2*/ 	.short	(.L_482 - .L_481)
.L_481:
        /*00c4*/ 	.word	0x00000008
.L_482:


//--------------------- .nv.info._Z6reducePdS_PiiiiiS0_ --------------------------
	.section	.nv.info._Z6reducePdS_PiiiiiS0_,"",@"SHT_CUDA_INFO"
	.sectionflags	@""
	.align	4


	//----- nvinfo : EIATTR_CUDA_API_VERSION
	.align		4
        /*0000*/ 	.byte	0x04, 0x37
        /*0002*/ 	.short	(.L_484 - .L_483)
.L_483:
        /*0004*/ 	.word	0x00000082


	//----- nvinfo : EIATTR_KPARAM_INFO
	.align		4
.L_484:
        /*0008*/ 	.byte	0x04, 0x17
        /*000a*/ 	.short	(.L_486 - .L_485)
.L_485:
        /*000c*/ 	.word	0x00000000
        /*0010*/ 	.short	0x0007
        /*0012*/ 	.short	0x0028
        /*0014*/ 	.byte	0x00, 0xf5, 0x21, 0x00


	//----- nvinfo : EIATTR_KPARAM_INFO
	.align		4
.L_486:
        /*0018*/ 	.byte	0x04, 0x17
        /*001a*/ 	.short	(.L_488 - .L_487)
.L_487:
        /*001c*/ 	.word	0x00000000
        /*0020*/ 	.short	0x0006
        /*0022*/ 	.short	0x0024
        /*0024*/ 	.byte	0x00, 0xf0, 0x11, 0x00


	//----- nvinfo : EIATTR_KPARAM_INFO
	.align		4
.L_488:
        /*0028*/ 	.byte	0x04, 0x17
        /*002a*/ 	.short	(.L_490 - .L_489)
.L_489:
        /*002c*/ 	.word	0x00000000
        /*0030*/ 	.short	0x0005
        /*0032*/ 	.short	0x0020
        /*0034*/ 	.byte	0x00, 0xf0, 0x11, 0x00


	//----- nvinfo : EIATTR_KPARAM_INFO
	.align		4
.L_490:
        /*0038*/ 	.byte	0x04, 0x17
        /*003a*/ 	.short	(.L_492 - .L_491)
.L_491:
        /*003c*/ 	.word	0x00000000
        /*0040*/ 	.short	0x0004
        /*0042*/ 	.short	0x001c
        /*0044*/ 	.byte	0x00, 0xf0, 0x11, 0x00


	//----- nvinfo : EIATTR_KPARAM_INFO
	.align		4
.L_492:
        /*0048*/ 	.byte	0x04, 0x17
        /*004a*/ 	.short	(.L_494 - .L_493)
.L_493:
        /*004c*/ 	.word	0x00000000
        /*0050*/ 	.short	0x0003
        /*0052*/ 	.short	0x0018
        /*0054*/ 	.byte	0x00, 0xf0, 0x11, 0x00


	//----- nvinfo : EIATTR_KPARAM_INFO
	.align		4
.L_494:
        /*0058*/ 	.byte	0x04, 0x17
        /*005a*/ 	.short	(.L_496 - .L_495)
.L_495:
        /*005c*/ 	.word	0x00000000
        /*0060*/ 	.short	0x0002
        /*0062*/ 	.short	0x0010
        /*0064*/ 	.byte	0x00, 0xf5, 0x21, 0x00


	//----- nvinfo : EIATTR_KPARAM_INFO
	.align		4
.L_496:
        /*0068*/ 	.byte	0x04, 0x17
        /*006a*/ 	.short	(.L_498 - .L_497)
.L_497:
        /*006c*/ 	.word	0x00000000
        /*0070*/ 	.short	0x0001
        /*0072*/ 	.short	0x0008
        /*0074*/ 	.byte	0x00, 0xf5, 0x21, 0x00


	//----- nvinfo : EIATTR_KPARAM_INFO
	.align		4
.L_498:
        /*0078*/ 	.byte	0x04, 0x17
        /*007a*/ 	.short	(.L_500 - .L_499)
.L_499:
        /*007c*/ 	.word	0x00000000
        /*0080*/ 	.short	0x0000
        /*0082*/ 	.short	0x0000
        /*0084*/ 	.byte	0x00, 0xf5, 0x21, 0x00


	//----- nvinfo : EIATTR_SPARSE_MMA_MASK
	.align		4
.L_500:
        /*0088*/ 	.byte	0x03, 0x50
        /*008a*/ 	.short	0x0000


	//----- nvinfo : EIATTR_MAXREG_COUNT
	.align		4
        /*008c*/ 	.byte	0x03, 0x1b
        /*008e*/ 	.short	0x00ff


	//----- nvinfo : EIATTR_NUM_BARRIERS
	.align		4
        /*0090*/ 	.byte	0x02, 0x4c
        /*0092*/ 	.byte	0x01
	.zero		1


	//----- nvinfo : EIATTR_MERCURY_ISA_VERSION
	.align		4
        /*0094*/ 	.byte	0x03, 0x5f
        /*0096*/ 	.short	0x0101


	//----- nvinfo : EIATTR_VRC_CTA_INIT_COUNT
	.align		4
        /*0098*/ 	.byte	0x02, 0x4a
	.zero		1
	.zero		1


	//----- nvinfo : EIATTR_EXIT_INSTR_OFFSETS
	.align		4
        /*009c*/ 	.byte	0x04, 0x1c
        /*009e*/ 	.short	(.L_502 - .L_501)


	//   ....[0]....
.L_501:
        /*00a0*/ 	.word	0x00000fe0


	//   ....[1]....
        /*00a4*/ 	.word	0x00001010


	//   ....[2]....
        /*00a8*/ 	.word	0x00001d00


	//   ....[3]....
        /*00ac*/ 	.word	0x00002340


	//   ....[4]....
        /*00b0*/ 	.word	0x000026c0


	//   ....[5]....
        /*00b4*/ 	.word	0x00002880


	//----- nvinfo : EIATTR_CRS_STACK_SIZE
	.align		4
.L_502:
        /*00b8*/ 	.byte	0x04, 0x1e
        /*00ba*/ 	.short	(.L_504 - .L_503)
.L_503:
        /*00bc*/ 	.word	0x00000000


	//----- nvinfo : EIATTR_CBANK_PARAM_SIZE
	.align		4
.L_504:
        /*00c0*/ 	.byte	0x03, 0x19
        /*00c2*/ 	.short	0x0030


	//----- nvinfo : EIATTR_PARAM_CBANK
	.align		4
        /*00c4*/ 	.byte	0x04, 0x0a
        /*00c6*/ 	.short	(.L_506 - .L_505)
	.align		4
.L_505:
        /*00c8*/ 	.word	index@(.nv.constant0._Z6reducePdS_PiiiiiS0_)
        /*00cc*/ 	.short	0x0380
        /*00ce*/ 	.short	0x0030


	//----- nvinfo : EIATTR_SW_WAR
	.align		4
.L_506:
        /*00d0*/ 	.byte	0x04, 0x36
        /*00d2*/ 	.short	(.L_508 - .L_507)
.L_507:
        /*00d4*/ 	.word	0x00000008
.L_508:


//--------------------- .nv.info._Z14reduceToBufferPKdPdPiiii --------------------------
	.section	.nv.info._Z14reduceToBufferPKdPdPiiii,"",@"SHT_CUDA_INFO"
	.sectionflags	@""
	.align	4


	//----- nvinfo : EIATTR_CUDA_API_VERSION
	.align		4
        /*0000*/ 	.byte	0x04, 0x37
        /*0002*/ 	.short	(.L_510 - .L_509)
.L_509:
        /*0004*/ 	.word	0x00000082


	//----- nvinfo : EIATTR_KPARAM_INFO
	.align		4
.L_510:
        /*0008*/ 	.byte	0x04, 0x17
        /*000a*/ 	.short	(.L_512 - .L_511)
.L_511:
        /*000c*/ 	.word	0x00000000
        /*0010*/ 	.short	0x0005
        /*0012*/ 	.short	0x0020
        /*0014*/ 	.byte	0x00, 0xf0, 0x11, 0x00


	//----- nvinfo : EIATTR_KPARAM_INFO
	.align		4
.L_512:
        /*0018*/ 	.byte	0x04, 0x17
        /*001a*/ 	.short	(.L_514 - .L_513)
.L_513:
        /*001c*/ 	.word	0x00000000
        /*0020*/ 	.short	0x0004
        /*0022*/ 	.short	0x001c
        /*0024*/ 	.byte	0x00, 0xf0, 0x11, 0x00


	//----- nvinfo : EIATTR_KPARAM_INFO
	.align		4
.L_514:
        /*0028*/ 	.byte	0x04, 0x17
        /*002a*/ 	.short	(.L_516 - .L_515)
.L_515:
        /*002c*/ 	.word	0x00000000
        /*0030*/ 	.short	0x0003
        /*0032*/ 	.short	0x0018
        /*0034*/ 	.byte	0x00, 0xf0, 0x11, 0x00


	//----- nvinfo : EIATTR_KPARAM_INFO
	.align		4
.L_516:
        /*0038*/ 	.byte	0x04, 0x17
        /*003a*/ 	.short	(.L_518 - .L_517)
.L_517:
        /*003c*/ 	.word	0x00000000
        /*0040*/ 	.short	0x0002
        /*0042*/ 	.short	0x0010
        /*0044*/ 	.byte	0x00, 0xf5, 0x21, 0x00


	//----- nvinfo : EIATTR_KPARAM_INFO
	.align		4
.L_518:
        /*0048*/ 	.byte	0x04, 0x17
        /*004a*/ 	.short	(.L_520 - .L_519)
.L_519:
        /*004c*/ 	.word	0x00000000
        /*0050*/ 	.short	0x0001
        /*0052*/ 	.short	0x0008
        /*0054*/ 	.byte	0x00, 0xf5, 0x21, 0x00


	//----- nvinfo : EIATTR_KPARAM_INFO
	.align		4
.L_520:
        /*0058*/ 	.byte	0x04, 0x17
        /*005a*/ 	.short	(.L_522 - .L_521)
.L_521:
        /*005c*/ 	.word	0x00000000
        /*0060*/ 	.short	0x0000
        /*0062*/ 	.short	0x0000
        /*0064*/ 	.byte	0x00, 0xf5, 0x21, 0x00


	//----- nvinfo : EIATTR_SPARSE_MMA_MASK
	.align		4
.L_522:
        /*0068*/ 	.byte	0x03, 0x50
        /*006a*/ 	.short	0x0000


	//----- nvinfo : EIATTR_MAXREG_COUNT
	.align		4
        /*006c*/ 	.byte	0x03, 0x1b
        /*006e*/ 	.short	0x00ff


	//----- nvinfo : EIATTR_MERCURY_ISA_VERSION
	.align		4
        /*0070*/ 	.byte	0x03, 0x5f
        /*0072*/ 	.short	0x0101


	//----- nvinfo : EIATTR_VRC_CTA_INIT_COUNT
	.align		4
        /*0074*/ 	.byte	0x02, 0x4a
	.zero		1
	.zero		1


	//----- nvinfo : EIATTR_EXIT_INSTR_OFFSETS
	.align		4
        /*0078*/ 	.byte	0x04, 0x1c
        /*007a*/ 	.short	(.L_524 - .L_523)


	//   ....[0]....
.L_523:
        /*007c*/ 	.word	0x00000090


	//   ....[1]....
        /*0080*/ 	.word	0x00000140


	//   ....[2]....
        /*0084*/ 	.word	0x00000330


	//   ....[3]....
        /*0088*/ 	.word	0x00000430


	//   ....[4]....
        /*008c*/ 	.word	0x00000500


	//   ....[5]....
        /*0090*/ 	.word	0x00000570


	//   ....[6]....
        /*0094*/ 	.word	0x000005a0


	//   ....[7]....
        /*0098*/ 	.word	0x00000950


	//   ....[8]....
        /*009c*/ 	.word	0x00000b50


	//   ....[9]....
        /*00a0*/ 	.word	0x00000cc0


	//   ....[10]....
        /*00a4*/ 	.word	0x00000e30


	//----- nvinfo : EIATTR_CRS_STACK_SIZE
	.align		4
.L_524:
        /*00a8*/ 	.byte	0x04, 0x1e
        /*00aa*/ 	.short	(.L_526 - .L_525)
.L_525:
        /*00ac*/ 	.word	0x00000000


	//----- nvinfo : EIATTR_CBANK_PARAM_SIZE
	.align		4
.L_526:
        /*00b0*/ 	.byte	0x03, 0x19
        /*00b2*/ 	.short	0x0024


	//----- nvinfo : EIATTR_PARAM_CBANK
	.align		4
        /*00b4*/ 	.byte	0x04, 0x0a
        /*00b6*/ 	.short	(.L_528 - .L_527)
	.align		4
.L_527:
        /*00b8*/ 	.word	index@(.nv.constant0._Z14reduceToBufferPKdPdPiiii)
        /*00bc*/ 	.short	0x0380
        /*00be*/ 	.short	0x0024


	//----- nvinfo : EIATTR_SW_WAR
	.align		4
.L_528:
        /*00c0*/ 	.byte	0x04, 0x36
        /*00c2*/ 	.short	(.L_530 - .L_529)
.L_529:
        /*00c4*/ 	.word	0x00000008
.L_530:


//--------------------- .nv.info._Z12updateMeans1PKdPdPiii --------------------------
	.section	.nv.info._Z12updateMeans1PKdPdPiii,"",@"SHT_CUDA_INFO"
	.sectionflags	@""
	.align	4


	//----- nvinfo : EIATTR_CUDA_API_VERSION
	.align		4
        /*0000*/ 	.byte	0x04, 0x37
        /*0002*/ 	.short	(.L_532 - .L_531)
.L_531:
        /*0004*/ 	.word	0x00000082


	//----- nvinfo : EIATTR_KPARAM_INFO
	.align		4
.L_532:
        /*0008*/ 	.byte	0x04, 0x17
        /*000a*/ 	.short	(.L_534 - .L_533)
.L_533:
        /*000c*/ 	.word	0x00000000
        /*0010*/ 	.short	0x0004
        /*0012*/ 	.short	0x001c
        /*0014*/ 	.byte	0x00, 0xf0, 0x11, 0x00


	//----- nvinfo : EIATTR_KPARAM_INFO
	.align		4
.L_534:
        /*0018*/ 	.byte	0x04, 0x17
        /*001a*/ 	.short	(.L_536 - .L_535)
.L_535:
        /*001c*/ 	.word	0x00000000
        /*0020*/ 	.short	0x0003
        /*0022*/ 	.short	0x0018
        /*0024*/ 	.byte	0x00, 0xf0, 0x11, 0x00


	//----- nvinfo : EIATTR_KPARAM_INFO
	.align		4
.L_536:
        /*0028*/ 	.byte	0x04, 0x17
        /*002a*/ 	.short	(.L_538 - .L_537)
.L_537:
        /*002c*/ 	.word	0x00000000
        /*0030*/ 	.short	0x0002
        /*0032*/ 	.short	0x0010
        /*0034*/ 	.byte	0x00, 0xf5, 0x21, 0x00


	//----- nvinfo : EIATTR_KPARAM_INFO
	.align		4
.L_538:
        /*0038*/ 	.byte	0x04, 0x17
        /*003a*/ 	.short	(.L_540 - .L_539)
.L_539:
        /*003c*/ 	.word	0x00000000
        /*0040*/ 	.short	0x0001
        /*0042*/ 	.short	0x0008
        /*0044*/ 	.byte	0x00, 0xf5, 0x21, 0x00


	//----- nvinfo : EIATTR_KPARAM_INFO
	.align		4
.L_540:
        /*0048*/ 	.byte	0x04, 0x17
        /*004a*/ 	.short	(.L_542 - .L_541)
.L_541:
        /*004c*/ 	.word	0x00000000
        /*0050*/ 	.short	0x0000
        /*0052*/ 	.short	0x0000
        /*0054*/ 	.byte	0x00, 0xf5, 0x21, 0x00


	//----- nvinfo : EIATTR_SPARSE_MMA_MASK
	.align		4
.L_542:
        /*0058*/ 	.byte	0x03, 0x50
        /*005a*/ 	.short	0x0000


	//----- nvinfo : EIATTR_MAXREG_COUNT
	.align		4
        /*005c*/ 	.byte	0x03, 0x1b
        /*005e*/ 	.short	0x00ff


	//----- nvinfo : EIATTR_MERCURY_ISA_VERSION
	.align		4
        /*0060*/ 	.byte	0x03, 0x5f
        /*0062*/ 	.short	0x0101


	//----- nvinfo : EIATTR_VRC_CTA_INIT_COUNT
	.align		4
        /*0064*/ 	.byte	0x02, 0x4a
	.zero		1
	.zero		1


	//----- nvinfo : EIATTR_EXIT_INSTR_OFFSETS
	.align		4
        /*0068*/ 	.byte	0x04, 0x1c
        /*006a*/ 	.short	(.L_544 - .L_543)


	//   ....[0]....
.L_543:
        /*006c*/ 	.word	0x00000090


	//   ....[1]....
        /*0070*/ 	.word	0x000000c0


	//   ....[2]....
        /*0074*/ 	.word	0x000002e0


	//----- nvinfo : EIATTR_CRS_STACK_SIZE
	.align		4
.L_544:
        /*0078*/ 	.byte	0x04, 0x1e
        /*007a*/ 	.short	(.L_546 - .L_545)
.L_545:
        /*007c*/ 	.word	0x00000000


	//----- nvinfo : EIATTR_CBANK_PARAM_SIZE
	.align		4
.L_546:
        /*0080*/ 	.byte	0x03, 0x19
        /*0082*/ 	.short	0x0020


	//----- nvinfo : EIATTR_PARAM_CBANK
	.align		4
        /*0084*/ 	.byte	0x04, 0x0a
        /*0086*/ 	.short	(.L_548 - .L_547)
	.align		4
.L_547:
        /*0088*/ 	.word	index@(.nv.constant0._Z12updateMeans1PKdPdPiii)
        /*008c*/ 	.short	0x0380
        /*008e*/ 	.short	0x0020


	//----- nvinfo : EIATTR_SW_WAR
	.align		4
.L_548:
        /*0090*/ 	.byte	0x04, 0x36
        /*0092*/ 	.short	(.L_550 - .L_549)
.L_549:
        /*0094*/ 	.word	0x00000008
.L_550:


//--------------------- .nv.info._Z11updateMeansPdS_Piii --------------------------
	.section	.nv.info._Z11updateMeansPdS_Piii,"",@"SHT_CUDA_INFO"
	.sectionflags	@""
	.align	4


	//----- nvinfo : EIATTR_CUDA_API_VERSION
	.align		4
        /*0000*/ 	.byte	0x04, 0x37
        /*0002*/ 	.short	(.L_552 - .L_551)
.L_551:
        /*0004*/ 	.word	0x00000082


	//----- nvinfo : EIATTR_KPARAM_INFO
	.align		4
.L_552:
        /*0008*/ 	.byte	0x04, 0x17
        /*000a*/ 	.short	(.L_554 - .L_553)
.L_553:
        /*000c*/ 	.word	0x00000000
        /*0010*/ 	.short	0x0004
        /*0012*/ 	.short	0x001c
        /*0014*/ 	.byte	0x00, 0xf0, 0x11, 0x00


	//----- nvinfo : EIATTR_KPARAM_INFO
	.align		4
.L_554:
        /*0018*/ 	.byte	0x04, 0x17
        /*001a*/ 	.short	(.L_556 - .L_555)
.L_555:
        /*001c*/ 	.word	0x00000000
        /*0020*/ 	.short	0x0003
        /*0022*/ 	.short	0x0018
        /*0024*/ 	.byte	0x00, 0xf0, 0x11, 0x00


	//----- nvinfo : EIATTR_KPARAM_INFO
	.align		4
.L_556:
        /*0028*/ 	.byte	0x04, 0x17
        /*002a*/ 	.short	(.L_558 - .L_557)
.L_557:
        /*002c*/ 	.word	0x00000000
        /*0030*/ 	.short	0x0002
        /*0032*/ 	.short	0x0010
        /*0034*/ 	.byte	0x00, 0xf5, 0x21, 0x00


	//----- nvinfo : EIATTR_KPARAM_INFO
	.align		4
.L_558:
        /*0038*/ 	.byte	0x04, 0x17
        /*003a*/ 	.short	(.L_560 - .L_559)
.L_559:
        /*003c*/ 	.word	0x00000000
        /*0040*/ 	.short	0x0001
        /*0042*/ 	.short	0x0008
        /*0044*/ 	.byte	0x00, 0xf5, 0x21, 0x00


	//----- nvinfo : EIATTR_KPARAM_INFO
	.align		4
.L_560:
        /*0048*/ 	.byte	0x04, 0x17
        /*004a*/ 	.short	(.L_562 - .L_561)
.L_561:
        /*004c*/ 	.word	0x00000000
        /*0050*/ 	.short	0x0000
        /*0052*/ 	.short	0x0000
        /*0054*/ 	.byte	0x00, 0xf5, 0x21, 0x00


	//----- nvinfo : EIATTR_SPARSE_MMA_MASK
	.align		4
.L_562:
        /*0058*/ 	.byte	0x03, 0x50
        /*005a*/ 	.short	0x0000


	//----- nvinfo : EIATTR_MAXREG_COUNT
	.align		4
        /*005c*/ 	.byte	0x03, 0x1b
        /*005e*/ 	.short	0x00ff


	//----- nvinfo : EIATTR_MERCURY_ISA_VERSION
	.align		4
        /*0060*/ 	.byte	0x03, 0x5f
        /*0062*/ 	.short	0x0101


	//----- nvinfo : EIATTR_VRC_CTA_INIT_COUNT
	.align		4
        /*0064*/ 	.byte	0x02, 0x4a
	.zero		1
	.zero		1


	//----- nvinfo : EIATTR_EXIT_INSTR_OFFSETS
	.align		4
        /*0068*/ 	.byte	0x04, 0x1c
        /*006a*/ 	.short	(.L_564 - .L_563)


	//   ....[0]....
.L_563:
        /*006c*/ 	.word	0x00000090


	//   ....[1]....
        /*0070*/ 	.word	0x000000c0


	//   ....[2]....
        /*0074*/ 	.word	0x000002e0


	//----- nvinfo : EIATTR_CRS_STACK_SIZE
	.align		4
.L_564:
        /*0078*/ 	.byte	0x04, 0x1e
        /*007a*/ 	.short	(.L_566 - .L_565)
.L_565:
        /*007c*/ 	.word	0x00000000


	//----- nvinfo : EIATTR_CBANK_PARAM_SIZE
	.align		4
.L_566:
        /*0080*/ 	.byte	0x03, 0x19
        /*0082*/ 	.short	0x0020


	//----- nvinfo : EIATTR_PARAM_CBANK
	.align		4
        /*0084*/ 	.byte	0x04, 0x0a
        /*0086*/ 	.short	(.L_568 - .L_567)
	.align		4
.L_567:
        /*0088*/ 	.word	index@(.nv.constant0._Z11updateMeansPdS_Piii)
        /*008c*/ 	.short	0x0380
        /*008e*/ 	.short	0x0020


	//----- nvinfo : EIATTR_SW_WAR
	.align		4
.L_568:
        /*0090*/ 	.byte	0x04, 0x36
        /*0092*/ 	.short	(.L_570 - .L_569)
.L_569:
        /*0094*/ 	.word	0x00000008
.L_570:


//--------------------- .nv.info._Z23vectorLabelDistance2UR8PKdPdS1_iiiPiS2_ --------------------------
	.section	.nv.info._Z23vectorLabelDistance2UR8PKdPdS1_iiiPiS2_,"",@"SHT_CUDA_INFO"
	.sectionflags	@""
	.align	4


	//----- nvinfo : EIATTR_CUDA_API_VERSION
	.align		4
        /*0000*/ 	.byte	0x04, 0x37
        /*0002*/ 	.short	(.L_572 - .L_571)
.L_571:
        /*0004*/ 	.word	0x00000082


	//----- nvinfo : EIATTR_KPARAM_INFO
	.align		4
.L_572:
        /*0008*/ 	.byte	0x04, 0x17
        /*000a*/ 	.short	(.L_574 - .L_573)
.L_573:
        /*000c*/ 	.word	0x00000000
        /*0010*/ 	.short	0x0007
        /*0012*/ 	.short	0x0030
        /*0014*/ 	.byte	0x00, 0xf5, 0x21, 0x00


	//----- nvinfo : EIATTR_KPARAM_INFO
	.align		4
.L_574:
        /*0018*/ 	.byte	0x04, 0x17
        /*001a*/ 	.short	(.L_576 - .L_575)
.L_575:
        /*001c*/ 	.word	0x00000000
        /*0020*/ 	.short	0x0006
        /*0022*/ 	.short	0x0028
        /*0024*/ 	.byte	0x00, 0xf5, 0x21, 0x00


	//----- nvinfo : EIATTR_KPARAM_INFO
	.align		4
.L_576:
        /*0028*/ 	.byte	0x04, 0x17
        /*002a*/ 	.short	(.L_578 - .L_577)
.L_577:
        /*002c*/ 	.word	0x00000000
        /*0030*/ 	.short	0x0005
        /*0032*/ 	.short	0x0020
        /*0034*/ 	.byte	0x00, 0xf0, 0x11, 0x00


	//----- nvinfo : EIATTR_KPARAM_INFO
	.align		4
.L_578:
        /*0038*/ 	.byte	0x04, 0x17
        /*003a*/ 	.short	(.L_580 - .L_579)
.L_579:
        /*003c*/ 	.word	0x00000000
        /*0040*/ 	.short	0x0004
        /*0042*/ 	.short	0x001c
        /*0044*/ 	.byte	0x00, 0xf0, 0x11, 0x00


	//----- nvinfo : EIATTR_KPARAM_INFO
	.align		4
.L_580:
        /*0048*/ 	.byte	0x04, 0x17
        /*004a*/ 	.short	(.L_582 - .L_581)
.L_581:
        /*004c*/ 	.word	0x00000000
        /*0050*/ 	.short	0x0003
        /*0052*/ 	.short	0x0018
        /*0054*/ 	.byte	0x00, 0xf0, 0x11, 0x00


	//----- nvinfo : EIATTR_KPARAM_INFO
	.align		4
.L_582:
        /*0058*/ 	.byte	0x04, 0x17
        /*005a*/ 	.short	(.L_584 - .L_583)
.L_583:
        /*005c*/ 	.word	0x00000000
        /*0060*/ 	.short	0x0002
        /*0062*/ 	.short	0x0010
        /*0064*/ 	.byte	0x00, 0xf5, 0x21, 0x00


	//----- nvinfo : EIATTR_KPARAM_INFO
	.align		4
.L_584:
        /*0068*/ 	.byte	0x04, 0x17
        /*006a*/ 	.short	(.L_586 - .L_585)
.L_585:
        /*006c*/ 	.word	0x00000000
        /*0070*/ 	.short	0x0001
        /*0072*/ 	.short	0x0008
        /*0074*/ 	.byte	0x00, 0xf5, 0x21, 0x00


	//----- nvinfo : EIATTR_KPARAM_INFO
	.align		4
.L_586:
        /*0078*/ 	.byte	0x04, 0x17
        /*007a*/ 	.short	(.L_588 - .L_587)
.L_587:
        /*007c*/ 	.word	0x00000000
        /*0080*/ 	.short	0x0000
        /*0082*/ 	.short	0x0000
        /*0084*/ 	.byte	0x00, 0xf5, 0x21, 0x00


	//----- nvinfo : EIATTR_SPARSE_MMA_MASK
	.align		4
.L_588:
        /*0088*/ 	.byte	0x03, 0x50
        /*008a*/ 	.short	0x0000


	//----- nvinfo : EIATTR_MAXREG_COUNT
	.align		4
        /*008c*/ 	.byte	0x03, 0x1b
        /*008e*/ 	.short	0x00ff


	//----- nvinfo : EIATTR_MERCURY_ISA_VERSION
	.align		4
        /*0090*/ 	.byte	0x03, 0x5f
        /*0092*/ 	.short	0x0101


	//----- nvinfo : EIATTR_VRC_CTA_INIT_COUNT
	.align		4
        /*0094*/ 	.byte	0x02, 0x4a
	.zero		1
	.zero		1


	//----- nvinfo : EIATTR_EXIT_INSTR_OFFSETS
	.align		4
        /*0098*/ 	.byte	0x04, 0x1c
        /*009a*/ 	.short	(.L_590 - .L_589)


	//   ....[0]....
.L_589:
        /*009c*/ 	.word	0x000000b0


	//   ....[1]....
        /*00a0*/ 	.word	0x00002640


	//----- nvinfo : EIATTR_CBANK_PARAM_SIZE
	.align		4
.L_590:
        /*00a4*/ 	.byte	0x03, 0x19
        /*00a6*/ 	.short	0x0038


	//----- nvinfo : EIATTR_PARAM_CBANK
	.align		4
        /*00a8*/ 	.byte	0x04, 0x0a
        /*00aa*/ 	.short	(.L_592 - .L_591)
	.align		4
.L_591:
        /*00ac*/ 	.word	index@(.nv.constant0._Z23vectorLabelDistance2UR8PKdPdS1_iiiPiS2_)
        /*00b0*/ 	.short	0x0380
        /*00b2*/ 	.short	0x0038


	//----- nvinfo : EIATTR_SW_WAR
	.align		4
.L_592:
        /*00b4*/ 	.byte	0x04, 0x36
        /*00b6*/ 	.short	(.L_594 - .L_593)
.L_593:
        /*00b8*/ 	.word	0x00000008
.L_594:


//--------------------- .nv.info._Z23vectorLabelDistance2UR4PKdPdS1_iiiPiS2_ --------------------------
	.section	.nv.info._Z23vectorLabelDistance2UR4PKdPdS1_iiiPiS2_,"",@"SHT_CUDA_INFO"
	.sectionflags	@""
	.align	4


	//----- nvinfo : EIATTR_CUDA_API_VERSION
	.align		4
        /*0000*/ 	.byte	0x04, 0x37
        /*0002*/ 	.short	(.L_596 - .L_595)
.L_595:
        /*0004*/ 	.word	0x00000082


	//----- nvinfo : EIATTR_KPARAM_INFO
	.align		4
.L_596:
        /*0008*/ 	.byte	0x04, 0x17
        /*000a*/ 	.short	(.L_598 - .L_597)
.L_597:
        /*000c*/ 	.word	0x00000000
        /*0010*/ 	.short	0x0007
        /*0012*/ 	.short	0x0030
        /*0014*/ 	.byte	0x00, 0xf5, 0x21, 0x00


	//----- nvinfo : EIATTR_KPARAM_INFO
	.align		4
.L_598:
        /*0018*/ 	.byte	0x04, 0x17
        /*001a*/ 	.short	(.L_600 - .L_599)
.L_599:
        /*001c*/ 	.word	0x00000000
        /*0020*/ 	.short	0x0006
        /*0022*/ 	.short	0x0028
        /*0024*/ 	.byte	0x00, 0xf5, 0x21, 0x00


	//----- nvinfo : EIATTR_KPARAM_INFO
	.align		4
.L_600:
        /*0028*/ 	.byte	0x04, 0x17
        /*002a*/ 	.short	(.L_602 - .L_601)
.L_601:
        /*002c*/ 	.word	0x00000000
        /*0030*/ 	.short	0x0005
        /*0032*/ 	.short	0x0020
        /*0034*/ 	.byte	0x00, 0xf0, 0x11, 0x00


	//----- nvinfo : EIATTR_KPARAM_INFO
	.align		4
.L_602:
        /*0038*/ 	.byte	0x04, 0x17
        /*003a*/ 	.short	(.L_604 - .L_603)
.L_603:
        /*003c*/ 	.word	0x00000000
        /*0040*/ 	.short	0x0004
        /*0042*/ 	.short	0x001c
        /*0044*/ 	.byte	0x00, 0xf0, 0x11, 0x00


	//----- nvinfo : EIATTR_KPARAM_INFO
	.align		4
.L_604:
        /*0048*/ 	.byte	0x04, 0x17
        /*004a*/ 	.short	(.L_606 - .L_605)
.L_605:
        /*004c*/ 	.word	0x00000000
        /*0050*/ 	.short	0x0003
        /*0052*/ 	.short	0x0018
        /*0054*/ 	.byte	0x00, 0xf0, 0x11, 0x00


	//----- nvinfo : EIATTR_KPARAM_INFO
	.align		4
.L_606:
        /*0058*/ 	.byte	0x04, 0x17
        /*005a*/ 	.short	(.L_608 - .L_607)
.L_607:
        /*005c*/ 	.word	0x00000000
        /*0060*/ 	.short	0x0002
        /*0062*/ 	.short	0x0010
        /*0064*/ 	.byte	0x00, 0xf5, 0x21, 0x00


	//----- nvinfo : EIATTR_KPARAM_INFO
	.align		4
.L_608:
        /*0068*/ 	.byte	0x04, 0x17
        /*006a*/ 	.short	(.L_610 - .L_609)
.L_609:
        /*006c*/ 	.word	0x00000000
        /*0070*/ 	.short	0x0001
        /*0072*/ 	.short	0x0008
        /*0074*/ 	.byte	0x00, 0xf5, 0x21, 0x00


	//----- nvinfo : EIATTR_KPARAM_INFO
	.align		4
.L_610:
        /*0078*/ 	.byte	0x04, 0x17
        /*007a*/ 	.short	(.L_612 - .L_611)
.L_611:
        /*007c*/ 	.word	0x00000000
        /*0080*/ 	.short	0x0000
        /*0082*/ 	.short	0x0000
        /*0084*/ 	.byte	0x00, 0xf5, 0x21, 0x00


	//----- nvinfo : EIATTR_SPARSE_MMA_MASK
	.align		4
.L_612:
        /*0088*/ 	.byte	0x03, 0x50
        /*008a*/ 	.short	0x0000


	//----- nvinfo : EIATTR_MAXREG_COUNT
	.align		4
        /*008c*/ 	.byte	0x03, 0x1b
        /*008e*/ 	.short	0x00ff


	//----- nvinfo : EIATTR_MERCURY_ISA_VERSION
	.align		4
        /*0090*/ 	.byte	0x03, 0x5f
        /*0092*/ 	.short	0x0101


	//----- nvinfo : EIATTR_VRC_CTA_INIT_COUNT
	.align		4
        /*0094*/ 	.byte	0x02, 0x4a
	.zero		1
	.zero		1


	//----- nvinfo : EIATTR_EXIT_INSTR_OFFSETS
	.align		4
        /*0098*/ 	.byte	0x04, 0x1c
        /*009a*/ 	.short	(.L_614 - .L_613)


	//   ....[0]....
.L_613:
        /*009c*/ 	.word	0x00000090


	//   ....[1]....
        /*00a0*/ 	.word	0x00001e10


	//----- nvinfo : EIATTR_CBANK_PARAM_SIZE
	.align		4
.L_614:
        /*00a4*/ 	.byte	0x03, 0x19
        /*00a6*/ 	.short	0x0038


	//----- nvinfo : EIATTR_PARAM_CBANK
	.align		4
        /*00a8*/ 	.byte	0x04, 0x0a
        /*00aa*/ 	.short	(.L_616 - .L_615)
	.align		4
.L_615:
        /*00ac*/ 	.word	index@(.nv.constant0._Z23vectorLabelDistance2UR4PKdPdS1_iiiPiS2_)
        /*00b0*/ 	.short	0x0380
        /*00b2*/ 	.short	0x0038


	//----- nvinfo : EIATTR_SW_WAR
	.align		4
.L_616:
        /*00b4*/ 	.byte	0x04, 0x36
        /*00b6*/ 	.short	(.L_618 - .L_617)
.L_617:
        /*00b8*/ 	.word	0x00000008
.L_618:


//--------------------- .nv.info._Z23vectorLabelDistance2UR2PKdPdS1_iiiPiS2_ --------------------------
	.section	.nv.info._Z23vectorLabelDistance2UR2PKdPdS1_iiiPiS2_,"",@"SHT_CUDA_INFO"
	.sectionflags	@""
	.align	4


	//----- nvinfo : EIATTR_CUDA_API_VERSION
	.align		4
        /*0000*/ 	.byte	0x04, 0x37
        /*0002*/ 	.short	(.L_620 - .L_619)
.L_619:
        /*0004*/ 	.word	0x00000082


	//----- nvinfo : EIATTR_KPARAM_INFO
	.align		4
.L_620:
        /*0008*/ 	.byte	0x04, 0x17
        /*000a*/ 	.short	(.L_622 - .L_621)
.L_621:
        /*000c*/ 	.word	0x00000000
        /*0010*/ 	.short	0x0007
        /*0012*/ 	.short	0x0030
        /*0014*/ 	.byte	0x00, 0xf5, 0x21, 0x00


	//----- nvinfo : EIATTR_KPARAM_INFO
	.align		4
.L_622:
        /*0018*/ 	.byte	0x04, 0x17
        /*001a*/ 	.short	(.L_624 - .L_623)
.L_623:
        /*001c*/ 	.word	0x00000000
        /*0020*/ 	.short	0x0006
        /*0022*/ 	.short	0x0028
        /*0024*/ 	.byte	0x00, 0xf5, 0x21, 0x00


	//----- nvinfo : EIATTR_KPARAM_INFO
	.align		4
.L_624:
        /*0028*/ 	.byte	0x04, 0x17
        /*002a*/ 	.short	(.L_626 - .L_625)
.L_625:
        /*002c*/ 	.word	0x00000000
        /*0030*/ 	.short	0x0005
        /*0032*/ 	.short	0x0020
        /*0034*/ 	.byte	0x00, 0xf0, 0x11, 0x00


	//----- nvinfo : EIATTR_KPARAM_INFO
	.align		4
.L_626:
        /*0038*/ 	.byte	0x04, 0x17
        /*003a*/ 	.short	(.L_628 - .L_627)
.L_627:
        /*003c*/ 	.word	0x00000000
        /*0040*/ 	.short	0x0004
        /*0042*/ 	.short	0x001c
        /*0044*/ 	.byte	0x00, 0xf0, 0x11, 0x00


	//----- nvinfo : EIATTR_KPARAM_INFO
	.align		4
.L_628:
        /*0048*/ 	.byte	0x04, 0x17
        /*004a*/ 	.short	(.L_630 - .L_629)
.L_629:
        /*004c*/ 	.word	0x00000000
        /*0050*/ 	.short	0x0003
        /*0052*/ 	.short	0x0018
        /*0054*/ 	.byte	0x00, 0xf0, 0x11, 0x00


	//----- nvinfo : EIATTR_KPARAM_INFO
	.align		4
.L_630:
        /*0058*/ 	.byte	0x04, 0x17
        /*005a*/ 	.short	(.L_632 - .L_631)
.L_631:
        /*005c*/ 	.word	0x00000000
        /*0060*/ 	.short	0x0002
        /*0062*/ 	.short	0x0010
        /*0064*/ 	.byte	0x00, 0xf5, 0x21, 0x00


	//----- nvinfo : EIATTR_KPARAM_INFO
	.align		4
.L_632:
        /*0068*/ 	.byte	0x04, 0x17
        /*006a*/ 	.short	(.L_634 - .L_633)
.L_633:
        /*006c*/ 	.word	0x00000000
        /*0070*/ 	.short	0x0001
        /*0072*/ 	.short	0x0008
        /*0074*/ 	.byte	0x00, 0xf5, 0x21, 0x00


	//----- nvinfo : EIATTR_KPARAM_INFO
	.align		4
.L_634:
        /*0078*/ 	.byte	0x04, 0x17
        /*007a*/ 	.short	(.L_636 - .L_635)
.L_635:
        /*007c*/ 	.word	0x00000000
        /*0080*/ 	.short	0x0000
        /*0082*/ 	.short	0x0000
        /*0084*/ 	.byte	0x00, 0xf5, 0x21, 0x00


	//----- nvinfo : EIATTR_SPARSE_MMA_MASK
	.align		4
.L_636:
        /*0088*/ 	.byte	0x03, 0x50
        /*008a*/ 	.short	0x0000


	//----- nvinfo : EIATTR_MAXREG_COUNT
	.align		4
        /*008c*/ 	.byte	0x03, 0x1b
        /*008e*/ 	.short	0x00ff


	//----- nvinfo : EIATTR_MERCURY_ISA_VERSION
	.align		4
        /*0090*/ 	.byte	0x03, 0x5f
        /*0092*/ 	.short	0x0101


	//----- nvinfo : EIATTR_VRC_CTA_INIT_COUNT
	.align		4
        /*0094*/ 	.byte	0x02, 0x4a
	.zero		1
	.zero		1


	//----- nvinfo : EIATTR_EXIT_INSTR_OFFSETS
	.align		4
        /*0098*/ 	.byte	0x04, 0x1c
        /*009a*/ 	.short	(.L_638 - .L_637)


	//   ....[0]....
.L_637:
        /*009c*/ 	.word	0x00000090


	//   ....[1]....
        /*00a0*/ 	.word	0x00001fd0


	//----- nvinfo : EIATTR_CBANK_PARAM_SIZE
	.align		4
.L_638:
        /*00a4*/ 	.byte	0x03, 0x19
        /*00a6*/ 	.short	0x0038


	//----- nvinfo : EIATTR_PARAM_CBANK
	.align		4
        /*00a8*/ 	.byte	0x04, 0x0a
        /*00aa*/ 	.short	(.L_640 - .L_639)
	.align		4
.L_639:
        /*00ac*/ 	.word	index@(.nv.constant0._Z23vectorLabelDistance2UR2PKdPdS1_iiiPiS2_)
        /*00b0*/ 	.short	0x0380
        /*00b2*/ 	.short	0x0038


	//----- nvinfo : EIATTR_SW_WAR
	.align		4
.L_640:
        /*00b4*/ 	.byte	0x04, 0x36
        /*00b6*/ 	.short	(.L_642 - .L_641)
.L_641:
        /*00b8*/ 	.word	0x00000008
.L_642:


//--------------------- .nv.info._Z20vectorLabelDistance2PKdPdS1_iiiPiS2_ --------------------------
	.section	.nv.info._Z20vectorLabelDistance2PKdPdS1_iiiPiS2_,"",@"SHT_CUDA_INFO"
	.sectionflags	@""
	.align	4


	//----- nvinfo : EIATTR_CUDA_API_VERSION
	.align		4
        /*0000*/ 	.byte	0x04, 0x37
        /*0002*/ 	.short	(.L_644 - .L_643)
.L_643:
        /*0004*/ 	.word	0x00000082


	//----- nvinfo : EIATTR_KPARAM_INFO
	.align		4
.L_644:
        /*0008*/ 	.byte	0x04, 0x17
        /*000a*/ 	.short	(.L_646 - .L_645)
.L_645:
        /*000c*/ 	.word	0x00000000
        /*0010*/ 	.short	0x0007
        /*0012*/ 	.short	0x0030
        /*0014*/ 	.byte	0x00, 0xf5, 0x21, 0x00


	//----- nvinfo : EIATTR_KPARAM_INFO
	.align		4
.L_646:
        /*0018*/ 	.byte	0x04, 0x17
        /*001a*/ 	.short	(.L_648 - .L_647)
.L_647:
        /*001c*/ 	.word	0x00000000
        /*0020*/ 	.short	0x0006
        /*0022*/ 	.short	0x0028
        /*0024*/ 	.byte	0x00, 0xf5, 0x21, 0x00


	//----- nvinfo : EIATTR_KPARAM_INFO
	.align		4
.L_648:
        /*0028*/ 	.byte	0x04, 0x17
        /*002a*/ 	.short	(.L_650 - .L_649)
.L_649:
        /*002c*/ 	.word	0x00000000
        /*0030*/ 	.short	0x0005
        /*0032*/ 	.short	0x0020
        /*0034*/ 	.byte	0x00, 0xf0, 0x11, 0x00


	//----- nvinfo : EIATTR_KPARAM_INFO
	.align		4
.L_650:
        /*0038*/ 	.byte	0x04, 0x17
        /*003a*/ 	.short	(.L_652 - .L_651)
.L_651:
        /*003c*/ 	.word	0x00000000
        /*0040*/ 	.short	0x0004
        /*0042*/ 	.short	0x001c
        /*0044*/ 	.byte	0x00, 0xf0, 0x11, 0x00


	//----- nvinfo : EIATTR_KPARAM_INFO
	.align		4
.L_652:
        /*0048*/ 	.byte	0x04, 0x17
        /*004a*/ 	.short	(.L_654 - .L_653)
.L_653:
        /*004c*/ 	.word	0x00000000
        /*0050*/ 	.short	0x0003
        /*0052*/ 	.short	0x0018
        /*0054*/ 	.byte	0x00, 0xf0, 0x11, 0x00


	//----- nvinfo : EIATTR_KPARAM_INFO
	.align		4
.L_654:
        /*0058*/ 	.byte	0x04, 0x17
        /*005a*/ 	.short	(.L_656 - .L_655)
.L_655:
        /*005c*/ 	.word	0x00000000
        /*0060*/ 	.short	0x0002
        /*0062*/ 	.short	0x0010
        /*0064*/ 	.byte	0x00, 0xf5, 0x21, 0x00


	//----- nvinfo : EIATTR_KPARAM_INFO
	.align		4
.L_656:
        /*0068*/ 	.byte	0x04, 0x17
        /*006a*/ 	.short	(.L_658 - .L_657)
.L_657:
        /*006c*/ 	.word	0x00000000
        /*0070*/ 	.short	0x0001
        /*0072*/ 	.short	0x0008
        /*0074*/ 	.byte	0x00, 0xf5, 0x21, 0x00


	//----- nvinfo : EIATTR_KPARAM_INFO
	.align		4
.L_658:
        /*0078*/ 	.byte	0x04, 0x17
        /*007a*/ 	.short	(.L_660 - .L_659)
.L_659:
        /*007c*/ 	.word	0x00000000
        /*0080*/ 	.short	0x0000
        /*0082*/ 	.short	0x0000
        /*0084*/ 	.byte	0x00, 0xf5, 0x21, 0x00


	//----- nvinfo : EIATTR_SPARSE_MMA_MASK
	.align		4
.L_660:
        /*0088*/ 	.byte	0x03, 0x50
        /*008a*/ 	.short	0x0000


	//----- nvinfo : EIATTR_MAXREG_COUNT
	.align		4
        /*008c*/ 	.byte	0x03, 0x1b
        /*008e*/ 	.short	0x00ff


	//----- nvinfo : EIATTR_MERCURY_ISA_VERSION
	.align		4
        /*0090*/ 	.byte	0x03, 0x5f
        /*0092*/ 	.short	0x0101


	//----- nvinfo : EIATTR_VRC_CTA_INIT_COUNT
	.align		4
        /*0094*/ 	.byte	0x02, 0x4a
	.zero		1
	.zero		1


	//----- nvinfo : EIATTR_EXIT_INSTR_OFFSETS
	.align		4
        /*0098*/ 	.byte	0x04, 0x1c
        /*009a*/ 	.short	(.L_662 - .L_661)


	//   ....[0]....
.L_661:
        /*009c*/ 	.word	0x00000090


	//   ....[1]....
        /*00a0*/ 	.word	0x00001c10


	//----- nvinfo : EIATTR_CBANK_PARAM_SIZE
	.align		4
.L_662:
        /*00a4*/ 	.byte	0x03, 0x19
        /*00a6*/ 	.short	0x0038


	//----- nvinfo : EIATTR_PARAM_CBANK
	.align		4
        /*00a8*/ 	.byte	0x04, 0x0a
        /*00aa*/ 	.short	(.L_664 - .L_663)
	.align		4
.L_663:
        /*00ac*/ 	.word	index@(.nv.constant0._Z20vectorLabelDistance2PKdPdS1_iiiPiS2_)
        /*00b0*/ 	.short	0x0380
        /*00b2*/ 	.short	0x0038


	//----- nvinfo : EIATTR_SW_WAR
	.align		4
.L_664:
        /*00b4*/ 	.byte	0x04, 0x36
        /*00b6*/ 	.short	(.L_666 - .L_665)
.L_665:
        /*00b8*/ 	.word	0x00000008
.L_666:


//--------------------- .nv.info._Z23vectorLabelDistance1UR8PKdPdS1_iiiPiS2_ --------------------------
	.section	.nv.info._Z23vectorLabelDistance1UR8PKdPdS1_iiiPiS2_,"",@"SHT_CUDA_INFO"
	.sectionflags	@""
	.align	4


	//----- nvinfo : EIATTR_CUDA_API_VERSION
	.align		4
        /*0000*/ 	.byte	0x04, 0x37
        /*0002*/ 	.short	(.L_668 - .L_667)
.L_667:
        /*0004*/ 	.word	0x00000082


	//----- nvinfo : EIATTR_KPARAM_INFO
	.align		4
.L_668:
        /*0008*/ 	.byte	0x04, 0x17
        /*000a*/ 	.short	(.L_670 - .L_669)
.L_669:
        /*000c*/ 	.word	0x00000000
        /*0010*/ 	.short	0x0007
        /*0012*/ 	.short	0x0030
        /*0014*/ 	.byte	0x00, 0xf5, 0x21, 0x00


	//----- nvinfo : EIATTR_KPARAM_INFO
	.align		4
.L_670:
        /*0018*/ 	.byte	0x04, 0x17
        /*001a*/ 	.short	(.L_672 - .L_671)
.L_671:
        /*001c*/ 	.word	0x00000000
        /*0020*/ 	.short	0x0006
        /*0022*/ 	.short	0x0028
        /*0024*/ 	.byte	0x00, 0xf5, 0x21, 0x00


	//----- nvinfo : EIATTR_KPARAM_INFO
	.align		4
.L_672:
        /*0028*/ 	.byte	0x04, 0x17
        /*002a*/ 	.short	(.L_674 - .L_673)
.L_673:
        /*002c*/ 	.word	0x00000000
        /*0030*/ 	.short	0x0005
        /*0032*/ 	.short	0x0020
        /*0034*/ 	.byte	0x00, 0xf0, 0x11, 0x00


	//----- nvinfo : EIATTR_KPARAM_INFO
	.align		4
.L_674:
        /*0038*/ 	.byte	0x04, 0x17
        /*003a*/ 	.short	(.L_676 - .L_675)
.L_675:
        /*003c*/ 	.word	0x00000000
        /*0040*/ 	.short	0x0004
        /*0042*/ 	.short	0x001c
        /*0044*/ 	.byte	0x00, 0xf0, 0x11, 0x00


	//----- nvinfo : EIATTR_KPARAM_INFO
	.align		4
.L_676:
        /*0048*/ 	.byte	0x04, 0x17
        /*004a*/ 	.short	(.L_678 - .L_677)
.L_677:
        /*004c*/ 	.word	0x00000000
        /*0050*/ 	.short	0x0003
        /*0052*/ 	.short	0x0018
        /*0054*/ 	.byte	0x00, 0xf0, 0x11, 0x00


	//----- nvinfo : EIATTR_KPARAM_INFO
	.align		4
.L_678:
        /*0058*/ 	.byte	0x04, 0x17
        /*005a*/ 	.short	(.L_680 - .L_679)
.L_679:
        /*005c*/ 	.word	0x00000000
        /*0060*/ 	.short	0x0002
        /*0062*/ 	.short	0x0010
        /*0064*/ 	.byte	0x00, 0xf5, 0x21, 0x00


	//----- nvinfo : EIATTR_KPARAM_INFO
	.align		4
.L_680:
        /*0068*/ 	.byte	0x04, 0x17
        /*006a*/ 	.short	(.L_682 - .L_681)
.L_681:
        /*006c*/ 	.word	0x00000000
        /*0070*/ 	.short	0x0001
        /*0072*/ 	.short	0x0008
        /*0074*/ 	.byte	0x00, 0xf5, 0x21, 0x00


	//----- nvinfo : EIATTR_KPARAM_INFO
	.align		4
.L_682:
        /*0078*/ 	.byte	0x04, 0x17
        /*007a*/ 	.short	(.L_684 - .L_683)
.L_683:
        /*007c*/ 	.word	0x00000000
        /*0080*/ 	.short	0x0000
        /*0082*/ 	.short	0x0000
        /*0084*/ 	.byte	0x00, 0xf5, 0x21, 0x00


	//----- nvinfo : EIATTR_SPARSE_MMA_MASK
	.align		4
.L_684:
        /*0088*/ 	.byte	0x03, 0x50
        /*008a*/ 	.short	0x0000


	//----- nvinfo : EIATTR_MAXREG_COUNT
	.align		4
        /*008c*/ 	.byte	0x03, 0x1b
        /*008e*/ 	.short	0x00ff


	//----- nvinfo : EIATTR_MERCURY_ISA_VERSION
	.align		4
        /*0090*/ 	.byte	0x03, 0x5f
        /*0092*/ 	.short	0x0101


	//----- nvinfo : EIATTR_VRC_CTA_INIT_COUNT
	.align		4
        /*0094*/ 	.byte	0x02, 0x4a
	.zero		1
	.zero		1


	//----- nvinfo : EIATTR_EXIT_INSTR_OFFSETS
	.align		4
        /*0098*/ 	.byte	0x04, 0x1c
        /*009a*/ 	.short	(.L_686 - .L_685)


	//   ....[0]....
.L_685:
        /*009c*/ 	.word	0x00000090


	//   ....[1]....
        /*00a0*/ 	.word	0x00001d80


	//----- nvinfo : EIATTR_CRS_STACK_SIZE
	.align		4
.L_686:
        /*00a4*/ 	.byte	0x04, 0x1e
        /*00a6*/ 	.short	(.L_688 - .L_687)
.L_687:
        /*00a8*/ 	.word	0x00000000


	//----- nvinfo : EIATTR_CBANK_PARAM_SIZE
	.align		4
.L_688:
        /*00ac*/ 	.byte	0x03, 0x19
        /*00ae*/ 	.short	0x0038


	//----- nvinfo : EIATTR_PARAM_CBANK
	.align		4
        /*00b0*/ 	.byte	0x04, 0x0a
        /*00b2*/ 	.short	(.L_690 - .L_689)
	.align		4
.L_689:
        /*00b4*/ 	.word	index@(.nv.constant0._Z23vectorLabelDistance1UR8PKdPdS1_iiiPiS2_)
        /*00b8*/ 	.short	0x0380
        /*00ba*/ 	.short	0x0038


	//----- nvinfo : EIATTR_SW_WAR
	.align		4
.L_690:
        /*00bc*/ 	.byte	0x04, 0x36
        /*00be*/ 	.short	(.L_692 - .L_691)
.L_691:
        /*00c0*/ 	.word	0x00000008
.L_692:


//--------------------- .nv.info._Z23vectorLabelDistance1UR4PKdPdS1_iiiPiS2_ --------------------------
	.section	.nv.info._Z23vectorLabelDistance1UR4PKdPdS1_iiiPiS2_,"",@"SHT_CUDA_INFO"
	.sectionflags	@""
	.align	4


	//----- nvinfo : EIATTR_CUDA_API_VERSION
	.align		4
        /*0000*/ 	.byte	0x04, 0x37
        /*0002*/ 	.short	(.L_694 - .L_693)
.L_693:
        /*0004*/ 	.word	0x00000082


	//----- nvinfo : EIATTR_KPARAM_INFO
	.align		4
.L_694:
        /*0008*/ 	.byte	0x04, 0x17
        /*000a*/ 	.short	(.L_696 - .L_695)
.L_695:
        /*000c*/ 	.word	0x00000000
        /*0010*/ 	.short	0x0007
        /*0012*/ 	.short	0x0030
        /*0014*/ 	.byte	0x00, 0xf5, 0x21, 0x00


	//----- nvinfo : EIATTR_KPARAM_INFO
	.align		4
.L_696:
        /*0018*/ 	.byte	0x04, 0x17
        /*001a*/ 	.short	(.L_698 - .L_697)
.L_697:
        /*001c*/ 	.word	0x00000000
        /*0020*/ 	.short	0x0006
        /*0022*/ 	.short	0x0028
        /*0024*/ 	.byte	0x00, 0xf5, 0x21, 0x00


	//----- nvinfo : EIATTR_KPARAM_INFO
	.align		4
.L_698:
        /*0028*/ 	.byte	0x04, 0x17
        /*002a*/ 	.short	(.L_700 - .L_699)
.L_699:
        /*002c*/ 	.word	0x00000000
        /*0030*/ 	.short	0x0005
        /*0032*/ 	.short	0x0020
        /*0034*/ 	.byte	0x00, 0xf0, 0x11, 0x00


	//----- nvinfo : EIATTR_KPARAM_INFO
	.align		4
.L_700:
        /*0038*/ 	.byte	0x04, 0x17
        /*003a*/ 	.short	(.L_702 - .L_701)
.L_701:
        /*003c*/ 	.word	0x00000000
        /*0040*/ 	.short	0x0004
        /*0042*/ 	.short	0x001c
        /*0044*/ 	.byte	0x00, 0xf0, 0x11, 0x00


	//----- nvinfo : EIATTR_KPARAM_INFO
	.align		4
.L_702:
        /*0048*/ 	.byte	0x04, 0x17
        /*004a*/ 	.short	(.L_704 - .L_703)
.L_703:
        /*004c*/ 	.word	0x00000000
        /*0050*/ 	.short	0x0003
        /*0052*/ 	.short	0x0018
        /*0054*/ 	.byte	0x00, 0xf0, 0x11, 0x00


	//----- nvinfo : EIATTR_KPARAM_INFO
	.align		4
.L_704:
        /*0058*/ 	.byte	0x04, 0x17
        /*005a*/ 	.short	(.L_706 - .L_705)
.L_705:
        /*005c*/ 	.word	0x00000000
        /*0060*/ 	.short	0x0002
        /*0062*/ 	.short	0x0010
        /*0064*/ 	.byte	0x00, 0xf5, 0x21, 0x00


	//----- nvinfo : EIATTR_KPARAM_INFO
	.align		4
.L_706:
        /*0068*/ 	.byte	0x04, 0x17
        /*006a*/ 	.short	(.L_708 - .L_707)
.L_707:
        /*006c*/ 	.word	0x00000000
        /*0070*/ 	.short	0x0001
        /*0072*/ 	.short	0x0008
        /*0074*/ 	.byte	0x00, 0xf5, 0x21, 0x00


	//----- nvinfo : EIATTR_KPARAM_INFO
	.align		4
.L_708:
        /*0078*/ 	.byte	0x04, 0x17
        /*007a*/ 	.short	(.L_710 - .L_709)
.L_709:
        /*007c*/ 	.word	0x00000000
        /*0080*/ 	.short	0x0000
        /*0082*/ 	.short	0x0000
        /*0084*/ 	.byte	0x00, 0xf5, 0x21, 0x00


	//----- nvinfo : EIATTR_SPARSE_MMA_MASK
	.align		4
.L_710:
        /*0088*/ 	.byte	0x03, 0x50
        /*008a*/ 	.short	0x0000


	//----- nvinfo : EIATTR_MAXREG_COUNT
	.align		4
        /*008c*/ 	.byte	0x03, 0x1b
        /*008e*/ 	.short	0x00ff


	//----- nvinfo : EIATTR_MERCURY_ISA_VERSION
	.align		4
        /*0090*/ 	.byte	0x03, 0x5f
        /*0092*/ 	.short	0x0101


	//----- nvinfo : EIATTR_VRC_CTA_INIT_COUNT
	.align		4
        /*0094*/ 	.byte	0x02, 0x4a
	.zero		1
	.zero		1


	//----- nvinfo : EIATTR_EXIT_INSTR_OFFSETS
	.align		4
        /*0098*/ 	.byte	0x04, 0x1c
        /*009a*/ 	.short	(.L_712 - .L_711)


	//   ....[0]....
.L_711:
        /*009c*/ 	.word	0x00000090


	//   ....[1]....
        /*00a0*/ 	.word	0x00001f70


	//----- nvinfo : EIATTR_CRS_STACK_SIZE
	.align		4
.L_712:
        /*00a4*/ 	.byte	0x04, 0x1e
        /*00a6*/ 	.short	(.L_714 - .L_713)
.L_713:
        /*00a8*/ 	.word	0x00000000


	//----- nvinfo : EIATTR_CBANK_PARAM_SIZE
	.align		4
.L_714:
        /*00ac*/ 	.byte	0x03, 0x19
        /*00ae*/ 	.short	0x0038


	//----- nvinfo : EIATTR_PARAM_CBANK
	.align		4
        /*00b0*/ 	.byte	0x04, 0x0a
        /*00b2*/ 	.short	(.L_716 - .L_715)
	.align		4
.L_715:
        /*00b4*/ 	.word	index@(.nv.constant0._Z23vectorLabelDistance1UR4PKdPdS1_iiiPiS2_)
        /*00b8*/ 	.short	0x0380
        /*00ba*/ 	.short	0x0038


	//----- nvinfo : EIATTR_SW_WAR
	.align		4
.L_716:
        /*00bc*/ 	.byte	0x04, 0x36
        /*00be*/ 	.short	(.L_718 - .L_717)
.L_717:
        /*00c0*/ 	.word	0x00000008
.L_718:


//--------------------- .nv.info._Z23vectorLabelDistance1UR2PKdPdS1_iiiPiS2_ --------------------------
	.section	.nv.info._Z23vectorLabelDistance1UR2PKdPdS1_iiiPiS2_,"",@"SHT_CUDA_INFO"
	.sectionflags	@""
	.align	4


	//----- nvinfo : EIATTR_CUDA_API_VERSION
	.align		4
        /*0000*/ 	.byte	0x04, 0x37
        /*0002*/ 	.short	(.L_720 - .L_719)
.L_719:
        /*0004*/ 	.word	0x00000082


	//----- nvinfo : EIATTR_KPARAM_INFO
	.align		4
.L_720:
        /*0008*/ 	.byte	0x04, 0x17
        /*000a*/ 	.short	(.L_722 - .L_721)
.L_721:
        /*000c*/ 	.word	0x00000000
        /*0010*/ 	.short	0x0007
        /*0012*/ 	.short	0x0030
        /*0014*/ 	.byte	0x00, 0xf5, 0x21, 0x00


	//----- nvinfo : EIATTR_KPARAM_INFO
	.align		4
.L_722:
        /*0018*/ 	.byte	0x04, 0x17
        /*001a*/ 	.short	(.L_724 - .L_723)
.L_723:
        /*001c*/ 	.word	0x00000000
        /*0020*/ 	.short	0x0006
        /*0022*/ 	.short	0x0028
        /*0024*/ 	.byte	0x00, 0xf5, 0x21, 0x00


	//----- nvinfo : EIATTR_KPARAM_INFO
	.align		4
.L_724:
        /*0028*/ 	.byte	0x04, 0x17
        /*002a*/ 	.short	(.L_726 - .L_725)
.L_725:
        /*002c*/ 	.word	0x00000000
        /*0030*/ 	.short	0x0005
        /*0032*/ 	.short	0x0020
        /*0034*/ 	.byte	0x00, 0xf0, 0x11, 0x00


	//----- nvinfo : EIATTR_KPARAM_INFO
	.align		4
.L_726:
        /*0038*/ 	.byte	0x04, 0x17
        /*003a*/ 	.short	(.L_728 - .L_727)
.L_727:
        /*003c*/ 	.word	0x00000000
        /*0040*/ 	.short	0x0004
        /*0042*/ 	.short	0x001c
        /*0044*/ 	.byte	0x00, 0xf0, 0x11, 0x00


	//----- nvinfo : EIATTR_KPARAM_INFO
	.align		4
.L_728:
        /*0048*/ 	.byte	0x04, 0x17
        /*004a*/ 	.short	(.L_730 - .L_729)
.L_729:
        /*004c*/ 	.word	0x00000000
        /*0050*/ 	.short	0x0003
        /*0052*/ 	.short	0x0018
        /*0054*/ 	.byte	0x00, 0xf0, 0x11, 0x00


	//----- nvinfo : EIATTR_KPARAM_INFO
	.align		4
.L_730:
        /*0058*/ 	.byte	0x04, 0x17
        /*005a*/ 	.short	(.L_732 - .L_731)
.L_731:
        /*005c*/ 	.word	0x00000000
        /*0060*/ 	.short	0x0002
        /*0062*/ 	.short	0x0010
        /*0064*/ 	.byte	0x00, 0xf5, 0x21, 0x00


	//----- nvinfo : EIATTR_KPARAM_INFO
	.align		4
.L_732:
        /*0068*/ 	.byte	0x04, 0x17
        /*006a*/ 	.short	(.L_734 - .L_733)
.L_733:
        /*006c*/ 	.word	0x00000000
        /*0070*/ 	.short	0x0001
        /*0072*/ 	.short	0x0008
        /*0074*/ 	.byte	0x00, 0xf5, 0x21, 0x00


	//----- nvinfo : EIATTR_KPARAM_INFO
	.align		4
.L_734:
        /*0078*/ 	.byte	0x04, 0x17
        /*007a*/ 	.short	(.L_736 - .L_735)
.L_735:
        /*007c*/ 	.word	0x00000000
        /*0080*/ 	.short	0x0000
        /*0082*/ 	.short	0x0000
        /*0084*/ 	.byte	0x00, 0xf5, 0x21, 0x00


	//----- nvinfo : EIATTR_SPARSE_MMA_MASK
	.align		4
.L_736:
        /*0088*/ 	.byte	0x03, 0x50
        /*008a*/ 	.short	0x0000


	//----- nvinfo : EIATTR_MAXREG_COUNT
	.align		4
        /*008c*/ 	.byte	0x03, 0x1b
        /*008e*/ 	.short	0x00ff


	//----- nvinfo : EIATTR_MERCURY_ISA_VERSION
	.align		4
        /*0090*/ 	.byte	0x03, 0x5f
        /*0092*/ 	.short	0x0101


	//----- nvinfo : EIATTR_VRC_CTA_INIT_COUNT
	.align		4
        /*0094*/ 	.byte	0x02, 0x4a
	.zero		1
	.zero		1


	//----- nvinfo : EIATTR_EXIT_INSTR_OFFSETS
	.align		4
        /*0098*/ 	.byte	0x04, 0x1c
        /*009a*/ 	.short	(.L_738 - .L_737)


	//   ....[0]....
.L_737:
        /*009c*/ 	.word	0x00000090


	//   ....[1]....
        /*00a0*/ 	.word	0x00002130


	//----- nvinfo : EIATTR_CRS_STACK_SIZE
	.align		4
.L_738:
        /*00a4*/ 	.byte	0x04, 0x1e
        /*00a6*/ 	.short	(.L_740 - .L_739)
.L_739:
        /*00a8*/ 	.word	0x00000000


	//----- nvinfo : EIATTR_CBANK_PARAM_SIZE
	.align		4
.L_740:
        /*00ac*/ 	.byte	0x03, 0x19
        /*00ae*/ 	.short	0x0038


	//----- nvinfo : EIATTR_PARAM_CBANK
	.align		4
        /*00b0*/ 	.byte	0x04, 0x0a
        /*00b2*/ 	.short	(.L_742 - .L_741)
	.align		4
.L_741:
        /*00b4*/ 	.word	index@(.nv.constant0._Z23vectorLabelDistance1UR2PKdPdS1_iiiPiS2_)
        /*00b8*/ 	.short	0x0380
        /*00ba*/ 	.short	0x0038


	//----- nvinfo : EIATTR_SW_WAR
	.align		4
.L_742:
        /*00bc*/ 	.byte	0x04, 0x36
        /*00be*/ 	.short	(.L_744 - .L_743)
.L_743:
        /*00c0*/ 	.word	0x00000008
.L_744:


//--------------------- .nv.info._Z20vectorLabelDistance1PKdPdS1_iiiPiS2_ --------------------------
	.section	.nv.info._Z20vectorLabelDistance1PKdPdS1_iiiPiS2_,"",@"SHT_CUDA_INFO"
	.sectionflags	@""
	.align	4


	//----- nvinfo : EIATTR_CUDA_API_VERSION
	.align		4
        /*0000*/ 	.byte	0x04, 0x37
        /*0002*/ 	.short	(.L_746 - .L_745)
.L_745:
        /*0004*/ 	.word	0x00000082


	//----- nvinfo : EIATTR_KPARAM_INFO
	.align		4
.L_746:
        /*0008*/ 	.byte	0x04, 0x17
        /*000a*/ 	.short	(.L_748 - .L_747)
.L_747:
        /*000c*/ 	.word	0x00000000
        /*0010*/ 	.short	0x0007
        /*0012*/ 	.short	0x0030
        /*0014*/ 	.byte	0x00, 0xf5, 0x21, 0x00


	//----- nvinfo : EIATTR_KPARAM_INFO
	.align		4
.L_748:
        /*0018*/ 	.byte	0x04, 0x17
        /*001a*/ 	.short	(.L_750 - .L_749)
.L_749:
        /*001c*/ 	.word	0x00000000
        /*0020*/ 	.short	0x0006
        /*0022*/ 	.short	0x0028
        /*0024*/ 	.byte	0x00, 0xf5, 0x21, 0x00


	//----- nvinfo : EIATTR_KPARAM_INFO
	.align		4
.L_750:
        /*0028*/ 	.byte	0x04, 0x17
        /*002a*/ 	.short	(.L_752 - .L_751)
.L_751:
        /*002c*/ 	.word	0x00000000
        /*0030*/ 	.short	0x0005
        /*0032*/ 	.short	0x0020
        /*0034*/ 	.byte	0x00, 0xf0, 0x11, 0x00


	//----- nvinfo : EIATTR_KPARAM_INFO
	.align		4
.L_752:
        /*0038*/ 	.byte	0x04, 0x17
        /*003a*/ 	.short	(.L_754 - .L_753)
.L_753:
        /*003c*/ 	.word	0x00000000
        /*0040*/ 	.short	0x0004
        /*0042*/ 	.short	0x001c
        /*0044*/ 	.byte	0x00, 0xf0, 0x11, 0x00


	//----- nvinfo : EIATTR_KPARAM_INFO
	.align		4
.L_754:
        /*0048*/ 	.byte	0x04, 0x17
        /*004a*/ 	.short	(.L_756 - .L_755)
.L_755:
        /*004c*/ 	.word	0x00000000
        /*0050*/ 	.short	0x0003
        /*0052*/ 	.short	0x0018
        /*0054*/ 	.byte	0x00, 0xf0, 0x11, 0x00


	//----- nvinfo : EIATTR_KPARAM_INFO
	.align		4
.L_756:
        /*0058*/ 	.byte	0x04, 0x17
        /*005a*/ 	.short	(.L_758 - .L_757)
.L_757:
        /*005c*/ 	.word	0x00000000
        /*0060*/ 	.short	0x0002
        /*0062*/ 	.short	0x0010
        /*0064*/ 	.byte	0x00, 0xf5, 0x21, 0x00


	//----- nvinfo : EIATTR_KPARAM_INFO
	.align		4
.L_758:
        /*0068*/ 	.byte	0x04, 0x17
        /*006a*/ 	.short	(.L_760 - .L_759)
.L_759:
        /*006c*/ 	.word	0x00000000
        /*0070*/ 	.short	0x0001
        /*0072*/ 	.short	0x0008
        /*0074*/ 	.byte	0x00, 0xf5, 0x21, 0x00


	//----- nvinfo : EIATTR_KPARAM_INFO
	.align		4
.L_760:
        /*0078*/ 	.byte	0x04, 0x17
        /*007a*/ 	.short	(.L_762 - .L_761)
.L_761:
        /*007c*/ 	.word	0x00000000
        /*0080*/ 	.short	0x0000
        /*0082*/ 	.short	0x0000
        /*0084*/ 	.byte	0x00, 0xf5, 0x21, 0x00


	//----- nvinfo : EIATTR_SPARSE_MMA_MASK
	.align		4
.L_762:
        /*0088*/ 	.byte	0x03, 0x50
        /*008a*/ 	.short	0x0000


	//----- nvinfo : EIATTR_MAXREG_COUNT
	.align		4
        /*008c*/ 	.byte	0x03, 0x1b
        /*008e*/ 	.short	0x00ff


	//----- nvinfo : EIATTR_MERCURY_ISA_VERSION
	.align		4
        /*0090*/ 	.byte	0x03, 0x5f
        /*0092*/ 	.short	0x0101


	//----- nvinfo : EIATTR_VRC_CTA_INIT_COUNT
	.align		4
        /*0094*/ 	.byte	0x02, 0x4a
	.zero		1
	.zero		1


	//----- nvinfo : EIATTR_EXIT_INSTR_OFFSETS
	.align		4
        /*0098*/ 	.byte	0x04, 0x1c
        /*009a*/ 	.short	(.L_764 - .L_763)


	//   ....[0]....
.L_763:
        /*009c*/ 	.word	0x00000090


	//   ....[1]....
        /*00a0*/ 	.word	0x00001d70


	//----- nvinfo : EIATTR_CRS_STACK_SIZE
	.align		4
.L_764:
        /*00a4*/ 	.byte	0x04, 0x1e
        /*00a6*/ 	.short	(.L_766 - .L_765)
.L_765:
        /*00a8*/ 	.word	0x00000000


	//----- nvinfo : EIATTR_CBANK_PARAM_SIZE
	.align		4
.L_766:
        /*00ac*/ 	.byte	0x03, 0x19
        /*00ae*/ 	.short	0x0038


	//----- nvinfo : EIATTR_PARAM_CBANK
	.align		4
        /*00b0*/ 	.byte	0x04, 0x0a
        /*00b2*/ 	.short	(.L_768 - .L_767)
	.align		4
.L_767:
        /*00b4*/ 	.word	index@(.nv.constant0._Z20vectorLabelDistance1PKdPdS1_iiiPiS2_)
        /*00b8*/ 	.short	0x0380
        /*00ba*/ 	.short	0x0038


	//----- nvinfo : EIATTR_SW_WAR
	.align		4
.L_768:
        /*00bc*/ 	.byte	0x04, 0x36
        /*00be*/ 	.short	(.L_770 - .L_769)
.L_769:
        /*00c0*/ 	.word	0x00000008
.L_770:


//--------------------- .nv.info._Z23vectorLabelDistance1UR8PKdPdS1_iiiPi --------------------------
	.section	.nv.info._Z23vectorLabelDistance1UR8PKdPdS1_iiiPi,"",@"SHT_CUDA_INFO"
	.sectionflags	@""
	.align	4


	//----- nvinfo : EIATTR_CUDA_API_VERSION
	.align		4
        /*0000*/ 	.byte	0x04, 0x37
        /*0002*/ 	.short	(.L_772 - .L_771)
.L_771:
        /*0004*/ 	.word	0x00000082


	//----- nvinfo : EIATTR_KPARAM_INFO
	.align		4
.L_772:
        /*0008*/ 	.byte	0x04, 0x17
        /*000a*/ 	.short	(.L_774 - .L_773)
.L_773:
        /*000c*/ 	.word	0x00000000
        /*0010*/ 	.short	0x0006
        /*0012*/ 	.short	0x0028
        /*0014*/ 	.byte	0x00, 0xf5, 0x21, 0x00


	//----- nvinfo : EIATTR_KPARAM_INFO
	.align		4
.L_774:
        /*0018*/ 	.byte	0x04, 0x17
        /*001a*/ 	.short	(.L_776 - .L_775)
.L_775:
        /*001c*/ 	.word	0x00000000
        /*0020*/ 	.short	0x0005
        /*0022*/ 	.short	0x0020
        /*0024*/ 	.byte	0x00, 0xf0, 0x11, 0x00


	//----- nvinfo : EIATTR_KPARAM_INFO
	.align		4
.L_776:
        /*0028*/ 	.byte	0x04, 0x17
        /*002a*/ 	.short	(.L_778 - .L_777)
.L_777:
        /*002c*/ 	.word	0x00000000
        /*0030*/ 	.short	0x0004
        /*0032*/ 	.short	0x001c
        /*0034*/ 	.byte	0x00, 0xf0, 0x11, 0x00


	//----- nvinfo : EIATTR_KPARAM_INFO
	.align		4
.L_778:
        /*0038*/ 	.byte	0x04, 0x17
        /*003a*/ 	.short	(.L_780 - .L_779)
.L_779:
        /*003c*/ 	.word	0x00000000
        /*0040*/ 	.short	0x0003
        /*0042*/ 	.short	0x0018
        /*0044*/ 	.byte	0x00, 0xf0, 0x11, 0x00


	//----- nvinfo : EIATTR_KPARAM_INFO
	.align		4
.L_780:
        /*0048*/ 	.byte	0x04, 0x17
        /*004a*/ 	.short	(.L_782 - .L_781)
.L_781:
        /*004c*/ 	.word	0x00000000
        /*0050*/ 	.short	0x0002
        /*0052*/ 	.short	0x0010
        /*0054*/ 	.byte	0x00, 0xf5, 0x21, 0x00


	//----- nvinfo : EIATTR_KPARAM_INFO
	.align		4
.L_782:
        /*0058*/ 	.byte	0x04, 0x17
        /*005a*/ 	.short	(.L_784 - .L_783)
.L_783:
        /*005c*/ 	.word	0x00000000
        /*0060*/ 	.short	0x0001
        /*0062*/ 	.short	0x0008
        /*0064*/ 	.byte	0x00, 0xf5, 0x21, 0x00


	//----- nvinfo : EIATTR_KPARAM_INFO
	.align		4
.L_784:
        /*0068*/ 	.byte	0x04, 0x17
        /*006a*/ 	.short	(.L_786 - .L_785)
.L_785:
        /*006c*/ 	.word	0x00000000
        /*0070*/ 	.short	0x0000
        /*0072*/ 	.short	0x0000
        /*0074*/ 	.byte	0x00, 0xf5, 0x21, 0x00


	//----- nvinfo : EIATTR_SPARSE_MMA_MASK
	.align		4
.L_786:
        /*0078*/ 	.byte	0x03, 0x50
        /*007a*/ 	.short	0x0000


	//----- nvinfo : EIATTR_MAXREG_COUNT
	.align		4
        /*007c*/ 	.byte	0x03, 0x1b
        /*007e*/ 	.short	0x00ff


	//----- nvinfo : EIATTR_MERCURY_ISA_VERSION
	.align		4
        /*0080*/ 	.byte	0x03, 0x5f
        /*0082*/ 	.short	0x0101


	//----- nvinfo : EIATTR_VRC_CTA_INIT_COUNT
	.align		4
        /*0084*/ 	.byte	0x02, 0x4a
	.zero		1
	.zero		1


	//----- nvinfo : EIATTR_EXIT_INSTR_OFFSETS
	.align		4
        /*0088*/ 	.byte	0x04, 0x1c
        /*008a*/ 	.short	(.L_788 - .L_787)


	//   ....[0]....
.L_787:
        /*008c*/ 	.word	0x00000090


	//   ....[1]....
        /*0090*/ 	.word	0x00001d30


	//----- nvinfo : EIATTR_CRS_STACK_SIZE
	.align		4
.L_788:
        /*0094*/ 	.byte	0x04, 0x1e
        /*0096*/ 	.short	(.L_790 - .L_789)
.L_789:
        /*0098*/ 	.word	0x00000000


	//----- nvinfo : EIATTR_CBANK_PARAM_SIZE
	.align		4
.L_790:
        /*009c*/ 	.byte	0x03, 0x19
        /*009e*/ 	.short	0x0030


	//----- nvinfo : EIATTR_PARAM_CBANK
	.align		4
        /*00a0*/ 	.byte	0x04, 0x0a
        /*00a2*/ 	.short	(.L_792 - .L_791)
	.align		4
.L_791:
        /*00a4*/ 	.word	index@(.nv.constant0._Z23vectorLabelDistance1UR8PKdPdS1_iiiPi)
        /*00a8*/ 	.short	0x0380
        /*00aa*/ 	.short	0x0030


	//----- nvinfo : EIATTR_SW_WAR
	.align		4
.L_792:
        /*00ac*/ 	.byte	0x04, 0x36
        /*00ae*/ 	.short	(.L_794 - .L_793)
.L_793:
        /*00b0*/ 	.word	0x00000008
.L_794:


//--------------------- .nv.info._Z23vectorLabelDistance1UR4PKdPdS1_iiiPi --------------------------
	.section	.nv.info._Z23vectorLabelDistance1UR4PKdPdS1_iiiPi,"",@"SHT_CUDA_INFO"
	.sectionflags	@""
	.align	4


	//----- nvinfo : EIATTR_CUDA_API_VERSION
	.align		4
        /*0000*/ 	.byte	0x04, 0x37
        /*0002*/ 	.short	(.L_796 - .L_795)
.L_795:
        /*0004*/ 	.word	0x00000082


	//----- nvinfo : EIATTR_KPARAM_INFO
	.align		4
.L_796:
        /*0008*/ 	.byte	0x04, 0x17
        /*000a*/ 	.short	(.L_798 - .L_797)
.L_797:
        /*000c*/ 	.word	0x00000000
        /*0010*/ 	.short	0x0006
        /*0012*/ 	.short	0x0028
        /*0014*/ 	.byte	0x00, 0xf5, 0x21, 0x00


	//----- nvinfo : EIATTR_KPARAM_INFO
	.align		4
.L_798:
        /*0018*/ 	.byte	0x04, 0x17
        /*001a*/ 	.short	(.L_800 - .L_799)
.L_799:
        /*001c*/ 	.word	0x00000000
        /*0020*/ 	.short	0x0005
        /*0022*/ 	.short	0x0020
        /*0024*/ 	.byte	0x00, 0xf0, 0x11, 0x00


	//----- nvinfo : EIATTR_KPARAM_INFO
	.align		4
.L_800:
        /*0028*/ 	.byte	0x04, 0x17
        /*002a*/ 	.short	(.L_802 - .L_801)
.L_801:
        /*002c*/ 	.word	0x00000000
        /*0030*/ 	.short	0x0004
        /*0032*/ 	.short	0x001c
        /*0034*/ 	.byte	0x00, 0xf0, 0x11, 0x00


	//----- nvinfo : EIATTR_KPARAM_INFO
	.align		4
.L_802:
        /*0038*/ 	.byte	0x04, 0x17
        /*003a*/ 	.short	(.L_804 - .L_803)
.L_803:
        /*003c*/ 	.word	0x00000000
        /*0040*/ 	.short	0x0003
        /*0042*/ 	.short	0x0018
        /*0044*/ 	.byte	0x00, 0xf0, 0x11, 0x00


	//----- nvinfo : EIATTR_KPARAM_INFO
	.align		4
.L_804:
        /*0048*/ 	.byte	0x04, 0x17
        /*004a*/ 	.short	(.L_806 - .L_805)
.L_805:
        /*004c*/ 	.word	0x00000000
        /*0050*/ 	.short	0x0002
        /*0052*/ 	.short	0x0010
        /*0054*/ 	.byte	0x00, 0xf5, 0x21, 0x00


	//----- nvinfo : EIATTR_KPARAM_INFO
	.align		4
.L_806:
        /*0058*/ 	.byte	0x04, 0x17
        /*005a*/ 	.short	(.L_808 - .L_807)
.L_807:
        /*005c*/ 	.word	0x00000000
        /*0060*/ 	.short	0x0001
        /*0062*/ 	.short	0x0008
        /*0064*/ 	.byte	0x00, 0xf5, 0x21, 0x00


	//----- nvinfo : EIATTR_KPARAM_INFO
	.align		4
.L_808:
        /*0068*/ 	.byte	0x04, 0x17
        /*006a*/ 	.short	(.L_810 - .L_809)
.L_809:
        /*006c*/ 	.word	0x00000000
        /*0070*/ 	.short	0x0000
        /*0072*/ 	.short	0x0000
        /*0074*/ 	.byte	0x00, 0xf5, 0x21, 0x00


	//----- nvinfo : EIATTR_SPARSE_MMA_MASK
	.align		4
.L_810:
        /*0078*/ 	.byte	0x03, 0x50
        /*007a*/ 	.short	0x0000


	//----- nvinfo : EIATTR_MAXREG_COUNT
	.align		4
        /*007c*/ 	.byte	0x03, 0x1b
        /*007e*/ 	.short	0x00ff


	//----- nvinfo : EIATTR_MERCURY_ISA_VERSION
	.align		4
        /*0080*/ 	.byte	0x03, 0x5f
        /*0082*/ 	.short	0x0101


	//----- nvinfo : EIATTR_VRC_CTA_INIT_COUNT
	.align		4
        /*0084*/ 	.byte	0x02, 0x4a
	.zero		1
	.zero		1


	//----- nvinfo : EIATTR_EXIT_INSTR_OFFSETS
	.align		4
        /*0088*/ 	.byte	0x04, 0x1c
        /*008a*/ 	.short	(.L_812 - .L_811)


	//   ....[0]....
.L_811:
        /*008c*/ 	.word	0x00000090


	//   ....[1]....
        /*0090*/ 	.word	0x00001f40


	//----- nvinfo : EIATTR_CRS_STACK_SIZE
	.align		4
.L_812:
        /*0094*/ 	.byte	0x04, 0x1e
        /*0096*/ 	.short	(.L_814 - .L_813)
.L_813:
        /*0098*/ 	.word	0x00000000


	//----- nvinfo : EIATTR_CBANK_PARAM_SIZE
	.align		4
.L_814:
        /*009c*/ 	.byte	0x03, 0x19
        /*009e*/ 	.short	0x0030


	//----- nvinfo : EIATTR_PARAM_CBANK
	.align		4
        /*00a0*/ 	.byte	0x04, 0x0a
        /*00a2*/ 	.short	(.L_816 - .L_815)
	.align		4
.L_815:
        /*00a4*/ 	.word	index@(.nv.constant0._Z23vectorLabelDistance1UR4PKdPdS1_iiiPi)
        /*00a8*/ 	.short	0x0380
        /*00aa*/ 	.short	0x0030


	//----- nvinfo : EIATTR_SW_WAR
	.align		4
.L_816:
        /*00ac*/ 	.byte	0x04, 0x36
        /*00ae*/ 	.short	(.L_818 - .L_817)
.L_817:
        /*00b0*/ 	.word	0x00000008
.L_818:


//--------------------- .nv.info._Z23vectorLabelDistance1UR2PKdPdS1_iiiPi --------------------------
	.section	.nv.info._Z23vectorLabelDistance1UR2PKdPdS1_iiiPi,"",@"SHT_CUDA_INFO"
	.sectionflags	@""
	.align	4


	//----- nvinfo : EIATTR_CUDA_API_VERSION
	.align		4
        /*0000*/ 	.byte	0x04, 0x37
        /*0002*/ 	.short	(.L_820 - .L_819)
.L_819:
        /*0004*/ 	.word	0x00000082


	//----- nvinfo : EIATTR_KPARAM_INFO
	.align		4
.L_820:
        /*0008*/ 	.byte	0x04, 0x17
        /*000a*/ 	.short	(.L_822 - .L_821)
.L_821:
        /*000c*/ 	.word	0x00000000
        /*0010*/ 	.short	0x0006
        /*0012*/ 	.short	0x0028
        /*0014*/ 	.byte	0x00, 0xf5, 0x21, 0x00


	//----- nvinfo : EIATTR_KPARAM_INFO
	.align		4
.L_822:
        /*0018*/ 	.byte	0x04, 0x17
        /*001a*/ 	.short	(.L_824 - .L_823)
.L_823:
        /*001c*/ 	.word	0x00000000
        /*0020*/ 	.short	0x0005
        /*0022*/ 	.short	0x0020
        /*0024*/ 	.byte	0x00, 0xf0, 0x11, 0x00


	//----- nvinfo : EIATTR_KPARAM_INFO
	.align		4
.L_824:
        /*0028*/ 	.byte	0x04, 0x17
        /*002a*/ 	.short	(.L_826 - .L_825)
.L_825:
        /*002c*/ 	.word	0x00000000
        /*0030*/ 	.short	0x0004
        /*0032*/ 	.short	0x001c
        /*0034*/ 	.byte	0x00, 0xf0, 0x11, 0x00


	//----- nvinfo : EIATTR_KPARAM_INFO
	.align		4
.L_826:
        /*0038*/ 	.byte	0x04, 0x17
        /*003a*/ 	.short	(.L_828 - .L_827)
.L_827:
        /*003c*/ 	.word	0x00000000
        /*0040*/ 	.short	0x0003
        /*0042*/ 	.short	0x0018
        /*0044*/ 	.byte	0x00, 0xf0, 0x11, 0x00


	//----- nvinfo : EIATTR_KPARAM_INFO
	.align		4
.L_828:
        /*0048*/ 	.byte	0x04, 0x17
        /*004a*/ 	.short	(.L_830 - .L_829)
.L_829:
        /*004c*/ 	.word	0x00000000
        /*0050*/ 	.short	0x0002
        /*0052*/ 	.short	0x0010
        /*0054*/ 	.byte	0x00, 0xf5, 0x21, 0x00


	//----- nvinfo : EIATTR_KPARAM_INFO
	.align		4
.L_830:
        /*0058*/ 	.byte	0x04, 0x17
        /*005a*/ 	.short	(.L_832 - .L_831)
.L_831:
        /*005c*/ 	.word	0x00000000
        /*0060*/ 	.short	0x0001
        /*0062*/ 	.short	0x0008
        /*0064*/ 	.byte	0x00, 0xf5, 0x21, 0x00


	//----- nvinfo : EIATTR_KPARAM_INFO
	.align		4
.L_832:
        /*0068*/ 	.byte	0x04, 0x17
        /*006a*/ 	.short	(.L_834 - .L_833)
.L_833:
        /*006c*/ 	.word	0x00000000
        /*0070*/ 	.short	0x0000
        /*0072*/ 	.short	0x0000
        /*0074*/ 	.byte	0x00, 0xf5, 0x21, 0x00


	//----- nvinfo : EIATTR_SPARSE_MMA_MASK
	.align		4
.L_834:
        /*0078*/ 	.byte	0x03, 0x50
        /*007a*/ 	.short	0x0000


	//----- nvinfo : EIATTR_MAXREG_COUNT
	.align		4
        /*007c*/ 	.byte	0x03, 0x1b
        /*007e*/ 	.short	0x00ff


	//----- nvinfo : EIATTR_MERCURY_ISA_VERSION
	.align		4
        /*0080*/ 	.byte	0x03, 0x5f
        /*0082*/ 	.short	0x0101


	//----- nvinfo : EIATTR_VRC_CTA_INIT_COUNT
	.align		4
        /*0084*/ 	.byte	0x02, 0x4a
	.zero		1
	.zero		1


	//----- nvinfo : EIATTR_EXIT_INSTR_OFFSETS
	.align		4
        /*0088*/ 	.byte	0x04, 0x1c
        /*008a*/ 	.short	(.L_836 - .L_835)


	//   ....[0]....
.L_835:
        /*008c*/ 	.word	0x00000090


	//   ....[1]....
        /*0090*/ 	.word	0x00002120


	//----- nvinfo : EIATTR_CRS_STACK_SIZE
	.align		4
.L_836:
        /*0094*/ 	.byte	0x04, 0x1e
        /*0096*/ 	.short	(.L_838 - .L_837)
.L_837:
        /*0098*/ 	.word	0x00000000


	//----- nvinfo : EIATTR_CBANK_PARAM_SIZE
	.align		4
.L_838:
        /*009c*/ 	.byte	0x03, 0x19
        /*009e*/ 	.short	0x0030


	//----- nvinfo : EIATTR_PARAM_CBANK
	.align		4
        /*00a0*/ 	.byte	0x04, 0x0a
        /*00a2*/ 	.short	(.L_840 - .L_839)
	.align		4
.L_839:
        /*00a4*/ 	.word	index@(.nv.constant0._Z23vectorLabelDistance1UR2PKdPdS1_iiiPi)
        /*00a8*/ 	.short	0x0380
        /*00aa*/ 	.short	0x0030


	//----- nvinfo : EIATTR_SW_WAR
	.align		4
.L_840:
        /*00ac*/ 	.byte	0x04, 0x36
        /*00ae*/ 	.short	(.L_842 - .L_841)
.L_841:
        /*00b0*/ 	.word	0x00000008
.L_842:


//--------------------- .nv.info._Z20vectorLabelDistance1PKdPdS1_iiiPi --------------------------
	.section	.nv.info._Z20vectorLabelDistance1PKdPdS1_iiiPi,"",@"SHT_CUDA_INFO"
	.sectionflags	@""
	.align	4


	//----- nvinfo : EIATTR_CUDA_API_VERSION
	.align		4
        /*0000*/ 	.byte	0x04, 0x37
        /*0002*/ 	.short	(.L_844 - .L_843)
.L_843:
        /*0004*/ 	.word	0x00000082


	//----- nvinfo : EIATTR_KPARAM_INFO
	.align		4
.L_844:
        /*0008*/ 	.byte	0x04, 0x17
        /*000a*/ 	.short	(.L_846 - .L_845)
.L_845:
        /*000c*/ 	.word	0x00000000
        /*0010*/ 	.short	0x0006
        /*0012*/ 	.short	0x0028
        /*0014*/ 	.byte	0x00, 0xf5, 0x21, 0x00


	//----- nvinfo : EIATTR_KPARAM_INFO
	.align		4
.L_846:
        /*0018*/ 	.byte	0x04, 0x17
        /*001a*/ 	.short	(.L_848 - .L_847)
.L_847:
        /*001c*/ 	.word	0x00000000
        /*0020*/ 	.short	0x0005
        /*0022*/ 	.short	0x0020
        /*0024*/ 	.byte	0x00, 0xf0, 0x11, 0x00


	//----- nvinfo : EIATTR_KPARAM_INFO
	.align		4
.L_848:
        /*0028*/ 	.byte	0x04, 0x17
        /*002a*/ 	.short	(.L_850 - .L_849)
.L_849:
        /*002c*/ 	.word	0x00000000
        /*0030*/ 	.short	0x0004
        /*0032*/ 	.short	0x001c
        /*0034*/ 	.byte	0x00, 0xf0, 0x11, 0x00


	//----- nvinfo : EIATTR_KPARAM_INFO
	.align		4
.L_850:
        /*0038*/ 	.byte	0x04, 0x17
        /*003a*/ 	.short	(.L_852 - .L_851)
.L_851:
        /*003c*/ 	.word	0x00000000
        /*0040*/ 	.short	0x0003
        /*0042*/ 	.short	0x0018
        /*0044*/ 	.byte	0x00, 0xf0, 0x11, 0x00


	//----- nvinfo : EIATTR_KPARAM_INFO
	.align		4
.L_852:
        /*0048*/ 	.byte	0x04, 0x17
        /*004a*/ 	.short	(.L_854 - .L_853)
.L_853:
        /*004c*/ 	.word	0x00000000
        /*0050*/ 	.short	0x0002
        /*0052*/ 	.short	0x0010
        /*0054*/ 	.byte	0x00, 0xf5, 0x21, 0x00


	//----- nvinfo : EIATTR_KPARAM_INFO
	.align		4
.L_854:
        /*0058*/ 	.byte	0x04, 0x17
        /*005a*/ 	.short	(.L_856 - .L_855)
.L_855:
        /*005c*/ 	.word	0x00000000
        /*0060*/ 	.short	0x0001
        /*0062*/ 	.short	0x0008
        /*0064*/ 	.byte	0x00, 0xf5, 0x21, 0x00


	//----- nvinfo : EIATTR_KPARAM_INFO
	.align		4
.L_856:
        /*0068*/ 	.byte	0x04, 0x17
        /*006a*/ 	.short	(.L_858 - .L_857)
.L_857:
        /*006c*/ 	.word	0x00000000
        /*0070*/ 	.short	0x0000
        /*0072*/ 	.short	0x0000
        /*0074*/ 	.byte	0x00, 0xf5, 0x21, 0x00


	//----- nvinfo : EIATTR_SPARSE_MMA_MASK
	.align		4
.L_858:
        /*0078*/ 	.byte	0x03, 0x50
        /*007a*/ 	.short	0x0000


	//----- nvinfo : EIATTR_MAXREG_COUNT
	.align		4
        /*007c*/ 	.byte	0x03, 0x1b
        /*007e*/ 	.short	0x00ff


	//----- nvinfo : EIATTR_MERCURY_ISA_VERSION
	.align		4
        /*0080*/ 	.byte	0x03, 0x5f
        /*0082*/ 	.short	0x0101


	//----- nvinfo : EIATTR_VRC_CTA_INIT_COUNT
	.align		4
        /*0084*/ 	.byte	0x02, 0x4a
	.zero		1
	.zero		1


	//----- nvinfo : EIATTR_EXIT_INSTR_OFFSETS
	.align		4
        /*0088*/ 	.byte	0x04, 0x1c
        /*008a*/ 	.short	(.L_860 - .L_859)


	//   ....[0]....
.L_859:
        /*008c*/ 	.word	0x00000090


	//   ....[1]....
        /*0090*/ 	.word	0x00001d00


	//----- nvinfo : EIATTR_CRS_STACK_SIZE
	.align		4
.L_860:
        /*0094*/ 	.byte	0x04, 0x1e
        /*0096*/ 	.short	(.L_862 - .L_861)
.L_861:
        /*0098*/ 	.word	0x00000000


	//----- nvinfo : EIATTR_CBANK_PARAM_SIZE
	.align		4
.L_862:
        /*009c*/ 	.byte	0x03, 0x19
        /*009e*/ 	.short	0x0030


	//----- nvinfo : EIATTR_PARAM_CBANK
	.align		4
        /*00a0*/ 	.byte	0x04, 0x0a
        /*00a2*/ 	.short	(.L_864 - .L_863)
	.align		4
.L_863:
        /*00a4*/ 	.word	index@(.nv.constant0._Z20vectorLabelDistance1PKdPdS1_iiiPi)
        /*00a8*/ 	.short	0x0380
        /*00aa*/ 	.short	0x0030


	//----- nvinfo : EIATTR_SW_WAR
	.align		4
.L_864:
        /*00ac*/ 	.byte	0x04, 0x36
        /*00ae*/ 	.short	(.L_866 - .L_865)
.L_865:
        /*00b0*/ 	.word	0x00000008
.L_866:


//--------------------- .nv.info._Z19vectorLabelDistancePdS_S_iiiPi --------------------------
	.section	.nv.info._Z19vectorLabelDistancePdS_S_iiiPi,"",@"SHT_CUDA_INFO"
	.sectionflags	@""
	.align	4


	//----- nvinfo : EIATTR_CUDA_API_VERSION
	.align		4
        /*0000*/ 	.byte	0x04, 0x37
        /*0002*/ 	.short	(.L_868 - .L_867)
.L_867:
        /*0004*/ 	.word	0x00000082


	//----- nvinfo : EIATTR_KPARAM_INFO
	.align		4
.L_868:
        /*0008*/ 	.byte	0x04, 0x17
        /*000a*/ 	.short	(.L_870 - .L_869)
.L_869:
        /*000c*/ 	.word	0x00000000
        /*0010*/ 	.short	0x0006
        /*0012*/ 	.short	0x0028
        /*0014*/ 	.byte	0x00, 0xf5, 0x21, 0x00


	//----- nvinfo : EIATTR_KPARAM_INFO
	.align		4
.L_870:
        /*0018*/ 	.byte	0x04, 0x17
        /*001a*/ 	.short	(.L_872 - .L_871)
.L_871:
        /*001c*/ 	.word	0x00000000
        /*0020*/ 	.short	0x0005
        /*0022*/ 	.short	0x0020
        /*0024*/ 	.byte	0x00, 0xf0, 0x11, 0x00


	//----- nvinfo : EIATTR_KPARAM_INFO
	.align		4
.L_872:
        /*0028*/ 	.byte	0x04, 0x17
        /*002a*/ 	.short	(.L_874 - .L_873)
.L_873:
        /*002c*/ 	.word	0x00000000
        /*0030*/ 	.short	0x0004
        /*0032*/ 	.short	0x001c
        /*0034*/ 	.byte	0x00, 0xf0, 0x11, 0x00


	//----- nvinfo : EIATTR_KPARAM_INFO
	.align		4
.L_874:
        /*0038*/ 	.byte	0x04, 0x17
        /*003a*/ 	.short	(.L_876 - .L_875)
.L_875:
        /*003c*/ 	.word	0x00000000
        /*0040*/ 	.short	0x0003
        /*0042*/ 	.short	0x0018
        /*0044*/ 	.byte	0x00, 0xf0, 0x11, 0x00


	//----- nvinfo : EIATTR_KPARAM_INFO
	.align		4
.L_876:
        /*0048*/ 	.byte	0x04, 0x17
        /*004a*/ 	.short	(.L_878 - .L_877)
.L_877:
        /*004c*/ 	.word	0x00000000
        /*0050*/ 	.short	0x0002
        /*0052*/ 	.short	0x0010
        /*0054*/ 	.byte	0x00, 0xf5, 0x21, 0x00


	//----- nvinfo : EIATTR_KPARAM_INFO
	.align		4
.L_878:
        /*0058*/ 	.byte	0x04, 0x17
        /*005a*/ 	.short	(.L_880 - .L_879)
.L_879:
        /*005c*/ 	.word	0x00000000
        /*0060*/ 	.short	0x0001
        /*0062*/ 	.short	0x0008
        /*0064*/ 	.byte	0x00, 0xf5, 0x21, 0x00


	//----- nvinfo : EIATTR_KPARAM_INFO
	.align		4
.L_880:
        /*0068*/ 	.byte	0x04, 0x17
        /*006a*/ 	.short	(.L_882 - .L_881)
.L_881:
        /*006c*/ 	.word	0x00000000
        /*0070*/ 	.short	0x0000
        /*0072*/ 	.short	0x0000
        /*0074*/ 	.byte	0x00, 0xf5, 0x21, 0x00


	//----- nvinfo : EIATTR_SPARSE_MMA_MASK
	.align		4
.L_882:
        /*0078*/ 	.byte	0x03, 0x50
        /*007a*/ 	.short	0x0000


	//----- nvinfo : EIATTR_MAXREG_COUNT
	.align		4
        /*007c*/ 	.byte	0x03, 0x1b
        /*007e*/ 	.short	0x00ff


	//----- nvinfo : EIATTR_MERCURY_ISA_VERSION
	.align		4
        /*0080*/ 	.byte	0x03, 0x5f
        /*0082*/ 	.short	0x0101


	//----- nvinfo : EIATTR_VRC_CTA_INIT_COUNT
	.align		4
        /*0084*/ 	.byte	0x02, 0x4a
	.zero		1
	.zero		1


	//----- nvinfo : EIATTR_EXIT_INSTR_OFFSETS
	.align		4
        /*0088*/ 	.byte	0x04, 0x1c
        /*008a*/ 	.short	(.L_884 - .L_883)


	//   ....[0]....
.L_883:
        /*008c*/ 	.word	0x00000090


	//   ....[1]....
        /*0090*/ 	.word	0x00001d00


	//----- nvinfo : EIATTR_CRS_STACK_SIZE
	.align		4
.L_884:
        /*0094*/ 	.byte	0x04, 0x1e
        /*0096*/ 	.short	(.L_886 - .L_885)
.L_885:
        /*0098*/ 	.word	0x00000000


	//----- nvinfo : EIATTR_CBANK_PARAM_SIZE
	.align		4
.L_886:
        /*009c*/ 	.byte	0x03, 0x19
        /*009e*/ 	.short	0x0030


	//----- nvinfo : EIATTR_PARAM_CBANK
	.align		4
        /*00a0*/ 	.byte	0x04, 0x0a
        /*00a2*/ 	.short	(.L_888 - .L_887)
	.align		4
.L_887:
        /*00a4*/ 	.word	index@(.nv.constant0._Z19vectorLabelDistancePdS_S_iiiPi)
        /*00a8*/ 	.short	0x0380
        /*00aa*/ 	.short	0x0030


	//----- nvinfo : EIATTR_SW_WAR
	.align		4
.L_888:
        /*00ac*/ 	.byte	0x04, 0x36
        /*00ae*/ 	.short	(.L_890 - .L_889)
.L_889:
        /*00b0*/ 	.word	0x00000008
.L_890:


//--------------------- .nv.info._Z10labelMins1PiPKdiiS_ --------------------------
	.section	.nv.info._Z10labelMins1PiPKdiiS_,"",@"SHT_CUDA_INFO"
	.sectionflags	@""
	.align	4


	//----- nvinfo : EIATTR_CUDA_API_VERSION
	.align		4
        /*0000*/ 	.byte	0x04, 0x37
        /*0002*/ 	.short	(.L_892 - .L_891)
.L_891:
        /*0004*/ 	.word	0x00000082


	//----- nvinfo : EIATTR_KPARAM_INFO
	.align		4
.L_892:
        /*0008*/ 	.byte	0x04, 0x17
        /*000a*/ 	.short	(.L_894 - .L_893)
.L_893:
        /*000c*/ 	.word	0x00000000
        /*0010*/ 	.short	0x0004
        /*0012*/ 	.short	0x0018
        /*0014*/ 	.byte	0x00, 0xf5, 0x21, 0x00


	//----- nvinfo : EIATTR_KPARAM_INFO
	.align		4
.L_894:
        /*0018*/ 	.byte	0x04, 0x17
        /*001a*/ 	.short	(.L_896 - .L_895)
.L_895:
        /*001c*/ 	.word	0x00000000
        /*0020*/ 	.short	0x0003
        /*0022*/ 	.short	0x0014
        /*0024*/ 	.byte	0x00, 0xf0, 0x11, 0x00


	//----- nvinfo : EIATTR_KPARAM_INFO
	.align		4
.L_896:
        /*0028*/ 	.byte	0x04, 0x17
        /*002a*/ 	.short	(.L_898 - .L_897)
.L_897:
        /*002c*/ 	.word	0x00000000
        /*0030*/ 	.short	0x0002
        /*0032*/ 	.short	0x0010
        /*0034*/ 	.byte	0x00, 0xf0, 0x11, 0x00


	//----- nvinfo : EIATTR_KPARAM_INFO
	.align		4
.L_898:
        /*0038*/ 	.byte	0x04, 0x17
        /*003a*/ 	.short	(.L_900 - .L_899)
.L_899:
        /*003c*/ 	.word	0x00000000
        /*0040*/ 	.short	0x0001
        /*0042*/ 	.short	0x0008
        /*0044*/ 	.byte	0x00, 0xf5, 0x21, 0x00


	//----- nvinfo : EIATTR_KPARAM_INFO
	.align		4
.L_900:
        /*0048*/ 	.byte	0x04, 0x17
        /*004a*/ 	.short	(.L_902 - .L_901)
.L_901:
        /*004c*/ 	.word	0x00000000
        /*0050*/ 	.short	0x0000
        /*0052*/ 	.short	0x0000
        /*0054*/ 	.byte	0x00, 0xf5, 0x21, 0x00


	//----- nvinfo : EIATTR_SPARSE_MMA_MASK
	.align		4
.L_902:
        /*0058*/ 	.byte	0x03, 0x50
        /*005a*/ 	.short	0x0000


	//----- nvinfo : EIATTR_MAXREG_COUNT
	.align		4
        /*005c*/ 	.byte	0x03, 0x1b
        /*005e*/ 	.short	0x00ff


	//----- nvinfo : EIATTR_MERCURY_ISA_VERSION
	.align		4
        /*0060*/ 	.byte	0x03, 0x5f
        /*0062*/ 	.short	0x0101


	//----- nvinfo : EIATTR_VRC_CTA_INIT_COUNT
	.align		4
        /*0064*/ 	.byte	0x02, 0x4a
	.zero		1
	.zero		1


	//----- nvinfo : EIATTR_EXIT_INSTR_OFFSETS
	.align		4
        /*0068*/ 	.byte	0x04, 0x1c
        /*006a*/ 	.short	(.L_904 - .L_903)


	//   ....[0]....
.L_903:
        /*006c*/ 	.word	0x00000090


	//   ....[1]....
        /*0070*/ 	.word	0x00000e90


	//----- nvinfo : EIATTR_CBANK_PARAM_SIZE
	.align		4
.L_904:
        /*0074*/ 	.byte	0x03, 0x19
        /*0076*/ 	.short	0x0020


	//----- nvinfo : EIATTR_PARAM_CBANK
	.align		4
        /*0078*/ 	.byte	0x04, 0x0a
        /*007a*/ 	.short	(.L_906 - .L_905)
	.align		4
.L_905:
        /*007c*/ 	.word	index@(.nv.constant0._Z10labelMins1PiPKdiiS_)
        /*0080*/ 	.short	0x0380
        /*0082*/ 	.short	0x0020


	//----- nvinfo : EIATTR_SW_WAR
	.align		4
.L_906:
        /*0084*/ 	.byte	0x04, 0x36
        /*0086*/ 	.short	(.L_908 - .L_907)
.L_907:
        /*0088*/ 	.word	0x00000008
.L_908:


//--------------------- .nv.info._Z10labelMins1PiPKdii --------------------------
	.section	.nv.info._Z10labelMins1PiPKdii,"",@"SHT_CUDA_INFO"
	.sectionflags	@""
	.align	4


	//----- nvinfo : EIATTR_CUDA_API_VERSION
	.align		4
        /*0000*/ 	.byte	0x04, 0x37
        /*0002*/ 	.short	(.L_910 - .L_909)
.L_909:
        /*0004*/ 	.word	0x00000082


	//----- nvinfo : EIATTR_KPARAM_INFO
	.align		4
.L_910:
        /*0008*/ 	.byte	0x04, 0x17
        /*000a*/ 	.short	(.L_912 - .L_911)
.L_911:
        /*000c*/ 	.word	0x00000000
        /*0010*/ 	.short	0x0003
        /*0012*/ 	.short	0x0014
        /*0014*/ 	.byte	0x00, 0xf0, 0x11, 0x00


	//----- nvinfo : EIATTR_KPARAM_INFO
	.align		4
.L_912:
        /*0018*/ 	.byte	0x04, 0x17
        /*001a*/ 	.short	(.L_914 - .L_913)
.L_913:
        /*001c*/ 	.word	0x00000000
        /*0020*/ 	.short	0x0002
        /*0022*/ 	.short	0x0010
        /*0024*/ 	.byte	0x00, 0xf0, 0x11, 0x00


	//----- nvinfo : EIATTR_KPARAM_INFO
	.align		4
.L_914:
        /*0028*/ 	.byte	0x04, 0x17
        /*002a*/ 	.short	(.L_916 - .L_915)
.L_915:
        /*002c*/ 	.word	0x00000000
        /*0030*/ 	.short	0x0001
        /*0032*/ 	.short	0x0008
        /*0034*/ 	.byte	0x00, 0xf5, 0x21, 0x00


	//----- nvinfo : EIATTR_KPARAM_INFO
	.align		4
.L_916:
        /*0038*/ 	.byte	0x04, 0x17
        /*003a*/ 	.short	(.L_918 - .L_917)
.L_917:
        /*003c*/ 	.word	0x00000000
        /*0040*/ 	.short	0x0000
        /*0042*/ 	.short	0x0000
        /*0044*/ 	.byte	0x00, 0xf5, 0x21, 0x00


	//----- nvinfo : EIATTR_SPARSE_MMA_MASK
	.align		4
.L_918:
        /*0048*/ 	.byte	0x03, 0x50
        /*004a*/ 	.short	0x0000


	//----- nvinfo : EIATTR_MAXREG_COUNT
	.align		4
        /*004c*/ 	.byte	0x03, 0x1b
        /*004e*/ 	.short	0x00ff


	//----- nvinfo : EIATTR_MERCURY_ISA_VERSION
	.align		4
        /*0050*/ 	.byte	0x03, 0x5f
        /*0052*/ 	.short	0x0101


	//----- nvinfo : EIATTR_VRC_CTA_INIT_COUNT
	.align		4
        /*0054*/ 	.byte	0x02, 0x4a
	.zero		1
	.zero		1


	//----- nvinfo : EIATTR_EXIT_INSTR_OFFSETS
	.align		4
        /*0058*/ 	.byte	0x04, 0x1c
        /*005a*/ 	.short	(.L_920 - .L_919)


	//   ....[0]....
.L_919:
        /*005c*/ 	.word	0x00000090


	//   ....[1]....
        /*0060*/ 	.word	0x00000e40


	//----- nvinfo : EIATTR_CBANK_PARAM_SIZE
	.align		4
.L_920:
        /*0064*/ 	.byte	0x03, 0x19
        /*0066*/ 	.short	0x0018


	//----- nvinfo : EIATTR_PARAM_CBANK
	.align		4
        /*0068*/ 	.byte	0x04, 0x0a
        /*006a*/ 	.short	(.L_922 - .L_921)
	.align		4
.L_921:
        /*006c*/ 	.word	index@(.nv.constant0._Z10labelMins1PiPKdii)
        /*0070*/ 	.short	0x0380
        /*0072*/ 	.short	0x0018


	//----- nvinfo : EIATTR_SW_WAR
	.align		4
.L_922:
        /*0074*/ 	.byte	0x04, 0x36
        /*0076*/ 	.short	(.L_924 - .L_923)
.L_923:
        /*0078*/ 	.word	0x00000008
.L_924:


//--------------------- .nv.info._Z9labelMinsPiPdii --------------------------
	.section	.nv.info._Z9labelMinsPiPdii,"",@"SHT_CUDA_INFO"
	.sectionflags	@""
	.align	4


	//----- nvinfo : EIATTR_CUDA_API_VERSION
	.align		4
        /*0000*/ 	.byte	0x04, 0x37
        /*0002*/ 	.short	(.L_926 - .L_925)
.L_925:
        /*0004*/ 	.word	0x00000082


	//----- nvinfo : EIATTR_KPARAM_INFO
	.align		4
.L_926:
        /*0008*/ 	.byte	0x04, 0x17
        /*000a*/ 	.short	(.L_928 - .L_927)
.L_927:
        /*000c*/ 	.word	0x00000000
        /*0010*/ 	.short	0x0003
        /*0012*/ 	.short	0x0014
        /*0014*/ 	.byte	0x00, 0xf0, 0x11, 0x00


	//----- nvinfo : EIATTR_KPARAM_INFO
	.align		4
.L_928:
        /*0018*/ 	.byte	0x04, 0x17
        /*001a*/ 	.short	(.L_930 - .L_929)
.L_929:
        /*001c*/ 	.word	0x00000000
        /*0020*/ 	.short	0x0002
        /*0022*/ 	.short	0x0010
        /*0024*/ 	.byte	0x00, 0xf0, 0x11, 0x00


	//----- nvinfo : EIATTR_KPARAM_INFO
	.align		4
.L_930:
        /*0028*/ 	.byte	0x04, 0x17
        /*002a*/ 	.short	(.L_932 - .L_931)
.L_931:
        /*002c*/ 	.word	0x00000000
        /*0030*/ 	.short	0x0001
        /*0032*/ 	.short	0x0008
        /*0034*/ 	.byte	0x00, 0xf5, 0x21, 0x00


	//----- nvinfo : EIATTR_KPARAM_INFO
	.align		4
.L_932:
        /*0038*/ 	.byte	0x04, 0x17
        /*003a*/ 	.short	(.L_934 - .L_933)
.L_933:
        /*003c*/ 	.word	0x00000000
        /*0040*/ 	.short	0x0000
        /*0042*/ 	.short	0x0000
        /*0044*/ 	.byte	0x00, 0xf5, 0x21, 0x00


	//----- nvinfo : EIATTR_SPARSE_MMA_MASK
	.align		4
.L_934:
        /*0048*/ 	.byte	0x03, 0x50
        /*004a*/ 	.short	0x0000


	//----- nvinfo : EIATTR_MAXREG_COUNT
	.align		4
        /*004c*/ 	.byte	0x03, 0x1b
        /*004e*/ 	.short	0x00ff


	//----- nvinfo : EIATTR_MERCURY_ISA_VERSION
	.align		4
        /*0050*/ 	.byte	0x03, 0x5f
        /*0052*/ 	.short	0x0101


	//----- nvinfo : EIATTR_VRC_CTA_INIT_COUNT
	.align		4
        /*0054*/ 	.byte	0x02, 0x4a
	.zero		1
	.zero		1


	//----- nvinfo : EIATTR_EXIT_INSTR_OFFSETS
	.align		4
        /*0058*/ 	.byte	0x04, 0x1c
        /*005a*/ 	.short	(.L_936 - .L_935)


	//   ....[0]....
.L_935:
        /*005c*/ 	.word	0x00000090


	//   ....[1]....
        /*0060*/ 	.word	0x00000e40


	//----- nvinfo : EIATTR_CBANK_PARAM_SIZE
	.align		4
.L_936:
        /*0064*/ 	.byte	0x03, 0x19
        /*0066*/ 	.short	0x0018


	//----- nvinfo : EIATTR_PARAM_CBANK
	.align		4
        /*0068*/ 	.byte	0x04, 0x0a
        /*006a*/ 	.short	(.L_938 - .L_937)
	.align		4
.L_937:
        /*006c*/ 	.word	index@(.nv.constant0._Z9labelMinsPiPdii)
        /*0070*/ 	.short	0x0380
        /*0072*/ 	.short	0x0018


	//----- nvinfo : EIATTR_SW_WAR
	.align		4
.L_938:
        /*0074*/ 	.byte	0x04, 0x36
        /*0076*/ 	.short	(.L_940 - .L_939)
.L_939:
        /*0078*/ 	.word	0x00000008
.L_940:


//--------------------- .nv.info._Z28centroidConstantDistance2UR8PKdPdiiii --------------------------
	.section	.nv.info._Z28centroidConstantDistance2UR8PKdPdiiii,"",@"SHT_CUDA_INFO"
	.sectionflags	@""
	.align	4


	//----- nvinfo : EIATTR_CUDA_API_VERSION
	.align		4
        /*0000*/ 	.byte	0x04, 0x37
        /*0002*/ 	.short	(.L_942 - .L_941)
.L_941:
        /*0004*/ 	.word	0x00000082


	//----- nvinfo : EIATTR_KPARAM_INFO
	.align		4
.L_942:
        /*0008*/ 	.byte	0x04, 0x17
        /*000a*/ 	.short	(.L_944 - .L_943)
.L_943:
        /*000c*/ 	.word	0x00000000
        /*0010*/ 	.short	0x0005
        /*0012*/ 	.short	0x001c
        /*0014*/ 	.byte	0x00, 0xf0, 0x11, 0x00


	//----- nvinfo : EIATTR_KPARAM_INFO
	.align		4
.L_944:
        /*0018*/ 	.byte	0x04, 0x17
        /*001a*/ 	.short	(.L_946 - .L_945)
.L_945:
        /*001c*/ 	.word	0x00000000
        /*0020*/ 	.short	0x0004
        /*0022*/ 	.short	0x0018
        /*0024*/ 	.byte	0x00, 0xf0, 0x11, 0x00


	//----- nvinfo : EIATTR_KPARAM_INFO
	.align		4
.L_946:
        /*0028*/ 	.byte	0x04, 0x17
        /*002a*/ 	.short	(.L_948 - .L_947)
.L_947:
        /*002c*/ 	.word	0x00000000
        /*0030*/ 	.short	0x0003
        /*0032*/ 	.short	0x0014
        /*0034*/ 	.byte	0x00, 0xf0, 0x11, 0x00


	//----- nvinfo : EIATTR_KPARAM_INFO
	.align		4
.L_948:
        /*0038*/ 	.byte	0x04, 0x17
        /*003a*/ 	.short	(.L_950 - .L_949)
.L_949:
        /*003c*/ 	.word	0x00000000
        /*0040*/ 	.short	0x0002
        /*0042*/ 	.short	0x0010
        /*0044*/ 	.byte	0x00, 0xf0, 0x11, 0x00


	//----- nvinfo : EIATTR_KPARAM_INFO
	.align		4
.L_950:
        /*0048*/ 	.byte	0x04, 0x17
        /*004a*/ 	.short	(.L_952 - .L_951)
.L_951:
        /*004c*/ 	.word	0x00000000
        /*0050*/ 	.short	0x0001
        /*0052*/ 	.short	0x0008
        /*0054*/ 	.byte	0x00, 0xf5, 0x21, 0x00


	//----- nvinfo : EIATTR_KPARAM_INFO
	.align		4
.L_952:
        /*0058*/ 	.byte	0x04, 0x17
        /*005a*/ 	.short	(.L_954 - .L_953)
.L_953:
        /*005c*/ 	.word	0x00000000
        /*0060*/ 	.short	0x0000
        /*0062*/ 	.short	0x0000
        /*0064*/ 	.byte	0x00, 0xf5, 0x21, 0x00


	//----- nvinfo : EIATTR_SPARSE_MMA_MASK
	.align		4
.L_954:
        /*0068*/ 	.byte	0x03, 0x50
        /*006a*/ 	.short	0x0000


	//----- nvinfo : EIATTR_MAXREG_COUNT
	.align		4
        /*006c*/ 	.byte	0x03, 0x1b
        /*006e*/ 	.short	0x00ff


	//----- nvinfo : EIATTR_MERCURY_ISA_VERSION
	.align		4
        /*0070*/ 	.byte	0x03, 0x5f
        /*0072*/ 	.short	0x0101


	//----- nvinfo : EIATTR_VRC_CTA_INIT_COUNT
	.align		4
        /*0074*/ 	.byte	0x02, 0x4a
	.zero		1
	.zero		1


	//----- nvinfo : EIATTR_EXIT_INSTR_OFFSETS
	.align		4
        /*0078*/ 	.byte	0x04, 0x1c
        /*007a*/ 	.short	(.L_956 - .L_955)


	//   ....[0]....
.L_955:
        /*007c*/ 	.word	0x00000090


	//   ....[1]....
        /*0080*/ 	.word	0x00000b40


	//----- nvinfo : EIATTR_CRS_STACK_SIZE
	.align		4
.L_956:
        /*0084*/ 	.byte	0x04, 0x1e
        /*0086*/ 	.short	(.L_958 - .L_957)
.L_957:
        /*0088*/ 	.word	0x00000000


	//----- nvinfo : EIATTR_CBANK_PARAM_SIZE
	.align		4
.L_958:
        /*008c*/ 	.byte	0x03, 0x19
        /*008e*/ 	.short	0x0020


	//----- nvinfo : EIATTR_PARAM_CBANK
	.align		4
        /*0090*/ 	.byte	0x04, 0x0a
        /*0092*/ 	.short	(.L_960 - .L_959)
	.align		4
.L_959:
        /*0094*/ 	.word	index@(.nv.constant0._Z28centroidConstantDistance2UR8PKdPdiiii)
        /*0098*/ 	.short	0x0380
        /*009a*/ 	.short	0x0020


	//----- nvinfo : EIATTR_SW_WAR
	.align		4
.L_960:
        /*009c*/ 	.byte	0x04, 0x36
        /*009e*/ 	.short	(.L_962 - .L_961)
.L_961:
        /*00a0*/ 	.word	0x00000008
.L_962:


//--------------------- .nv.info._Z28centroidConstantDistance2UR4PKdPdiiii --------------------------
	.section	.nv.info._Z28centroidConstantDistance2UR4PKdPdiiii,"",@"SHT_CUDA_INFO"
	.sectionflags	@""
	.align	4


	//----- nvinfo : EIATTR_CUDA_API_VERSION
	.align		4
        /*0000*/ 	.byte	0x04, 0x37
        /*0002*/ 	.short	(.L_964 - .L_963)
.L_963:
        /*0004*/ 	.word	0x00000082


	//----- nvinfo : EIATTR_KPARAM_INFO
	.align		4
.L_964:
        /*0008*/ 	.byte	0x04, 0x17
        /*000a*/ 	.short	(.L_966 - .L_965)
.L_965:
        /*000c*/ 	.word	0x00000000
        /*0010*/ 	.short	0x0005
        /*0012*/ 	.short	0x001c
        /*0014*/ 	.byte	0x00, 0xf0, 0x11, 0x00


	//----- nvinfo : EIATTR_KPARAM_INFO
	.align		4
.L_966:
        /*0018*/ 	.byte	0x04, 0x17
        /*001a*/ 	.short	(.L_968 - .L_967)
.L_967:
        /*001c*/ 	.word	0x00000000
        /*0020*/ 	.short	0x0004
        /*0022*/ 	.short	0x0018
        /*0024*/ 	.byte	0x00, 0xf0, 0x11, 0x00


	//----- nvinfo : EIATTR_KPARAM_INFO
	.align		4
.L_968:
        /*0028*/ 	.byte	0x04, 0x17
        /*002a*/ 	.short	(.L_970 - .L_969)
.L_969:
        /*002c*/ 	.word	0x00000000
        /*0030*/ 	.short	0x0003
        /*0032*/ 	.short	0x0014
        /*0034*/ 	.byte	0x00, 0xf0, 0x11, 0x00


	//----- nvinfo : EIATTR_KPARAM_INFO
	.align		4
.L_970:
        /*0038*/ 	.byte	0x04, 0x17
        /*003a*/ 	.short	(.L_972 - .L_971)
.L_971:
        /*003c*/ 	.word	0x00000000
        /*0040*/ 	.short	0x0002
        /*0042*/ 	.short	0x0010
        /*0044*/ 	.byte	0x00, 0xf0, 0x11, 0x00


	//----- nvinfo : EIATTR_KPARAM_INFO
	.align		4
.L_972:
        /*0048*/ 	.byte	0x04, 0x17
        /*004a*/ 	.short	(.L_974 - .L_973)
.L_973:
        /*004c*/ 	.word	0x00000000
        /*0050*/ 	.short	0x0001
        /*0052*/ 	.short	0x0008
        /*0054*/ 	.byte	0x00, 0xf5, 0x21, 0x00


	//----- nvinfo : EIATTR_KPARAM_INFO
	.align		4
.L_974:
        /*0058*/ 	.byte	0x04, 0x17
        /*005a*/ 	.short	(.L_976 - .L_975)
.L_975:
        /*005c*/ 	.word	0x00000000
        /*0060*/ 	.short	0x0000
        /*0062*/ 	.short	0x0000
        /*0064*/ 	.byte	0x00, 0xf5, 0x21, 0x00


	//----- nvinfo : EIATTR_SPARSE_MMA_MASK
	.align		4
.L_976:
        /*0068*/ 	.byte	0x03, 0x50
        /*006a*/ 	.short	0x0000


	//----- nvinfo : EIATTR_MAXREG_COUNT
	.align		4
        /*006c*/ 	.byte	0x03, 0x1b
        /*006e*/ 	.short	0x00ff


	//----- nvinfo : EIATTR_MERCURY_ISA_VERSION
	.align		4
        /*0070*/ 	.byte	0x03, 0x5f
        /*0072*/ 	.short	0x0101


	//----- nvinfo : EIATTR_VRC_CTA_INIT_COUNT
	.align		4
        /*0074*/ 	.byte	0x02, 0x4a
	.zero		1
	.zero		1


	//----- nvinfo : EIATTR_EXIT_INSTR_OFFSETS
	.align		4
        /*0078*/ 	.byte	0x04, 0x1c
        /*007a*/ 	.short	(.L_978 - .L_977)


	//   ....[0]....
.L_977:
        /*007c*/ 	.word	0x00000090


	//   ....[1]....
        /*0080*/ 	.word	0x00000cf0


	//----- nvinfo : EIATTR_CRS_STACK_SIZE
	.align		4
.L_978:
        /*0084*/ 	.byte	0x04, 0x1e
        /*0086*/ 	.short	(.L_980 - .L_979)
.L_979:
        /*0088*/ 	.word	0x00000000


	//----- nvinfo : EIATTR_CBANK_PARAM_SIZE
	.align		4
.L_980:
        /*008c*/ 	.byte	0x03, 0x19
        /*008e*/ 	.short	0x0020


	//----- nvinfo : EIATTR_PARAM_CBANK
	.align		4
        /*0090*/ 	.byte	0x04, 0x0a
        /*0092*/ 	.short	(.L_982 - .L_981)
	.align		4
.L_981:
        /*0094*/ 	.word	index@(.nv.constant0._Z28centroidConstantDistance2UR4PKdPdiiii)
        /*0098*/ 	.short	0x0380
        /*009a*/ 	.short	0x0020


	//----- nvinfo : EIATTR_SW_WAR
	.align		4
.L_982:
        /*009c*/ 	.byte	0x04, 0x36
        /*009e*/ 	.short	(.L_984 - .L_983)
.L_983:
        /*00a0*/ 	.word	0x00000008
.L_984:


//--------------------- .nv.info._Z28centroidConstantDistance2UR2PKdPdiiii --------------------------
	.section	.nv.info._Z28centroidConstantDistance2UR2PKdPdiiii,"",@"SHT_CUDA_INFO"
	.sectionflags	@""
	.align	4


	//----- nvinfo : EIATTR_CUDA_API_VERSION
	.align		4
        /*0000*/ 	.byte	0x04, 0x37
        /*0002*/ 	.short	(.L_986 - .L_985)
.L_985:
        /*0004*/ 	.word	0x00000082


	//----- nvinfo : EIATTR_KPARAM_INFO
	.align		4
.L_986:
        /*0008*/ 	.byte	0x04, 0x17
        /*000a*/ 	.short	(.L_988 - .L_987)
.L_987:
        /*000c*/ 	.word	0x00000000
        /*0010*/ 	.short	0x0005
        /*0012*/ 	.short	0x001c
        /*0014*/ 	.byte	0x00, 0xf0, 0x11, 0x00


	//----- nvinfo : EIATTR_KPARAM_INFO
	.align		4
.L_988:
        /*0018*/ 	.byte	0x04, 0x17
        /*001a*/ 	.short	(.L_990 - .L_989)
.L_989:
        /*001c*/ 	.word	0x00000000
        /*0020*/ 	.short	0x0004
        /*0022*/ 	.short	0x0018
        /*0024*/ 	.byte	0x00, 0xf0, 0x11, 0x00


	//----- nvinfo : EIATTR_KPARAM_INFO
	.align		4
.L_990:
        /*0028*/ 	.byte	0x04, 0x17
        /*002a*/ 	.short	(.L_992 - .L_991)
.L_991:
        /*002c*/ 	.word	0x00000000
        /*0030*/ 	.short	0x0003
        /*0032*/ 	.short	0x0014
        /*0034*/ 	.byte	0x00, 0xf0, 0x11, 0x00


	//----- nvinfo : EIATTR_KPARAM_INFO
	.align		4
.L_992:
        /*0038*/ 	.byte	0x04, 0x17
        /*003a*/ 	.short	(.L_994 - .L_993)
.L_993:
        /*003c*/ 	.word	0x00000000
        /*0040*/ 	.short	0x0002
        /*0042*/ 	.short	0x0010
        /*0044*/ 	.byte	0x00, 0xf0, 0x11, 0x00


	//----- nvinfo : EIATTR_KPARAM_INFO
	.align		4
.L_994:
        /*0048*/ 	.byte	0x04, 0x17
        /*004a*/ 	.short	(.L_996 - .L_995)
.L_995:
        /*004c*/ 	.word	0x00000000
        /*0050*/ 	.short	0x0001
        /*0052*/ 	.short	0x0008
        /*0054*/ 	.byte	0x00, 0xf5, 0x21, 0x00


	//----- nvinfo : EIATTR_KPARAM_INFO
	.align		4
.L_996:
        /*0058*/ 	.byte	0x04, 0x17
        /*005a*/ 	.short	(.L_998 - .L_997)
.L_997:
        /*005c*/ 	.word	0x00000000
        /*0060*/ 	.short	0x0000
        /*0062*/ 	.short	0x0000
        /*0064*/ 	.byte	0x00, 0xf5, 0x21, 0x00


	//----- nvinfo : EIATTR_SPARSE_MMA_MASK
	.align		4
.L_998:
        /*0068*/ 	.byte	0x03, 0x50
        /*006a*/ 	.short	0x0000


	//----- nvinfo : EIATTR_MAXREG_COUNT
	.align		4
        /*006c*/ 	.byte	0x03, 0x1b
        /*006e*/ 	.short	0x00ff


	//----- nvinfo : EIATTR_MERCURY_ISA_VERSION
	.align		4
        /*0070*/ 	.byte	0x03, 0x5f
        /*0072*/ 	.short	0x0101


	//----- nvinfo : EIATTR_VRC_CTA_INIT_COUNT
	.align		4
        /*0074*/ 	.byte	0x02, 0x4a
	.zero		1
	.zero		1


	//----- nvinfo : EIATTR_EXIT_INSTR_OFFSETS
	.align		4
        /*0078*/ 	.byte	0x04, 0x1c
        /*007a*/ 	.short	(.L_1000 - .L_999)


	//   ....[0]....
.L_999:
        /*007c*/ 	.word	0x00000090


	//   ....[1]....
        /*0080*/ 	.word	0x00000e30


	//----- nvinfo : EIATTR_CRS_STACK_SIZE
	.align		4
.L_1000:
        /*0084*/ 	.byte	0x04, 0x1e
        /*0086*/ 	.short	(.L_1002 - .L_1001)
.L_1001:
        /*0088*/ 	.word	0x00000000


	//----- nvinfo : EIATTR_CBANK_PARAM_SIZE
	.align		4
.L_1002:
        /*008c*/ 	.byte	0x03, 0x19
        /*008e*/ 	.short	0x0020


	//----- nvinfo : EIATTR_PARAM_CBANK
	.align		4
        /*0090*/ 	.byte	0x04, 0x0a
        /*0092*/ 	.short	(.L_1004 - .L_1003)
	.align		4
.L_1003:
        /*0094*/ 	.word	index@(.nv.constant0._Z28centroidConstantDistance2UR2PKdPdiiii)
        /*0098*/ 	.short	0x0380
        /*009a*/ 	.short	0x0020


	//----- nvinfo : EIATTR_SW_WAR
	.align		4
.L_1004:
        /*009c*/ 	.byte	0x04, 0x36
        /*009e*/ 	.short	(.L_1006 - .L_1005)
.L_1005:
        /*00a0*/ 	.word	0x00000008
.L_1006:


//--------------------- .nv.info._Z25centroidConstantDistance2PKdPdiiii --------------------------
	.section	.nv.info._Z25centroidConstantDistance2PKdPdiiii,"",@"SHT_CUDA_INFO"
	.sectionflags	@""
	.align	4


	//----- nvinfo : EIATTR_CUDA_API_VERSION
	.align		4
        /*0000*/ 	.byte	0x04, 0x37
        /*0002*/ 	.short	(.L_1008 - .L_1007)
.L_1007:
        /*0004*/ 	.word	0x00000082


	//----- nvinfo : EIATTR_KPARAM_INFO
	.align		4
.L_1008:
        /*0008*/ 	.byte	0x04, 0x17
        /*000a*/ 	.short	(.L_1010 - .L_1009)
.L_1009:
        /*000c*/ 	.word	0x00000000
        /*0010*/ 	.short	0x0005
        /*0012*/ 	.short	0x001c
        /*0014*/ 	.byte	0x00, 0xf0, 0x11, 0x00


	//----- nvinfo : EIATTR_KPARAM_INFO
	.align		4
.L_1010:
        /*0018*/ 	.byte	0x04, 0x17
        /*001a*/ 	.short	(.L_1012 - .L_1011)
.L_1011:
        /*001c*/ 	.word	0x00000000
        /*0020*/ 	.short	0x0004
        /*0022*/ 	.short	0x0018
        /*0024*/ 	.byte	0x00, 0xf0, 0x11, 0x00


	//----- nvinfo : EIATTR_KPARAM_INFO
	.align		4
.L_1012:
        /*0028*/ 	.byte	0x04, 0x17
        /*002a*/ 	.short	(.L_1014 - .L_1013)
.L_1013:
        /*002c*/ 	.word	0x00000000
        /*0030*/ 	.short	0x0003
        /*0032*/ 	.short	0x0014
        /*0034*/ 	.byte	0x00, 0xf0, 0x11, 0x00


	//----- nvinfo : EIATTR_KPARAM_INFO
	.align		4
.L_1014:
        /*0038*/ 	.byte	0x04, 0x17
        /*003a*/ 	.short	(.L_1016 - .L_1015)
.L_1015:
        /*003c*/ 	.word	0x00000000
        /*0040*/ 	.short	0x0002
        /*0042*/ 	.short	0x0010
        /*0044*/ 	.byte	0x00, 0xf0, 0x11, 0x00


	//----- nvinfo : EIATTR_KPARAM_INFO
	.align		4
.L_1016:
        /*0048*/ 	.byte	0x04, 0x17
        /*004a*/ 	.short	(.L_1018 - .L_1017)
.L_1017:
        /*004c*/ 	.word	0x00000000
        /*0050*/ 	.short	0x0001
        /*0052*/ 	.short	0x0008
        /*0054*/ 	.byte	0x00, 0xf5, 0x21, 0x00


	//----- nvinfo : EIATTR_KPARAM_INFO
	.align		4
.L_1018:
        /*0058*/ 	.byte	0x04, 0x17
        /*005a*/ 	.short	(.L_1020 - .L_1019)
.L_1019:
        /*005c*/ 	.word	0x00000000
        /*0060*/ 	.short	0x0000
        /*0062*/ 	.short	0x0000
        /*0064*/ 	.byte	0x00, 0xf5, 0x21, 0x00


	//----- nvinfo : EIATTR_SPARSE_MMA_MASK
	.align		4
.L_1020:
        /*0068*/ 	.byte	0x03, 0x50
        /*006a*/ 	.short	0x0000


	//----- nvinfo : EIATTR_MAXREG_COUNT
	.align		4
        /*006c*/ 	.byte	0x03, 0x1b
        /*006e*/ 	.short	0x00ff


	//----- nvinfo : EIATTR_MERCURY_ISA_VERSION
	.align		4
        /*0070*/ 	.byte	0x03, 0x5f
        /*0072*/ 	.short	0x0101


	//----- nvinfo : EIATTR_VRC_CTA_INIT_COUNT
	.align		4
        /*0074*/ 	.byte	0x02, 0x4a
	.zero		1
	.zero		1


	//----- nvinfo : EIATTR_EXIT_INSTR_OFFSETS
	.align		4
        /*0078*/ 	.byte	0x04, 0x1c
        /*007a*/ 	.short	(.L_1022 - .L_1021)


	//   ....[0]....
.L_1021:
        /*007c*/ 	.word	0x00000090


	//   ....[1]....
        /*0080*/ 	.word	0x00000e40


	//----- nvinfo : EIATTR_CRS_STACK_SIZE
	.align		4
.L_1022:
        /*0084*/ 	.byte	0x04, 0x1e
        /*0086*/ 	.short	(.L_1024 - .L_1023)
.L_1023:
        /*0088*/ 	.word	0x00000000


	//----- nvinfo : EIATTR_CBANK_PARAM_SIZE
	.align		4
.L_1024:
        /*008c*/ 	.byte	0x03, 0x19
        /*008e*/ 	.short	0x0020


	//----- nvinfo : EIATTR_PARAM_CBANK
	.align		4
        /*0090*/ 	.byte	0x04, 0x0a
        /*0092*/ 	.short	(.L_1026 - .L_1025)
	.align		4
.L_1025:
        /*0094*/ 	.word	index@(.nv.constant0._Z25centroidConstantDistance2PKdPdiiii)
        /*0098*/ 	.short	0x0380
        /*009a*/ 	.short	0x0020


	//----- nvinfo : EIATTR_SW_WAR
	.align		4
.L_1026:
        /*009c*/ 	.byte	0x04, 0x36
        /*009e*/ 	.short	(.L_1028 - .L_1027)
.L_1027:
        /*00a0*/ 	.word	0x00000008
.L_1028:


//--------------------- .nv.info._Z25centroidConstantDistance1PdS_iii --------------------------
	.section	.nv.info._Z25centroidConstantDistance1PdS_iii,"",@"SHT_CUDA_INFO"
	.sectionflags	@""
	.align	4


	//----- nvinfo : EIATTR_CUDA_API_VERSION
	.align		4
        /*0000*/ 	.byte	0x04, 0x37
        /*0002*/ 	.short	(.L_1030 - .L_1029)
.L_1029:
        /*0004*/ 	.word	0x00000082


	//----- nvinfo : EIATTR_KPARAM_INFO
	.align		4
.L_1030:
        /*0008*/ 	.byte	0x04, 0x17
        /*000a*/ 	.short	(.L_1032 - .L_1031)
.L_1031:
        /*000c*/ 	.word	0x00000000
        /*0010*/ 	.short	0x0004
        /*0012*/ 	.short	0x0018
        /*0014*/ 	.byte	0x00, 0xf0, 0x11, 0x00


	//----- nvinfo : EIATTR_KPARAM_INFO
	.align		4
.L_1032:
        /*0018*/ 	.byte	0x04, 0x17
        /*001a*/ 	.short	(.L_1034 - .L_1033)
.L_1033:
        /*001c*/ 	.word	0x00000000
        /*0020*/ 	.short	0x0003
        /*0022*/ 	.short	0x0014
        /*0024*/ 	.byte	0x00, 0xf0, 0x11, 0x00


	//----- nvinfo : EIATTR_KPARAM_INFO
	.align		4
.L_1034:
        /*0028*/ 	.byte	0x04, 0x17
        /*002a*/ 	.short	(.L_1036 - .L_1035)
.L_1035:
        /*002c*/ 	.word	0x00000000
        /*0030*/ 	.short	0x0002
        /*0032*/ 	.short	0x0010
        /*0034*/ 	.byte	0x00, 0xf0, 0x11, 0x00


	//----- nvinfo : EIATTR_KPARAM_INFO
	.align		4
.L_1036:
        /*0038*/ 	.byte	0x04, 0x17
        /*003a*/ 	.short	(.L_1038 - .L_1037)
.L_1037:
        /*003c*/ 	.word	0x00000000
        /*0040*/ 	.short	0x0001
        /*0042*/ 	.short	0x0008
        /*0044*/ 	.byte	0x00, 0xf5, 0x21, 0x00


	//----- nvinfo : EIATTR_KPARAM_INFO
	.align		4
.L_1038:
        /*0048*/ 	.byte	0x04, 0x17
        /*004a*/ 	.short	(.L_1040 - .L_1039)
.L_1039:
        /*004c*/ 	.word	0x00000000
        /*0050*/ 	.short	0x0000
        /*0052*/ 	.short	0x0000
        /*0054*/ 	.byte	0x00, 0xf5, 0x21, 0x00


	//----- nvinfo : EIATTR_SPARSE_MMA_MASK
	.align		4
.L_1040:
        /*0058*/ 	.byte	0x03, 0x50
        /*005a*/ 	.short	0x0000


	//----- nvinfo : EIATTR_MAXREG_COUNT
	.align		4
        /*005c*/ 	.byte	0x03, 0x1b
        /*005e*/ 	.short	0x00ff


	//----- nvinfo : EIATTR_MERCURY_ISA_VERSION
	.align		4
        /*0060*/ 	.byte	0x03, 0x5f
        /*0062*/ 	.short	0x0101


	//----- nvinfo : EIATTR_VRC_CTA_INIT_COUNT
	.align		4
        /*0064*/ 	.byte	0x02, 0x4a
	.zero		1
	.zero		1


	//----- nvinfo : EIATTR_EXIT_INSTR_OFFSETS
	.align		4
        /*0068*/ 	.byte	0x04, 0x1c
        /*006a*/ 	.short	(.L_1042 - .L_1041)


	//   ....[0]....
.L_1041:
        /*006c*/ 	.word	0x00000df0


	//----- nvinfo : EIATTR_CRS_STACK_SIZE
	.align		4
.L_1042:
        /*0070*/ 	.byte	0x04, 0x1e
        /*0072*/ 	.short	(.L_1044 - .L_1043)
.L_1043:
        /*0074*/ 	.word	0x00000000


	//----- nvinfo : EIATTR_CBANK_PARAM_SIZE
	.align		4
.L_1044:
        /*0078*/ 	.byte	0x03, 0x19
        /*007a*/ 	.short	0x001c


	//----- nvinfo : EIATTR_PARAM_CBANK
	.align		4
        /*007c*/ 	.byte	0x04, 0x0a
        /*007e*/ 	.short	(.L_1046 - .L_1045)
	.align		4
.L_1045:
        /*0080*/ 	.word	index@(.nv.constant0._Z25centroidConstantDistance1PdS_iii)
        /*0084*/ 	.short	0x0380
        /*0086*/ 	.short	0x001c


	//----- nvinfo : EIATTR_SW_WAR
	.align		4
.L_1046:
        /*0088*/ 	.byte	0x04, 0x36
        /*008a*/ 	.short	(.L_1048 - .L_1047)
.L_1047:
        /*008c*/ 	.word	0x00000008
.L_1048:


//--------------------- .nv.info._Z27centroidConstantDistanceNSQPdS_iiii --------------------------
	.section	.nv.info._Z27centroidConstantDistanceNSQPdS_iiii,"",@"SHT_CUDA_INFO"
	.sectionflags	@""
	.align	4


	//----- nvinfo : EIATTR_CUDA_API_VERSION
	.align		4
        /*0000*/ 	.byte	0x04, 0x37
        /*0002*/ 	.short	(.L_1050 - .L_1049)
.L_1049:
        /*0004*/ 	.word	0x00000082


	//----- nvinfo : EIATTR_KPARAM_INFO
	.align		4
.L_1050:
        /*0008*/ 	.byte	0x04, 0x17
        /*000a*/ 	.short	(.L_1052 - .L_1051)
.L_1051:
        /*000c*/ 	.word	0x00000000
        /*0010*/ 	.short	0x0005
        /*0012*/ 	.short	0x001c
        /*0014*/ 	.byte	0x00, 0xf0, 0x11, 0x00


	//----- nvinfo : EIATTR_KPARAM_INFO
	.align		4
.L_1052:
        /*0018*/ 	.byte	0x04, 0x17
        /*001a*/ 	.short	(.L_1054 - .L_1053)
.L_1053:
        /*001c*/ 	.word	0x00000000
        /*0020*/ 	.short	0x0004
        /*0022*/ 	.short	0x0018
        /*0024*/ 	.byte	0x00, 0xf0, 0x11, 0x00


	//----- nvinfo : EIATTR_KPARAM_INFO
	.align		4
.L_1054:
        /*0028*/ 	.byte	0x04, 0x17
        /*002a*/ 	.short	(.L_1056 - .L_1055)
.L_1055:
        /*002c*/ 	.word	0x00000000
        /*0030*/ 	.short	0x0003
        /*0032*/ 	.short	0x0014
        /*0034*/ 	.byte	0x00, 0xf0, 0x11, 0x00


	//----- nvinfo : EIATTR_KPARAM_INFO
	.align		4
.L_1056:
        /*0038*/ 	.byte	0x04, 0x17
        /*003a*/ 	.short	(.L_1058 - .L_1057)
.L_1057:
        /*003c*/ 	.word	0x00000000
        /*0040*/ 	.short	0x0002
        /*0042*/ 	.short	0x0010
        /*0044*/ 	.byte	0x00, 0xf0, 0x11, 0x00


	//----- nvinfo : EIATTR_KPARAM_INFO
	.align		4
.L_1058:
        /*0048*/ 	.byte	0x04, 0x17
        /*004a*/ 	.short	(.L_1060 - .L_1059)
.L_1059:
        /*004c*/ 	.word	0x00000000
        /*0050*/ 	.short	0x0001
        /*0052*/ 	.short	0x0008
        /*0054*/ 	.byte	0x00, 0xf5, 0x21, 0x00


	//----- nvinfo : EIATTR_KPARAM_INFO
	.align		4
.L_1060:
        /*0058*/ 	.byte	0x04, 0x17
        /*005a*/ 	.short	(.L_1062 - .L_1061)
.L_1061:
        /*005c*/ 	.word	0x00000000
        /*0060*/ 	.short	0x0000
        /*0062*/ 	.short	0x0000
        /*0064*/ 	.byte	0x00, 0xf5, 0x21, 0x00


	//----- nvinfo : EIATTR_SPARSE_MMA_MASK
	.align		4
.L_1062:
        /*0068*/ 	.byte	0x03, 0x50
        /*006a*/ 	.short	0x0000


	//----- nvinfo : EIATTR_MAXREG_COUNT
	.align		4
        /*006c*/ 	.byte	0x03, 0x1b
        /*006e*/ 	.short	0x00ff


	//----- nvinfo : EIATTR_MERCURY_ISA_VERSION
	.align		4
        /*0070*/ 	.byte	0x03, 0x5f
        /*0072*/ 	.short	0x0101


	//----- nvinfo : EIATTR_VRC_CTA_INIT_COUNT
	.align		4
        /*0074*/ 	.byte	0x02, 0x4a
	.zero		1
	.zero		1


	//----- nvinfo : EIATTR_EXIT_INSTR_OFFSETS
	.align		4
        /*0078*/ 	.byte	0x04, 0x1c
        /*007a*/ 	.short	(.L_1064 - .L_1063)


	//   ....[0]....
.L_1063:
        /*007c*/ 	.word	0x00000090


	//   ....[1]....
        /*0080*/ 	.word	0x00000ab0


	//----- nvinfo : EIATTR_CBANK_PARAM_SIZE
	.align		4
.L_1064:
        /*0084*/ 	.byte	0x03, 0x19
        /*0086*/ 	.short	0x0020


	//----- nvinfo : EIATTR_PARAM_CBANK
	.align		4
        /*0088*/ 	.byte	0x04, 0x0a
        /*008a*/ 	.short	(.L_1066 - .L_1065)
	.align		4
.L_1065:
        /*008c*/ 	.word	index@(.nv.constant0._Z27centroidConstantDistanceNSQPdS_iiii)
        /*0090*/ 	.short	0x0380
        /*0092*/ 	.short	0x0020


	//----- nvinfo : EIATTR_SW_WAR
	.align		4
.L_1066:
        /*0094*/ 	.byte	0x04, 0x36
        /*0096*/ 	.short	(.L_1068 - .L_1067)
.L_1067:
        /*0098*/ 	.word	0x00000008
.L_1068:


//--------------------- .nv.info._Z28centroidConstantDistanceNSQRPdS_iiii --------------------------
	.section	.nv.info._Z28centroidConstantDistanceNSQRPdS_iiii,"",@"SHT_CUDA_INFO"
	.sectionflags	@""
	.align	4


	//----- nvinfo : EIATTR_CUDA_API_VERSION
	.align		4
        /*0000*/ 	.byte	0x04, 0x37
        /*0002*/ 	.short	(.L_1070 - .L_1069)
.L_1069:
        /*0004*/ 	.word	0x00000082


	//----- nvinfo : EIATTR_KPARAM_INFO
	.align		4
.L_1070:
        /*0008*/ 	.byte	0x04, 0x17
        /*000a*/ 	.short	(.L_1072 - .L_1071)
.L_1071:
        /*000c*/ 	.word	0x00000000
        /*0010*/ 	.short	0x0005
        /*0012*/ 	.short	0x001c
        /*0014*/ 	.byte	0x00, 0xf0, 0x11, 0x00


	//----- nvinfo : EIATTR_KPARAM_INFO
	.align		4
.L_1072:
        /*0018*/ 	.byte	0x04, 0x17
        /*001a*/ 	.short	(.L_1074 - .L_1073)
.L_1073:
        /*001c*/ 	.word	0x00000000
        /*0020*/ 	.short	0x0004
        /*0022*/ 	.short	0x0018
        /*0024*/ 	.byte	0x00, 0xf0, 0x11, 0x00


	//----- nvinfo : EIATTR_KPARAM_INFO
	.align		4
.L_1074:
        /*0028*/ 	.byte	0x04, 0x17
        /*002a*/ 	.short	(.L_1076 - .L_1075)
.L_1075:
        /*002c*/ 	.word	0x00000000
        /*0030*/ 	.short	0x0003
        /*0032*/ 	.short	0x0014
        /*0034*/ 	.byte	0x00, 0xf0, 0x11, 0x00


	//----- nvinfo : EIATTR_KPARAM_INFO
	.align		4
.L_1076:
        /*0038*/ 	.byte	0x04, 0x17
        /*003a*/ 	.short	(.L_1078 - .L_1077)
.L_1077:
        /*003c*/ 	.word	0x00000000
        /*0040*/ 	.short	0x0002
        /*0042*/ 	.short	0x0010
        /*0044*/ 	.byte	0x00, 0xf0, 0x11, 0x00


	//----- nvinfo : EIATTR_KPARAM_INFO
	.align		4
.L_1078:
        /*0048*/ 	.byte	0x04, 0x17
        /*004a*/ 	.short	(.L_1080 - .L_1079)
.L_1079:
        /*004c*/ 	.word	0x00000000
        /*0050*/ 	.short	0x0001
        /*0052*/ 	.short	0x0008
        /*0054*/ 	.byte	0x00, 0xf5, 0x21, 0x00


	//----- nvinfo : EIATTR_KPARAM_INFO
	.align		4
.L_1080:
        /*0058*/ 	.byte	0x04, 0x17
        /*005a*/ 	.short	(.L_1082 - .L_1081)
.L_1081:
        /*005c*/ 	.word	0x00000000
        /*0060*/ 	.short	0x0000
        /*0062*/ 	.short	0x0000
        /*0064*/ 	.byte	0x00, 0xf5, 0x21, 0x00


	//----- nvinfo : EIATTR_SPARSE_MMA_MASK
	.align		4
.L_1082:
        /*0068*/ 	.byte	0x03, 0x50
        /*006a*/ 	.short	0x0000


	//----- nvinfo : EIATTR_MAXREG_COUNT
	.align		4
        /*006c*/ 	.byte	0x03, 0x1b
        /*006e*/ 	.short	0x00ff


	//----- nvinfo : EIATTR_MERCURY_ISA_VERSION
	.align		4
        /*0070*/ 	.byte	0x03, 0x5f
        /*0072*/ 	.short	0x0101


	//----- nvinfo : EIATTR_VRC_CTA_INIT_COUNT
	.align		4
        /*0074*/ 	.byte	0x02, 0x4a
	.zero		1
	.zero		1


	//----- nvinfo : EIATTR_EXIT_INSTR_OFFSETS
	.align		4
        /*0078*/ 	.byte	0x04, 0x1c
        /*007a*/ 	.short	(.L_1084 - .L_1083)


	//   ....[0]....
.L_1083:
        /*007c*/ 	.word	0x00000090


	//   ....[1]....
        /*0080*/ 	.word	0x00000ce0


	//----- nvinfo : EIATTR_CBANK_PARAM_SIZE
	.align		4
.L_1084:
        /*0084*/ 	.byte	0x03, 0x19
        /*0086*/ 	.short	0x0020


	//----- nvinfo : EIATTR_PARAM_CBANK
	.align		4
        /*0088*/ 	.byte	0x04, 0x0a
        /*008a*/ 	.short	(.L_1086 - .L_1085)
	.align		4
.L_1085:
        /*008c*/ 	.word	index@(.nv.constant0._Z28centroidConstantDistanceNSQRPdS_iiii)
        /*0090*/ 	.short	0x0380
        /*0092*/ 	.short	0x0020


	//----- nvinfo : EIATTR_SW_WAR
	.align		4
.L_1086:
        /*0094*/ 	.byte	0x04, 0x36
        /*0096*/ 	.short	(.L_1088 - .L_1087)
.L_1087:
        /*0098*/ 	.word	0x00000008
.L_1088:


//--------------------- .nv.info._Z24centroidConstantDistancePdS_iiii --------------------------
	.section	.nv.info._Z24centroidConstantDistancePdS_iiii,"",@"SHT_CUDA_INFO"
	.sectionflags	@""
	.align	4


	//----- nvinfo : EIATTR_CUDA_API_VERSION
	.align		4
        /*0000*/ 	.byte	0x04, 0x37
        /*0002*/ 	.short	(.L_1090 - .L_1089)
.L_1089:
        /*0004*/ 	.word	0x00000082


	//----- nvinfo : EIATTR_KPARAM_INFO
	.align		4
.L_1090:
        /*0008*/ 	.byte	0x04, 0x17
        /*000a*/ 	.short	(.L_1092 - .L_1091)
.L_1091:
        /*000c*/ 	.word	0x00000000
        /*0010*/ 	.short	0x0005
        /*0012*/ 	.short	0x001c
        /*0014*/ 	.byte	0x00, 0xf0, 0x11, 0x00


	//----- nvinfo : EIATTR_KPARAM_INFO
	.align		4
.L_1092:
        /*0018*/ 	.byte	0x04, 0x17
        /*001a*/ 	.short	(.L_1094 - .L_1093)
.L_1093:
        /*001c*/ 	.word	0x00000000
        /*0020*/ 	.short	0x0004
        /*0022*/ 	.short	0x0018
        /*0024*/ 	.byte	0x00, 0xf0, 0x11, 0x00


	//----- nvinfo : EIATTR_KPARAM_INFO
	.align		4
.L_1094:
        /*0028*/ 	.byte	0x04, 0x17
        /*002a*/ 	.short	(.L_1096 - .L_1095)
.L_1095:
        /*002c*/ 	.word	0x00000000
        /*0030*/ 	.short	0x0003
        /*0032*/ 	.short	0x0014
        /*0034*/ 	.byte	0x00, 0xf0, 0x11, 0x00


	//----- nvinfo : EIATTR_KPARAM_INFO
	.align		4
.L_1096:
        /*0038*/ 	.byte	0x04, 0x17
        /*003a*/ 	.short	(.L_1098 - .L_1097)
.L_1097:
        /*003c*/ 	.word	0x00000000
        /*0040*/ 	.short	0x0002
        /*0042*/ 	.short	0x0010
        /*0044*/ 	.byte	0x00, 0xf0, 0x11, 0x00


	//----- nvinfo : EIATTR_KPARAM_INFO
	.align		4
.L_1098:
        /*0048*/ 	.byte	0x04, 0x17
        /*004a*/ 	.short	(.L_1100 - .L_1099)
.L_1099:
        /*004c*/ 	.word	0x00000000
        /*0050*/ 	.short	0x0001
        /*0052*/ 	.short	0x0008
        /*0054*/ 	.byte	0x00, 0xf5, 0x21, 0x00


	//----- nvinfo : EIATTR_KPARAM_INFO
	.align		4
.L_1100:
        /*0058*/ 	.byte	0x04, 0x17
        /*005a*/ 	.short	(.L_1102 - .L_1101)
.L_1101:
        /*005c*/ 	.word	0x00000000
        /*0060*/ 	.short	0x0000
        /*0062*/ 	.short	0x0000
        /*0064*/ 	.byte	0x00, 0xf5, 0x21, 0x00


	//----- nvinfo : EIATTR_SPARSE_MMA_MASK
	.align		4
.L_1102:
        /*0068*/ 	.byte	0x03, 0x50
        /*006a*/ 	.short	0x0000


	//----- nvinfo : EIATTR_MAXREG_COUNT
	.align		4
        /*006c*/ 	.byte	0x03, 0x1b
        /*006e*/ 	.short	0x00ff


	//----- nvinfo : EIATTR_MERCURY_ISA_VERSION
	.align		4
        /*0070*/ 	.byte	0x03, 0x5f
        /*0072*/ 	.short	0x0101


	//----- nvinfo : EIATTR_VRC_CTA_INIT_COUNT
	.align		4
        /*0074*/ 	.byte	0x02, 0x4a
	.zero		1
	.zero		1


	//----- nvinfo : EIATTR_EXIT_INSTR_OFFSETS
	.align		4
        /*0078*/ 	.byte	0x04, 0x1c
        /*007a*/ 	.short	(.L_1104 - .L_1103)


	//   ....[0]....
.L_1103:
        /*007c*/ 	.word	0x00000090


	//   ....[1]....
        /*0080*/ 	.word	0x00000e40


	//----- nvinfo : EIATTR_CRS_STACK_SIZE
	.align		4
.L_1104:
        /*0084*/ 	.byte	0x04, 0x1e
        /*0086*/ 	.short	(.L_1106 - .L_1105)
.L_1105:
        /*0088*/ 	.word	0x00000000


	//----- nvinfo : EIATTR_CBANK_PARAM_SIZE
	.align		4
.L_1106:
        /*008c*/ 	.byte	0x03, 0x19
        /*008e*/ 	.short	0x0020


	//----- nvinfo : EIATTR_PARAM_CBANK
	.align		4
        /*0090*/ 	.byte	0x04, 0x0a
        /*0092*/ 	.short	(.L_1108 - .L_1107)
	.align		4
.L_1107:
        /*0094*/ 	.word	index@(.nv.constant0._Z24centroidConstantDistancePdS_iiii)
        /*0098*/ 	.short	0x0380
        /*009a*/ 	.short	0x0020


	//----- nvinfo : EIATTR_SW_WAR
	.align		4
.L_1108:
        /*009c*/ 	.byte	0x04, 0x36
        /*009e*/ 	.short	(.L_1110 - .L_1109)
.L_1109:
        /*00a0*/ 	.word	0x00000008
.L_1110:


//--------------------- .nv.info._Z20centroidDistance2UR8PKdS0_Pdiiii --------------------------
	.section	.nv.info._Z20centroidDistance2UR8PKdS0_Pdiiii,"",@"SHT_CUDA_INFO"
	.sectionflags	@""
	.align	4


	//----- nvinfo : EIATTR_CUDA_API_VERSION
	.align		4
        /*0000*/ 	.byte	0x04, 0x37
        /*0002*/ 	.short	(.L_1112 - .L_1111)
.L_1111:
        /*0004*/ 	.word	0x00000082


	//----- nvinfo : EIATTR_KPARAM_INFO
	.align		4
.L_1112:
        /*0008*/ 	.byte	0x04, 0x17
        /*000a*/ 	.short	(.L_1114 - .L_1113)
.L_1113:
        /*000c*/ 	.word	0x00000000
        /*0010*/ 	.short	0x0006
        /*0012*/ 	.short	0x0024
        /*0014*/ 	.byte	0x00, 0xf0, 0x11, 0x00


	//----- nvinfo : EIATTR_KPARAM_INFO
	.align		4
.L_1114:
        /*0018*/ 	.byte	0x04, 0x17
        /*001a*/ 	.short	(.L_1116 - .L_1115)
.L_1115:
        /*001c*/ 	.word	0x00000000
        /*0020*/ 	.short	0x0005
        /*0022*/ 	.short	0x0020
        /*0024*/ 	.byte	0x00, 0xf0, 0x11, 0x00


	//----- nvinfo : EIATTR_KPARAM_INFO
	.align		4
.L_1116:
        /*0028*/ 	.byte	0x04, 0x17
        /*002a*/ 	.short	(.L_1118 - .L_1117)
.L_1117:
        /*002c*/ 	.word	0x00000000
        /*0030*/ 	.short	0x0004
        /*0032*/ 	.short	0x001c
        /*0034*/ 	.byte	0x00, 0xf0, 0x11, 0x00


	//----- nvinfo : EIATTR_KPARAM_INFO
	.align		4
.L_1118:
        /*0038*/ 	.byte	0x04, 0x17
        /*003a*/ 	.short	(.L_1120 - .L_1119)
.L_1119:
        /*003c*/ 	.word	0x00000000
        /*0040*/ 	.short	0x0003
        /*0042*/ 	.short	0x0018
        /*0044*/ 	.byte	0x00, 0xf0, 0x11, 0x00


	//----- nvinfo : EIATTR_KPARAM_INFO
	.align		4
.L_1120:
        /*0048*/ 	.byte	0x04, 0x17
        /*004a*/ 	.short	(.L_1122 - .L_1121)
.L_1121:
        /*004c*/ 	.word	0x00000000
        /*0050*/ 	.short	0x0002
        /*0052*/ 	.short	0x0010
        /*0054*/ 	.byte	0x00, 0xf5, 0x21, 0x00


	//----- nvinfo : EIATTR_KPARAM_INFO
	.align		4
.L_1122:
        /*0058*/ 	.byte	0x04, 0x17
        /*005a*/ 	.short	(.L_1124 - .L_1123)
.L_1123:
        /*005c*/ 	.word	0x00000000
        /*0060*/ 	.short	0x0001
        /*0062*/ 	.short	0x0008
        /*0064*/ 	.byte	0x00, 0xf5, 0x21, 0x00


	//----- nvinfo : EIATTR_KPARAM_INFO
	.align		4
.L_1124:
        /*0068*/ 	.byte	0x04, 0x17
        /*006a*/ 	.short	(.L_1126 - .L_1125)
.L_1125:
        /*006c*/ 	.word	0x00000000
        /*0070*/ 	.short	0x0000
        /*0072*/ 	.short	0x0000
        /*0074*/ 	.byte	0x00, 0xf5, 0x21, 0x00


	//----- nvinfo : EIATTR_SPARSE_MMA_MASK
	.align		4
.L_1126:
        /*0078*/ 	.byte	0x03, 0x50
        /*007a*/ 	.short	0x0000


	//----- nvinfo : EIATTR_MAXREG_COUNT
	.align		4
        /*007c*/ 	.byte	0x03, 0x1b
        /*007e*/ 	.short	0x00ff


	//----- nvinfo : EIATTR_MERCURY_ISA_VERSION
	.align		4
        /*0080*/ 	.byte	0x03, 0x5f
        /*0082*/ 	.short	0x0101


	//----- nvinfo : EIATTR_VRC_CTA_INIT_COUNT
	.align		4
        /*0084*/ 	.byte	0x02, 0x4a
	.zero		1
	.zero		1


	//----- nvinfo : EIATTR_EXIT_INSTR_OFFSETS
	.align		4
        /*0088*/ 	.byte	0x04, 0x1c
        /*008a*/ 	.short	(.L_1128 - .L_1127)


	//   ....[0]....
.L_1127:
        /*008c*/ 	.word	0x00000090


	//   ....[1]....
        /*0090*/ 	.word	0x00000bd0


	//----- nvinfo : EIATTR_CRS_STACK_SIZE
	.align		4
.L_1128:
        /*0094*/ 	.byte	0x04, 0x1e
        /*0096*/ 	.short	(.L_1130 - .L_1129)
.L_1129:
        /*0098*/ 	.word	0x00000000


	//----- nvinfo : EIATTR_CBANK_PARAM_SIZE
	.align		4
.L_1130:
        /*009c*/ 	.byte	0x03, 0x19
        /*009e*/ 	.short	0x0028


	//----- nvinfo : EIATTR_PARAM_CBANK
	.align		4
        /*00a0*/ 	.byte	0x04, 0x0a
        /*00a2*/ 	.short	(.L_1132 - .L_1131)
	.align		4
.L_1131:
        /*00a4*/ 	.word	index@(.nv.constant0._Z20centroidDistance2UR8PKdS0_Pdiiii)
        /*00a8*/ 	.short	0x0380
        /*00aa*/ 	.short	0x0028


	//----- nvinfo : EIATTR_SW_WAR
	.align		4
.L_1132:
        /*00ac*/ 	.byte	0x04, 0x36
        /*00ae*/ 	.short	(.L_1134 - .L_1133)
.L_1133:
        /*00b0*/ 	.word	0x00000008
.L_1134:


//--------------------- .nv.info._Z20centroidDistance2UR4PKdS0_Pdiiii --------------------------
	.section	.nv.info._Z20centroidDistance2UR4PKdS0_Pdiiii,"",@"SHT_CUDA_INFO"
	.sectionflags	@""
	.align	4


	//----- nvinfo : EIATTR_CUDA_API_VERSION
	.align		4
        /*0000*/ 	.byte	0x04, 0x37
        /*0002*/ 	.short	(.L_1136 - .L_1135)
.L_1135:
        /*0004*/ 	.word	0x00000082


	//----- nvinfo : EIATTR_KPARAM_INFO
	.align		4
.L_1136:
        /*0008*/ 	.byte	0x04, 0x17
        /*000a*/ 	.short	(.L_1138 - .L_1137)
.L_1137:
        /*000c*/ 	.word	0x00000000
        /*0010*/ 	.short	0x0006
        /*0012*/ 	.short	0x0024
        /*0014*/ 	.byte	0x00, 0xf0, 0x11, 0x00


	//----- nvinfo : EIATTR_KPARAM_INFO
	.align		4
.L_1138:
        /*0018*/ 	.byte	0x04, 0x17
        /*001a*/ 	.short	(.L_1140 - .L_1139)
.L_1139:
        /*001c*/ 	.word	0x00000000
        /*0020*/ 	.short	0x0005
        /*0022*/ 	.short	0x0020
        /*0024*/ 	.byte	0x00, 0xf0, 0x11, 0x00


	//----- nvinfo : EIATTR_KPARAM_INFO
	.align		4
.L_1140:
        /*0028*/ 	.byte	0x04, 0x17
        /*002a*/ 	.short	(.L_1142 - .L_1141)
.L_1141:
        /*002c*/ 	.word	0x00000000
        /*0030*/ 	.short	0x0004
        /*0032*/ 	.short	0x001c
        /*0034*/ 	.byte	0x00, 0xf0, 0x11, 0x00


	//----- nvinfo : EIATTR_KPARAM_INFO
	.align		4
.L_1142:
        /*0038*/ 	.byte	0x04, 0x17
        /*003a*/ 	.short	(.L_1144 - .L_1143)
.L_1143:
        /*003c*/ 	.word	0x00000000
        /*0040*/ 	.short	0x0003
        /*0042*/ 	.short	0x0018
        /*0044*/ 	.byte	0x00, 0xf0, 0x11, 0x00


	//----- nvinfo : EIATTR_KPARAM_INFO
	.align		4
.L_1144:
        /*0048*/ 	.byte	0x04, 0x17
        /*004a*/ 	.short	(.L_1146 - .L_1145)
.L_1145:
        /*004c*/ 	.word	0x00000000
        /*0050*/ 	.short	0x0002
        /*0052*/ 	.short	0x0010
        /*0054*/ 	.byte	0x00, 0xf5, 0x21, 0x00


	//----- nvinfo : EIATTR_KPARAM_INFO
	.align		4
.L_1146:
        /*0058*/ 	.byte	0x04, 0x17
        /*005a*/ 	.short	(.L_1148 - .L_1147)
.L_1147:
        /*005c*/ 	.word	0x00000000
        /*0060*/ 	.short	0x0001
        /*0062*/ 	.short	0x0008
        /*0064*/ 	.byte	0x00, 0xf5, 0x21, 0x00


	//----- nvinfo : EIATTR_KPARAM_INFO
	.align		4
.L_1148:
        /*0068*/ 	.byte	0x04, 0x17
        /*006a*/ 	.short	(.L_1150 - .L_1149)
.L_1149:
        /*006c*/ 	.word	0x00000000
        /*0070*/ 	.short	0x0000
        /*0072*/ 	.short	0x0000
        /*0074*/ 	.byte	0x00, 0xf5, 0x21, 0x00


	//----- nvinfo : EIATTR_SPARSE_MMA_MASK
	.align		4
.L_1150:
        /*0078*/ 	.byte	0x03, 0x50
        /*007a*/ 	.short	0x0000


	//----- nvinfo : EIATTR_MAXREG_COUNT
	.align		4
        /*007c*/ 	.byte	0x03, 0x1b
        /*007e*/ 	.short	0x00ff


	//----- nvinfo : EIATTR_MERCURY_ISA_VERSION
	.align		4
        /*0080*/ 	.byte	0x03, 0x5f
        /*0082*/ 	.short	0x0101


	//----- nvinfo : EIATTR_VRC_CTA_INIT_COUNT
	.align		4
        /*0084*/ 	.byte	0x02, 0x4a
	.zero		1
	.zero		1


	//----- nvinfo : EIATTR_EXIT_INSTR_OFFSETS
	.align		4
        /*0088*/ 	.byte	0x04, 0x1c
        /*008a*/ 	.short	(.L_1152 - .L_1151)


	//   ....[0]....
.L_1151:
        /*008c*/ 	.word	0x00000090


	//   ....[1]....
        /*0090*/ 	.word	0x00000da0


	//----- nvinfo : EIATTR_CRS_STACK_SIZE
	.align		4
.L_1152:
        /*0094*/ 	.byte	0x04, 0x1e
        /*0096*/ 	.short	(.L_1154 - .L_1153)
.L_1153:
        /*0098*/ 	.word	0x00000000


	//----- nvinfo : EIATTR_CBANK_PARAM_SIZE
	.align		4
.L_1154:
        /*009c*/ 	.byte	0x03, 0x19
        /*009e*/ 	.short	0x0028


	//----- nvinfo : EIATTR_PARAM_CBANK
	.align		4
        /*00a0*/ 	.byte	0x04, 0x0a
        /*00a2*/ 	.short	(.L_1156 - .L_1155)
	.align		4
.L_1155:
        /*00a4*/ 	.word	index@(.nv.constant0._Z20centroidDistance2UR4PKdS0_Pdiiii)
        /*00a8*/ 	.short	0x0380
        /*00aa*/ 	.short	0x0028


	//----- nvinfo : EIATTR_SW_WAR
	.align		4
.L_1156:
        /*00ac*/ 	.byte	0x04, 0x36
        /*00ae*/ 	.short	(.L_1158 - .L_1157)
.L_1157:
        /*00b0*/ 	.word	0x00000008
.L_1158:


//--------------------- .nv.info._Z20centroidDistance2UR2PKdS0_Pdiiii --------------------------
	.section	.nv.info._Z20centroidDistance2UR2PKdS0_Pdiiii,"",@"SHT_CUDA_INFO"
	.sectionflags	@""
	.align	4


	//----- nvinfo : EIATTR_CUDA_API_VERSION
	.align		4
        /*0000*/ 	.byte	0x04, 0x37
        /*0002*/ 	.short	(.L_1160 - .L_1159)
.L_1159:
        /*0004*/ 	.word	0x00000082


	//----- nvinfo : EIATTR_KPARAM_INFO
	.align		4
.L_1160:
        /*0008*/ 	.byte	0x04, 0x17
        /*000a*/ 	.short	(.L_1162 - .L_1161)
.L_1161:
        /*000c*/ 	.word	0x00000000
        /*0010*/ 	.short	0x0006
        /*0012*/ 	.short	0x0024
        /*0014*/ 	.byte	0x00, 0xf0, 0x11, 0x00


	//----- nvinfo : EIATTR_KPARAM_INFO
	.align		4
.L_1162:
        /*0018*/ 	.byte	0x04, 0x17
        /*001a*/ 	.short	(.L_1164 - .L_1163)
.L_1163:
        /*001c*/ 	.word	0x00000000
        /*0020*/ 	.short	0x0005
        /*0022*/ 	.short	0x0020
        /*0024*/ 	.byte	0x00, 0xf0, 0x11, 0x00


	//----- nvinfo : EIATTR_KPARAM_INFO
	.align		4
.L_1164:
        /*0028*/ 	.byte	0x04, 0x17
        /*002a*/ 	.short	(.L_1166 - .L_1165)
.L_1165:
        /*002c*/ 	.word	0x00000000
        /*0030*/ 	.short	0x0004
        /*0032*/ 	.short	0x001c
        /*0034*/ 	.byte	0x00, 0xf0, 0x11, 0x00


	//----- nvinfo : EIATTR_KPARAM_INFO
	.align		4
.L_1166:
        /*0038*/ 	.byte	0x04, 0x17
        /*003a*/ 	.short	(.L_1168 - .L_1167)
.L_1167:
        /*003c*/ 	.word	0x00000000
        /*0040*/ 	.short	0x0003
        /*0042*/ 	.short	0x0018
        /*0044*/ 	.byte	0x00, 0xf0, 0x11, 0x00


	//----- nvinfo : EIATTR_KPARAM_INFO
	.align		4
.L_1168:
        /*0048*/ 	.byte	0x04, 0x17
        /*004a*/ 	.short	(.L_1170 - .L_1169)
.L_1169:
        /*004c*/ 	.word	0x00000000
        /*0050*/ 	.short	0x0002
        /*0052*/ 	.short	0x0010
        /*0054*/ 	.byte	0x00, 0xf5, 0x21, 0x00


	//----- nvinfo : EIATTR_KPARAM_INFO
	.align		4
.L_1170:
        /*0058*/ 	.byte	0x04, 0x17
        /*005a*/ 	.short	(.L_1172 - .L_1171)
.L_1171:
        /*005c*/ 	.word	0x00000000
        /*0060*/ 	.short	0x0001
        /*0062*/ 	.short	0x0008
        /*0064*/ 	.byte	0x00, 0xf5, 0x21, 0x00


	//----- nvinfo : EIATTR_KPARAM_INFO
	.align		4
.L_1172:
        /*0068*/ 	.byte	0x04, 0x17
        /*006a*/ 	.short	(.L_1174 - .L_1173)
.L_1173:
        /*006c*/ 	.word	0x00000000
        /*0070*/ 	.short	0x0000
        /*0072*/ 	.short	0x0000
        /*0074*/ 	.byte	0x00, 0xf5, 0x21, 0x00


	//----- nvinfo : EIATTR_SPARSE_MMA_MASK
	.align		4
.L_1174:
        /*0078*/ 	.byte	0x03, 0x50
        /*007a*/ 	.short	0x0000


	//----- nvinfo : EIATTR_MAXREG_COUNT
	.align		4
        /*007c*/ 	.byte	0x03, 0x1b
        /*007e*/ 	.short	0x00ff


	//----- nvinfo : EIATTR_MERCURY_ISA_VERSION
	.align		4
        /*0080*/ 	.byte	0x03, 0x5f
        /*0082*/ 	.short	0x0101


	//----- nvinfo : EIATTR_VRC_CTA_INIT_COUNT
	.align		4
        /*0084*/ 	.byte	0x02, 0x4a
	.zero		1
	.zero		1


	//----- nvinfo : EIATTR_EXIT_INSTR_OFFSETS
	.align		4
        /*0088*/ 	.byte	0x04, 0x1c
        /*008a*/ 	.short	(.L_1176 - .L_1175)


	//   ....[0]....
.L_1175:
        /*008c*/ 	.word	0x00000090


	//   ....[1]....
        /*0090*/ 	.word	0x00000ed0


	//----- nvinfo : EIATTR_CRS_STACK_SIZE
	.align		4
.L_1176:
        /*0094*/ 	.byte	0x04, 0x1e
        /*0096*/ 	.short	(.L_1178 - .L_1177)
.L_1177:
        /*0098*/ 	.word	0x00000000


	//----- nvinfo : EIATTR_CBANK_PARAM_SIZE
	.align		4
.L_1178:
        /*009c*/ 	.byte	0x03, 0x19
        /*009e*/ 	.short	0x0028


	//----- nvinfo : EIATTR_PARAM_CBANK
	.align		4
        /*00a0*/ 	.byte	0x04, 0x0a
        /*00a2*/ 	.short	(.L_1180 - .L_1179)
	.align		4
.L_1179:
        /*00a4*/ 	.word	index@(.nv.constant0._Z20centroidDistance2UR2PKdS0_Pdiiii)
        /*00a8*/ 	.short	0x0380
        /*00aa*/ 	.short	0x0028


	//----- nvinfo : EIATTR_SW_WAR
	.align		4
.L_1180:
        /*00ac*/ 	.byte	0x04, 0x36
        /*00ae*/ 	.short	(.L_1182 - .L_1181)
.L_1181:
        /*00b0*/ 	.word	0x00000008
.L_1182:


//--------------------- .nv.info._Z17centroidDistance2PKdS0_Pdiiii --------------------------
	.section	.nv.info._Z17centroidDistance2PKdS0_Pdiiii,"",@"SHT_CUDA_INFO"
	.sectionflags	@""
	.align	4


	//----- nvinfo : EIATTR_CUDA_API_VERSION
	.align		4
        /*0000*/ 	.byte	0x04, 0x37
        /*0002*/ 	.short	(.L_1184 - .L_1183)
.L_1183:
        /*0004*/ 	.word	0x00000082


	//----- nvinfo : EIATTR_KPARAM_INFO
	.align		4
.L_1184:
        /*0008*/ 	.byte	0x04, 0x17
        /*000a*/ 	.short	(.L_1186 - .L_1185)
.L_1185:
        /*000c*/ 	.word	0x00000000
        /*0010*/ 	.short	0x0006
        /*0012*/ 	.short	0x0024
        /*0014*/ 	.byte	0x00, 0xf0, 0x11, 0x00


	//----- nvinfo : EIATTR_KPARAM_INFO
	.align		4
.L_1186:
        /*0018*/ 	.byte	0x04, 0x17
        /*001a*/ 	.short	(.L_1188 - .L_1187)
.L_1187:
        /*001c*/ 	.word	0x00000000
        /*0020*/ 	.short	0x0005
        /*0022*/ 	.short	0x0020
        /*0024*/ 	.byte	0x00, 0xf0, 0x11, 0x00


	//----- nvinfo : EIATTR_KPARAM_INFO
	.align		4
.L_1188:
        /*0028*/ 	.byte	0x04, 0x17
        /*002a*/ 	.short	(.L_1190 - .L_1189)
.L_1189:
        /*002c*/ 	.word	0x00000000
        /*0030*/ 	.short	0x0004
        /*0032*/ 	.short	0x001c
        /*0034*/ 	.byte	0x00, 0xf0, 0x11, 0x00


	//----- nvinfo : EIATTR_KPARAM_INFO
	.align		4
.L_1190:
        /*0038*/ 	.byte	0x04, 0x17
        /*003a*/ 	.short	(.L_1192 - .L_1191)
.L_1191:
        /*003c*/ 	.word	0x00000000
        /*0040*/ 	.short	0x0003
        /*0042*/ 	.short	0x0018
        /*0044*/ 	.byte	0x00, 0xf0, 0x11, 0x00


	//----- nvinfo : EIATTR_KPARAM_INFO
	.align		4
.L_1192:
        /*0048*/ 	.byte	0x04, 0x17
        /*004a*/ 	.short	(.L_1194 - .L_1193)
.L_1193:
        /*004c*/ 	.word	0x00000000
        /*0050*/ 	.short	0x0002
        /*0052*/ 	.short	0x0010
        /*0054*/ 	.byte	0x00, 0xf5, 0x21, 0x00


	//----- nvinfo : EIATTR_KPARAM_INFO
	.align		4
.L_1194:
        /*0058*/ 	.byte	0x04, 0x17
        /*005a*/ 	.short	(.L_1196 - .L_1195)
.L_1195:
        /*005c*/ 	.word	0x00000000
        /*0060*/ 	.short	0x0001
        /*0062*/ 	.short	0x0008
        /*0064*/ 	.byte	0x00, 0xf5, 0x21, 0x00


	//----- nvinfo : EIATTR_KPARAM_INFO
	.align		4
.L_1196:
        /*0068*/ 	.byte	0x04, 0x17
        /*006a*/ 	.short	(.L_1198 - .L_1197)
.L_1197:
        /*006c*/ 	.word	0x00000000
        /*0070*/ 	.short	0x0000
        /*0072*/ 	.short	0x0000
        /*0074*/ 	.byte	0x00, 0xf5, 0x21, 0x00


	//----- nvinfo : EIATTR_SPARSE_MMA_MASK
	.align		4
.L_1198:
        /*0078*/ 	.byte	0x03, 0x50
        /*007a*/ 	.short	0x0000


	//----- nvinfo : EIATTR_MAXREG_COUNT
	.align		4
        /*007c*/ 	.byte	0x03, 0x1b
        /*007e*/ 	.short	0x00ff


	//----- nvinfo : EIATTR_MERCURY_ISA_VERSION
	.align		4
        /*0080*/ 	.byte	0x03, 0x5f
        /*0082*/ 	.short	0x0101


	//----- nvinfo : EIATTR_VRC_CTA_INIT_COUNT
	.align		4
        /*0084*/ 	.byte	0x02, 0x4a
	.zero		1
	.zero		1


	//----- nvinfo : EIATTR_EXIT_INSTR_OFFSETS
	.align		4
        /*0088*/ 	.byte	0x04, 0x1c
        /*008a*/ 	.short	(.L_1200 - .L_1199)


	//   ....[0]....
.L_1199:
        /*008c*/ 	.word	0x00000090


	//   ....[1]....
        /*0090*/ 	.word	0x00000b00


	//----- nvinfo : EIATTR_CRS_STACK_SIZE
	.align		4
.L_1200:
        /*0094*/ 	.byte	0x04, 0x1e
        /*0096*/ 	.short	(.L_1202 - .L_1201)
.L_1201:
        /*0098*/ 	.word	0x00000000


	//----- nvinfo : EIATTR_CBANK_PARAM_SIZE
	.align		4
.L_1202:
        /*009c*/ 	.byte	0x03, 0x19
        /*009e*/ 	.short	0x0028


	//----- nvinfo : EIATTR_PARAM_CBANK
	.align		4
        /*00a0*/ 	.byte	0x04, 0x0a
        /*00a2*/ 	.short	(.L_1204 - .L_1203)
	.align		4
.L_1203:
        /*00a4*/ 	.word	index@(.nv.constant0._Z17centroidDistance2PKdS0_Pdiiii)
        /*00a8*/ 	.short	0x0380
        /*00aa*/ 	.short	0x0028


	//----- nvinfo : EIATTR_SW_WAR
	.align		4
.L_1204:
        /*00ac*/ 	.byte	0x04, 0x36
        /*00ae*/ 	.short	(.L_1206 - .L_1205)
.L_1205:
        /*00b0*/ 	.word	0x00000008
.L_1206:


//--------------------- .nv.info._Z17centroidDistance1PdS_S_iii --------------------------
	.section	.nv.info._Z17centroidDistance1PdS_S_iii,"",@"SHT_CUDA_INFO"
	.sectionflags	@""
	.align	4


	//----- nvinfo : EIATTR_CUDA_API_VERSION
	.align		4
        /*0000*/ 	.byte	0x04, 0x37
        /*0002*/ 	.short	(.L_1208 - .L_1207)
.L_1207:
        /*0004*/ 	.word	0x00000082


	//----- nvinfo : EIATTR_KPARAM_INFO
	.align		4
.L_1208:
        /*0008*/ 	.byte	0x04, 0x17
        /*000a*/ 	.short	(.L_1210 - .L_1209)
.L_1209:
        /*000c*/ 	.word	0x00000000
        /*0010*/ 	.short	0x0005
        /*0012*/ 	.short	0x0020
        /*0014*/ 	.byte	0x00, 0xf0, 0x11, 0x00


	//----- nvinfo : EIATTR_KPARAM_INFO
	.align		4
.L_1210:
        /*0018*/ 	.byte	0x04, 0x17
        /*001a*/ 	.short	(.L_1212 - .L_1211)
.L_1211:
        /*001c*/ 	.word	0x00000000
        /*0020*/ 	.short	0x0004
        /*0022*/ 	.short	0x001c
        /*0024*/ 	.byte	0x00, 0xf0, 0x11, 0x00


	//----- nvinfo : EIATTR_KPARAM_INFO
	.align		4
.L_1212:
        /*0028*/ 	.byte	0x04, 0x17
        /*002a*/ 	.short	(.L_1214 - .L_1213)
.L_1213:
        /*002c*/ 	.word	0x00000000
        /*0030*/ 	.short	0x0003
        /*0032*/ 	.short	0x0018
        /*0034*/ 	.byte	0x00, 0xf0, 0x11, 0x00


	//----- nvinfo : EIATTR_KPARAM_INFO
	.align		4
.L_1214:
        /*0038*/ 	.byte	0x04, 0x17
        /*003a*/ 	.short	(.L_1216 - .L_1215)
.L_1215:
        /*003c*/ 	.word	0x00000000
        /*0040*/ 	.short	0x0002
        /*0042*/ 	.short	0x0010
        /*0044*/ 	.byte	0x00, 0xf5, 0x21, 0x00


	//----- nvinfo : EIATTR_KPARAM_INFO
	.align		4
.L_1216:
        /*0048*/ 	.byte	0x04, 0x17
        /*004a*/ 	.short	(.L_1218 - .L_1217)
.L_1217:
        /*004c*/ 	.word	0x00000000
        /*0050*/ 	.short	0x0001
        /*0052*/ 	.short	0x0008
        /*0054*/ 	.byte	0x00, 0xf5, 0x21, 0x00


	//----- nvinfo : EIATTR_KPARAM_INFO
	.align		4
.L_1218:
        /*0058*/ 	.byte	0x04, 0x17
        /*005a*/ 	.short	(.L_1220 - .L_1219)
.L_1219:
        /*005c*/ 	.word	0x00000000
        /*0060*/ 	.short	0x0000
        /*0062*/ 	.short	0x0000
        /*0064*/ 	.byte	0x00, 0xf5, 0x21, 0x00


	//----- nvinfo : EIATTR_SPARSE_MMA_MASK
	.align		4
.L_1220:
        /*0068*/ 	.byte	0x03, 0x50
        /*006a*/ 	.short	0x0000


	//----- nvinfo : EIATTR_MAXREG_COUNT
	.align		4
        /*006c*/ 	.byte	0x03, 0x1b
        /*006e*/ 	.short	0x00ff


	//----- nvinfo : EIATTR_MERCURY_ISA_VERSION
	.align		4
        /*0070*/ 	.byte	0x03, 0x5f
        /*0072*/ 	.short	0x0101


	//----- nvinfo : EIATTR_VRC_CTA_INIT_COUNT
	.align		4
        /*0074*/ 	.byte	0x02, 0x4a
	.zero		1
	.zero		1


	//----- nvinfo : EIATTR_EXIT_INSTR_OFFSETS
	.align		4
        /*0078*/ 	.byte	0x04, 0x1c
        /*007a*/ 	.short	(.L_1222 - .L_1221)


	//   ....[0]....
.L_1221:
        /*007c*/ 	.word	0x00000ab0


	//----- nvinfo : EIATTR_CRS_STACK_SIZE
	.align		4
.L_1222:
        /*0080*/ 	.byte	0x04, 0x1e
        /*0082*/ 	.short	(.L_1224 - .L_1223)
.L_1223:
        /*0084*/ 	.word	0x00000000


	//----- nvinfo : EIATTR_CBANK_PARAM_SIZE
	.align		4
.L_1224:
        /*0088*/ 	.byte	0x03, 0x19
        /*008a*/ 	.short	0x0024


	//----- nvinfo : EIATTR_PARAM_CBANK
	.align		4
        /*008c*/ 	.byte	0x04, 0x0a
        /*008e*/ 	.short	(.L_1226 - .L_1225)
	.align		4
.L_1225:
        /*0090*/ 	.word	index@(.nv.constant0._Z17centroidDistance1PdS_S_iii)
        /*0094*/ 	.short	0x0380
        /*0096*/ 	.short	0x0024


	//----- nvinfo : EIATTR_SW_WAR
	.align		4
.L_1226:
        /*0098*/ 	.byte	0x04, 0x36
        /*009a*/ 	.short	(.L_1228 - .L_1227)
.L_1227:
        /*009c*/ 	.word	0x00000008
.L_1228:


//--------------------- .nv.info._Z16centroidDistancePdS_S_iiii --------------------------
	.section	.nv.info._Z16centroidDistancePdS_S_iiii,"",@"SHT_CUDA_INFO"
	.sectionflags	@""
	.align	4


	//----- nvinfo : EIATTR_CUDA_API_VERSION
	.align		4
        /*0000*/ 	.byte	0x04, 0x37
        /*0002*/ 	.short	(.L_1230 - .L_1229)
.L_1229:
        /*0004*/ 	.word	0x00000082


	//----- nvinfo : EIATTR_KPARAM_INFO
	.align		4
.L_1230:
        /*0008*/ 	.byte	0x04, 0x17
        /*000a*/ 	.short	(.L_1232 - .L_1231)
.L_1231:
        /*000c*/ 	.word	0x00000000
        /*0010*/ 	.short	0x0006
        /*0012*/ 	.short	0x0024
        /*0014*/ 	.byte	0x00, 0xf0, 0x11, 0x00


	//----- nvinfo : EIATTR_KPARAM_INFO
	.align		4
.L_1232:
        /*0018*/ 	.byte	0x04, 0x17
        /*001a*/ 	.short	(.L_1234 - .L_1233)
.L_1233:
        /*001c*/ 	.word	0x00000000
        /*0020*/ 	.short	0x0005
        /*0022*/ 	.short	0x0020
        /*0024*/ 	.byte	0x00, 0xf0, 0x11, 0x00


	//----- nvinfo : EIATTR_KPARAM_INFO
	.align		4
.L_1234:
        /*0028*/ 	.byte	0x04, 0x17
        /*002a*/ 	.short	(.L_1236 - .L_1235)
.L_1235:
        /*002c*/ 	.word	0x00000000
        /*0030*/ 	.short	0x0004
        /*0032*/ 	.short	0x001c
        /*0034*/ 	.byte	0x00, 0xf0, 0x11, 0x00


	//----- nvinfo : EIATTR_KPARAM_INFO
	.align		4
.L_1236:
        /*0038*/ 	.byte	0x04, 0x17
        /*003a*/ 	.short	(.L_1238 - .L_1237)
.L_1237:
        /*003c*/ 	.word	0x00000000
        /*0040*/ 	.short	0x0003
        /*0042*/ 	.short	0x0018
        /*0044*/ 	.byte	0x00, 0xf0, 0x11, 0x00


	//----- nvinfo : EIATTR_KPARAM_INFO
	.align		4
.L_1238:
        /*0048*/ 	.byte	0x04, 0x17
        /*004a*/ 	.short	(.L_1240 - .L_1239)
.L_1239:
        /*004c*/ 	.word	0x00000000
        /*0050*/ 	.short	0x0002
        /*0052*/ 	.short	0x0010
        /*0054*/ 	.byte	0x00, 0xf5, 0x21, 0x00


	//----- nvinfo : EIATTR_KPARAM_INFO
	.align		4
.L_1240:
        /*0058*/ 	.byte	0x04, 0x17
        /*005a*/ 	.short	(.L_1242 - .L_1241)
.L_1241:
        /*005c*/ 	.word	0x00000000
        /*0060*/ 	.short	0x0001
        /*0062*/ 	.short	0x0008
        /*0064*/ 	.byte	0x00, 0xf5, 0x21, 0x00


	//----- nvinfo : EIATTR_KPARAM_INFO
	.align		4
.L_1242:
        /*0068*/ 	.byte	0x04, 0x17
        /*006a*/ 	.short	(.L_1244 - .L_1243)
.L_1243:
        /*006c*/ 	.word	0x00000000
        /*0070*/ 	.short	0x0000
        /*0072*/ 	.short	0x0000
        /*0074*/ 	.byte	0x00, 0xf5, 0x21, 0x00


	//----- nvinfo : EIATTR_SPARSE_MMA_MASK
	.align		4
.L_1244:
        /*0078*/ 	.byte	0x03, 0x50
        /*007a*/ 	.short	0x0000


	//----- nvinfo : EIATTR_MAXREG_COUNT
	.align		4
        /*007c*/ 	.byte	0x03, 0x1b
        /*007e*/ 	.short	0x00ff


	//----- nvinfo : EIATTR_MERCURY_ISA_VERSION
	.align		4
        /*0080*/ 	.byte	0x03, 0x5f
        /*0082*/ 	.short	0x0101


	//----- nvinfo : EIATTR_VRC_CTA_INIT_COUNT
	.align		4
        /*0084*/ 	.byte	0x02, 0x4a
	.zero		1
	.zero		1


	//----- nvinfo : EIATTR_EXIT_INSTR_OFFSETS
	.align		4
        /*0088*/ 	.byte	0x04, 0x1c
        /*008a*/ 	.short	(.L_1246 - .L_1245)


	//   ....[0]....
.L_1245:
        /*008c*/ 	.word	0x00000090


	//   ....[1]....
        /*0090*/ 	.word	0x00000b00


	//----- nvinfo : EIATTR_CRS_STACK_SIZE
	.align		4
.L_1246:
        /*0094*/ 	.byte	0x04, 0x1e
        /*0096*/ 	.short	(.L_1248 - .L_1247)
.L_1247:
        /*0098*/ 	.word	0x00000000


	//----- nvinfo : EIATTR_CBANK_PARAM_SIZE
	.align		4
.L_1248:
        /*009c*/ 	.byte	0x03, 0x19
        /*009e*/ 	.short	0x0028


	//----- nvinfo : EIATTR_PARAM_CBANK
	.align		4
        /*00a0*/ 	.byte	0x04, 0x0a
        /*00a2*/ 	.short	(.L_1250 - .L_1249)
	.align		4
.L_1249:
        /*00a4*/ 	.word	index@(.nv.constant0._Z16centroidDistancePdS_S_iiii)
        /*00a8*/ 	.short	0x0380
        /*00aa*/ 	.short	0x0028


	//----- nvinfo : EIATTR_SW_WAR
	.align		4
.L_1250:
        /*00ac*/ 	.byte	0x04, 0x36
        /*00ae*/ 	.short	(.L_1252 - .L_1251)
.L_1251:
        /*00b0*/ 	.word	0x00000008
.L_1252:


//--------------------- .nv.info._Z18vectorDistance2UR8PKdS0_Pdiii --------------------------
	.section	.nv.info._Z18vectorDistance2UR8PKdS0_Pdiii,"",@"SHT_CUDA_INFO"
	.sectionflags	@""
	.align	4


	//----- nvinfo : EIATTR_CUDA_API_VERSION
	.align		4
        /*0000*/ 	.byte	0x04, 0x37
        /*0002*/ 	.short	(.L_1254 - .L_1253)
.L_1253:
        /*0004*/ 	.word	0x00000082


	//----- nvinfo : EIATTR_KPARAM_INFO
	.align		4
.L_1254:
        /*0008*/ 	.byte	0x04, 0x17
        /*000a*/ 	.short	(.L_1256 - .L_1255)
.L_1255:
        /*000c*/ 	.word	0x00000000
        /*0010*/ 	.short	0x0005
        /*0012*/ 	.short	0x0020
        /*0014*/ 	.byte	0x00, 0xf0, 0x11, 0x00


	//----- nvinfo : EIATTR_KPARAM_INFO
	.align		4
.L_1256:
        /*0018*/ 	.byte	0x04, 0x17
        /*001a*/ 	.short	(.L_1258 - .L_1257)
.L_1257:
        /*001c*/ 	.word	0x00000000
        /*0020*/ 	.short	0x0004
        /*0022*/ 	.short	0x001c
        /*0024*/ 	.byte	0x00, 0xf0, 0x11, 0x00


	//----- nvinfo : EIATTR_KPARAM_INFO
	.align		4
.L_1258:
        /*0028*/ 	.byte	0x04, 0x17
        /*002a*/ 	.short	(.L_1260 - .L_1259)
.L_1259:
        /*002c*/ 	.word	0x00000000
        /*0030*/ 	.short	0x0003
        /*0032*/ 	.short	0x0018
        /*0034*/ 	.byte	0x00, 0xf0, 0x11, 0x00


	//----- nvinfo : EIATTR_KPARAM_INFO
	.align		4
.L_1260:
        /*0038*/ 	.byte	0x04, 0x17
        /*003a*/ 	.short	(.L_1262 - .L_1261)
.L_1261:
        /*003c*/ 	.word	0x00000000
        /*0040*/ 	.short	0x0002
        /*0042*/ 	.short	0x0010
        /*0044*/ 	.byte	0x00, 0xf5, 0x21, 0x00


	//----- nvinfo : EIATTR_KPARAM_INFO
	.align		4
.L_1262:
        /*0048*/ 	.byte	0x04, 0x17
        /*004a*/ 	.short	(.L_1264 - .L_1263)
.L_1263:
        /*004c*/ 	.word	0x00000000
        /*0050*/ 	.short	0x0001
        /*0052*/ 	.short	0x0008
        /*0054*/ 	.byte	0x00, 0xf5, 0x21, 0x00


	//----- nvinfo : EIATTR_KPARAM_INFO
	.align		4
.L_1264:
        /*0058*/ 	.byte	0x04, 0x17
        /*005a*/ 	.short	(.L_1266 - .L_1265)
.L_1265:
        /*005c*/ 	.word	0x00000000
        /*0060*/ 	.short	0x0000
        /*0062*/ 	.short	0x0000
        /*0064*/ 	.byte	0x00, 0xf5, 0x21, 0x00


	//----- nvinfo : EIATTR_SPARSE_MMA_MASK
	.align		4
.L_1266:
        /*0068*/ 	.byte	0x03, 0x50
        /*006a*/ 	.short	0x0000


	//----- nvinfo : EIATTR_MAXREG_COUNT
	.align		4
        /*006c*/ 	.byte	0x03, 0x1b
        /*006e*/ 	.short	0x00ff


	//----- nvinfo : EIATTR_MERCURY_ISA_VERSION
	.align		4
        /*0070*/ 	.byte	0x03, 0x5f
        /*0072*/ 	.short	0x0101


	//----- nvinfo : EIATTR_VRC_CTA_INIT_COUNT
	.align		4
        /*0074*/ 	.byte	0x02, 0x4a
	.zero		1
	.zero		1


	//----- nvinfo : EIATTR_EXIT_INSTR_OFFSETS
	.align		4
        /*0078*/ 	.byte	0x04, 0x1c
        /*007a*/ 	.short	(.L_1268 - .L_1267)


	//   ....[0]....
.L_1267:
        /*007c*/ 	.word	0x000000b0


	//   ....[1]....
        /*0080*/ 	.word	0x00000c20


	//   ....[2]....
        /*0084*/ 	.word	0x00000dc0


	//   ....[3]....
        /*0088*/ 	.word	0x00000eb0


	//   ....[4]....
        /*008c*/ 	.word	0x00000f80


	//   ....[5]....
        /*0090*/ 	.word	0x00000ff0


	//----- nvinfo : EIATTR_CRS_STACK_SIZE
	.align		4
.L_1268:
        /*0094*/ 	.byte	0x04, 0x1e
        /*0096*/ 	.short	(.L_1270 - .L_1269)
.L_1269:
        /*0098*/ 	.word	0x00000000


	//----- nvinfo : EIATTR_CBANK_PARAM_SIZE
	.align		4
.L_1270:
        /*009c*/ 	.byte	0x03, 0x19
        /*009e*/ 	.short	0x0024


	//----- nvinfo : EIATTR_PARAM_CBANK
	.align		4
        /*00a0*/ 	.byte	0x04, 0x0a
        /*00a2*/ 	.short	(.L_1272 - .L_1271)
	.align		4
.L_1271:
        /*00a4*/ 	.word	index@(.nv.constant0._Z18vectorDistance2UR8PKdS0_Pdiii)
        /*00a8*/ 	.short	0x0380
        /*00aa*/ 	.short	0x0024


	//----- nvinfo : EIATTR_SW_WAR
	.align		4
.L_1272:
        /*00ac*/ 	.byte	0x04, 0x36
        /*00ae*/ 	.short	(.L_1274 - .L_1273)
.L_1273:
        /*00b0*/ 	.word	0x00000008
.L_1274:


//--------------------- .nv.info._Z18vectorDistance2UR4PKdS0_Pdiii --------------------------
	.section	.nv.info._Z18vectorDistance2UR4PKdS0_Pdiii,"",@"SHT_CUDA_INFO"
	.sectionflags	@""
	.align	4


	//----- nvinfo : EIATTR_CUDA_API_VERSION
	.align		4
        /*0000*/ 	.byte	0x04, 0x37
        /*0002*/ 	.short	(.L_1276 - .L_1275)
.L_1275:
        /*0004*/ 	.word	0x00000082


	//----- nvinfo : EIATTR_KPARAM_INFO
	.align		4
.L_1276:
        /*0008*/ 	.byte	0x04, 0x17
        /*000a*/ 	.short	(.L_1278 - .L_1277)
.L_1277:
        /*000c*/ 	.word	0x00000000
        /*0010*/ 	.short	0x0005
        /*0012*/ 	.short	0x0020
        /*0014*/ 	.byte	0x00, 0xf0, 0x11, 0x00


	//----- nvinfo : EIATTR_KPARAM_INFO
	.align		4
.L_1278:
        /*0018*/ 	.byte	0x04, 0x17
        /*001a*/ 	.short	(.L_1280 - .L_1279)
.L_1279:
        /*001c*/ 	.word	0x00000000
        /*0020*/ 	.short	0x0004
        /*0022*/ 	.short	0x001c
        /*0024*/ 	.byte	0x00, 0xf0, 0x11, 0x00


	//----- nvinfo : EIATTR_KPARAM_INFO
	.align		4
.L_1280:
        /*0028*/ 	.byte	0x04, 0x17
        /*002a*/ 	.short	(.L_1282 - .L_1281)
.L_1281:
        /*002c*/ 	.word	0x00000000
        /*0030*/ 	.short	0x0003
        /*0032*/ 	.short	0x0018
        /*0034*/ 	.byte	0x00, 0xf0, 0x11, 0x00


	//----- nvinfo : EIATTR_KPARAM_INFO
	.align		4
.L_1282:
        /*0038*/ 	.byte	0x04, 0x17
        /*003a*/ 	.short	(.L_1284 - .L_1283)
.L_1283:
        /*003c*/ 	.word	0x00000000
        /*0040*/ 	.short	0x0002
        /*0042*/ 	.short	0x0010
        /*0044*/ 	.byte	0x00, 0xf5, 0x21, 0x00


	//----- nvinfo : EIATTR_KPARAM_INFO
	.align		4
.L_1284:
        /*0048*/ 	.byte	0x04, 0x17
        /*004a*/ 	.short	(.L_1286 - .L_1285)
.L_1285:
        /*004c*/ 	.word	0x00000000
        /*0050*/ 	.short	0x0001
        /*0052*/ 	.short	0x0008
        /*0054*/ 	.byte	0x00, 0xf5, 0x21, 0x00


	//----- nvinfo : EIATTR_KPARAM_INFO
	.align		4
.L_1286:
        /*0058*/ 	.byte	0x04, 0x17
        /*005a*/ 	.short	(.L_1288 - .L_1287)
.L_1287:
        /*005c*/ 	.word	0x00000000
        /*0060*/ 	.short	0x0000
        /*0062*/ 	.short	0x0000
        /*0064*/ 	.byte	0x00, 0xf5, 0x21, 0x00


	//----- nvinfo : EIATTR_SPARSE_MMA_MASK
	.align		4
.L_1288:
        /*0068*/ 	.byte	0x03, 0x50
        /*006a*/ 	.short	0x0000


	//----- nvinfo : EIATTR_MAXREG_COUNT
	.align		4
        /*006c*/ 	.byte	0x03, 0x1b
        /*006e*/ 	.short	0x00ff


	//----- nvinfo : EIATTR_MERCURY_ISA_VERSION
	.align		4
        /*0070*/ 	.byte	0x03, 0x5f
        /*0072*/ 	.short	0x0101


	//----- nvinfo : EIATTR_VRC_CTA_INIT_COUNT
	.align		4
        /*0074*/ 	.byte	0x02, 0x4a
	.zero		1
	.zero		1


	//----- nvinfo : EIATTR_EXIT_INSTR_OFFSETS
	.align		4
        /*0078*/ 	.byte	0x04, 0x1c
        /*007a*/ 	.short	(.L_1290 - .L_1289)


	//   ....[0]....
.L_1289:
        /*007c*/ 	.word	0x000000b0


	//   ....[1]....
        /*0080*/ 	.word	0x00000e30


	//   ....[2]....
        /*0084*/ 	.word	0x00000fd0


	//   ....[3]....
        /*0088*/ 	.word	0x000010c0


	//   ....[4]....
        /*008c*/ 	.word	0x00001190


	//   ....[5]....
        /*0090*/ 	.word	0x00001200


	//----- nvinfo : EIATTR_CRS_STACK_SIZE
	.align		4
.L_1290:
        /*0094*/ 	.byte	0x04, 0x1e
        /*0096*/ 	.short	(.L_1292 - .L_1291)
.L_1291:
        /*0098*/ 	.word	0x00000000


	//----- nvinfo : EIATTR_CBANK_PARAM_SIZE
	.align		4
.L_1292:
        /*009c*/ 	.byte	0x03, 0x19
        /*009e*/ 	.short	0x0024


	//----- nvinfo : EIATTR_PARAM_CBANK
	.align		4
        /*00a0*/ 	.byte	0x04, 0x0a
        /*00a2*/ 	.short	(.L_1294 - .L_1293)
	.align		4
.L_1293:
        /*00a4*/ 	.word	index@(.nv.constant0._Z18vectorDistance2UR4PKdS0_Pdiii)
        /*00a8*/ 	.short	0x0380
        /*00aa*/ 	.short	0x0024


	//----- nvinfo : EIATTR_SW_WAR
	.align		4
.L_1294:
        /*00ac*/ 	.byte	0x04, 0x36
        /*00ae*/ 	.short	(.L_1296 - .L_1295)
.L_1295:
        /*00b0*/ 	.word	0x00000008
.L_1296:


//--------------------- .nv.info._Z18vectorDistance2UR2PKdS0_Pdiii --------------------------
	.section	.nv.info._Z18vectorDistance2UR2PKdS0_Pdiii,"",@"SHT_CUDA_INFO"
	.sectionflags	@""
	.align	4


	//----- nvinfo : EIATTR_CUDA_API_VERSION
	.align		4
        /*0000*/ 	.byte	0x04, 0x37
        /*0002*/ 	.short	(.L_1298 - .L_1297)
.L_1297:
        /*0004*/ 	.word	0x00000082


	//----- nvinfo : EIATTR_KPARAM_INFO
	.align		4
.L_1298:
        /*0008*/ 	.byte	0x04, 0x17
        /*000a*/ 	.short	(.L_1300 - .L_1299)
.L_1299:
        /*000c*/ 	.word	0x00000000
        /*0010*/ 	.short	0x0005
        /*0012*/ 	.short	0x0020
        /*0014*/ 	.byte	0x00, 0xf0, 0x11, 0x00


	//----- nvinfo : EIATTR_KPARAM_INFO
	.align		4
.L_1300:
        /*0018*/ 	.byte	0x04, 0x17
        /*001a*/ 	.short	(.L_1302 - .L_1301)
.L_1301:
        /*001c*/ 	.word	0x00000000
        /*0020*/ 	.short	0x0004
        /*0022*/ 	.short	0x001c
        /*0024*/ 	.byte	0x00, 0xf0, 0x11, 0x00


	//----- nvinfo : EIATTR_KPARAM_INFO
	.align		4
.L_1302:
        /*0028*/ 	.byte	0x04, 0x17
        /*002a*/ 	.short	(.L_1304 - .L_1303)
.L_1303:
        /*002c*/ 	.word	0x00000000
        /*0030*/ 	.short	0x0003
        /*0032*/ 	.short	0x0018
        /*0034*/ 	.byte	0x00, 0xf0, 0x11, 0x00


	//----- nvinfo : EIATTR_KPARAM_INFO
	.align		4
.L_1304:
        /*0038*/ 	.byte	0x04, 0x17
        /*003a*/ 	.short	(.L_1306 - .L_1305)
.L_1305:
        /*003c*/ 	.word	0x00000000
        /*0040*/ 	.short	0x0002
        /*0042*/ 	.short	0x0010
        /*0044*/ 	.byte	0x00, 0xf5, 0x21, 0x00


	//----- nvinfo : EIATTR_KPARAM_INFO
	.align		4
.L_1306:
        /*0048*/ 	.byte	0x04, 0x17
        /*004a*/ 	.short	(.L_1308 - .L_1307)
.L_1307:
        /*004c*/ 	.word	0x00000000
        /*0050*/ 	.short	0x0001
        /*0052*/ 	.short	0x0008
        /*0054*/ 	.byte	0x00, 0xf5, 0x21, 0x00


	//----- nvinfo : EIATTR_KPARAM_INFO
	.align		4
.L_1308:
        /*0058*/ 	.byte	0x04, 0x17
        /*005a*/ 	.short	(.L_1310 - .L_1309)
.L_1309:
        /*005c*/ 	.word	0x00000000
        /*0060*/ 	.short	0x0000
        /*0062*/ 	.short	0x0000
        /*0064*/ 	.byte	0x00, 0xf5, 0x21, 0x00


	//----- nvinfo : EIATTR_SPARSE_MMA_MASK
	.align		4
.L_1310:
        /*0068*/ 	.byte	0x03, 0x50
        /*006a*/ 	.short	0x0000


	//----- nvinfo : EIATTR_MAXREG_COUNT
	.align		4
        /*006c*/ 	.byte	0x03, 0x1b
        /*006e*/ 	.short	0x00ff


	//----- nvinfo : EIATTR_MERCURY_ISA_VERSION
	.align		4
        /*0070*/ 	.byte	0x03, 0x5f
        /*0072*/ 	.short	0x0101


	//----- nvinfo : EIATTR_VRC_CTA_INIT_COUNT
	.align		4
        /*0074*/ 	.byte	0x02, 0x4a
	.zero		1
	.zero		1


	//----- nvinfo : EIATTR_EXIT_INSTR_OFFSETS
	.align		4
        /*0078*/ 	.byte	0x04, 0x1c
        /*007a*/ 	.short	(.L_1312 - .L_1311)


	//   ....[0]....
.L_1311:
        /*007c*/ 	.word	0x000000b0


	//   ....[1]....
        /*0080*/ 	.word	0x00000fd0


	//   ....[2]....
        /*0084*/ 	.word	0x00001170


	//   ....[3]....
        /*0088*/ 	.word	0x00001260


	//   ....[4]....
        /*008c*/ 	.word	0x00001330


	//   ....[5]....
        /*0090*/ 	.word	0x000013a0


	//----- nvinfo : EIATTR_CRS_STACK_SIZE
	.align		4
.L_1312:
        /*0094*/ 	.byte	0x04, 0x1e
        /*0096*/ 	.short	(.L_1314 - .L_1313)
.L_1313:
        /*0098*/ 	.word	0x00000000


	//----- nvinfo : EIATTR_CBANK_PARAM_SIZE
	.align		4
.L_1314:
        /*009c*/ 	.byte	0x03, 0x19
        /*009e*/ 	.short	0x0024


	//----- nvinfo : EIATTR_PARAM_CBANK
	.align		4
        /*00a0*/ 	.byte	0x04, 0x0a
        /*00a2*/ 	.short	(.L_1316 - .L_1315)
	.align		4
.L_1315:
        /*00a4*/ 	.word	index@(.nv.constant0._Z18vectorDistance2UR2PKdS0_Pdiii)
        /*00a8*/ 	.short	0x0380
        /*00aa*/ 	.short	0x0024


	//----- nvinfo : EIATTR_SW_WAR
	.align		4
.L_1316:
        /*00ac*/ 	.byte	0x04, 0x36
        /*00ae*/ 	.short	(.L_1318 - .L_1317)
.L_1317:
        /*00b0*/ 	.word	0x00000008
.L_1318:


//--------------------- .nv.info._Z15vectorDistance2PKdS0_Pdiii --------------------------
	.section	.nv.info._Z15vectorDistance2PKdS0_Pdiii,"",@"SHT_CUDA_INFO"
	.sectionflags	@""
	.align	4


	//----- nvinfo : EIATTR_CUDA_API_VERSION
	.align		4
        /*0000*/ 	.byte	0x04, 0x37
        /*0002*/ 	.short	(.L_1320 - .L_1319)
.L_1319:
        /*0004*/ 	.word	0x00000082


	//----- nvinfo : EIATTR_KPARAM_INFO
	.align		4
.L_1320:
        /*0008*/ 	.byte	0x04, 0x17
        /*000a*/ 	.short	(.L_1322 - .L_1321)
.L_1321:
        /*000c*/ 	.word	0x00000000
        /*0010*/ 	.short	0x0005
        /*0012*/ 	.short	0x0020
        /*0014*/ 	.byte	0x00, 0xf0, 0x11, 0x00


	//----- nvinfo : EIATTR_KPARAM_INFO
	.align		4
.L_1322:
        /*0018*/ 	.byte	0x04, 0x17
        /*001a*/ 	.short	(.L_1324 - .L_1323)
.L_1323:
        /*001c*/ 	.word	0x00000000
        /*0020*/ 	.short	0x0004
        /*0022*/ 	.short	0x001c
        /*0024*/ 	.byte	0x00, 0xf0, 0x11, 0x00


	//----- nvinfo : EIATTR_KPARAM_INFO
	.align		4
.L_1324:
        /*0028*/ 	.byte	0x04, 0x17
        /*002a*/ 	.short	(.L_1326 - .L_1325)
.L_1325:
        /*002c*/ 	.word	0x00000000
        /*0030*/ 	.short	0x0003
        /*0032*/ 	.short	0x0018
        /*0034*/ 	.byte	0x00, 0xf0, 0x11, 0x00


	//----- nvinfo : EIATTR_KPARAM_INFO
	.align		4
.L_1326:
        /*0038*/ 	.byte	0x04, 0x17
        /*003a*/ 	.short	(.L_1328 - .L_1327)
.L_1327:
        /*003c*/ 	.word	0x00000000
        /*0040*/ 	.short	0x0002
        /*0042*/ 	.short	0x0010
        /*0044*/ 	.byte	0x00, 0xf5, 0x21, 0x00


	//----- nvinfo : EIATTR_KPARAM_INFO
	.align		4
.L_1328:
        /*0048*/ 	.byte	0x04, 0x17
        /*004a*/ 	.short	(.L_1330 - .L_1329)
.L_1329:
        /*004c*/ 	.word	0x00000000
        /*0050*/ 	.short	0x0001
        /*0052*/ 	.short	0x0008
        /*0054*/ 	.byte	0x00, 0xf5, 0x21, 0x00


	//----- nvinfo : EIATTR_KPARAM_INFO
	.align		4
.L_1330:
        /*0058*/ 	.byte	0x04, 0x17
        /*005a*/ 	.short	(.L_1332 - .L_1331)
.L_1331:
        /*005c*/ 	.word	0x00000000
        /*0060*/ 	.short	0x0000
        /*0062*/ 	.short	0x0000
        /*0064*/ 	.byte	0x00, 0xf5, 0x21, 0x00


	//----- nvinfo : EIATTR_SPARSE_MMA_MASK
	.align		4
.L_1332:
        /*0068*/ 	.byte	0x03, 0x50
        /*006a*/ 	.short	0x0000


	//----- nvinfo : EIATTR_MAXREG_COUNT
	.align		4
        /*006c*/ 	.byte	0x03, 0x1b
        /*006e*/ 	.short	0x00ff


	//----- nvinfo : EIATTR_MERCURY_ISA_VERSION
	.align		4
        /*0070*/ 	.byte	0x03, 0x5f
        /*0072*/ 	.short	0x0101


	//----- nvinfo : EIATTR_VRC_CTA_INIT_COUNT
	.align		4
        /*0074*/ 	.byte	0x02, 0x4a
	.zero		1
	.zero		1


	//----- nvinfo : EIATTR_EXIT_INSTR_OFFSETS
	.align		4
        /*0078*/ 	.byte	0x04, 0x1c
        /*007a*/ 	.short	(.L_1334 - .L_1333)


	//   ....[0]....
.L_1333:
        /*007c*/ 	.word	0x000000b0


	//   ....[1]....
        /*0080*/ 	.word	0x00000be0


	//   ....[2]....
        /*0084*/ 	.word	0x00000d80


	//   ....[3]....
        /*0088*/ 	.word	0x00000e70


	//   ....[4]....
        /*008c*/ 	.word	0x00000f40


	//   ....[5]....
        /*0090*/ 	.word	0x00000fb0


	//----- nvinfo : EIATTR_CRS_STACK_SIZE
	.align		4
.L_1334:
        /*0094*/ 	.byte	0x04, 0x1e
        /*0096*/ 	.short	(.L_1336 - .L_1335)
.L_1335:
        /*0098*/ 	.word	0x00000000


	//----- nvinfo : EIATTR_CBANK_PARAM_SIZE
	.align		4
.L_1336:
        /*009c*/ 	.byte	0x03, 0x19
        /*009e*/ 	.short	0x0024


	//----- nvinfo : EIATTR_PARAM_CBANK
	.align		4
        /*00a0*/ 	.byte	0x04, 0x0a
        /*00a2*/ 	.short	(.L_1338 - .L_1337)
	.align		4
.L_1337:
        /*00a4*/ 	.word	index@(.nv.constant0._Z15vectorDistance2PKdS0_Pdiii)
        /*00a8*/ 	.short	0x0380
        /*00aa*/ 	.short	0x0024


	//----- nvinfo : EIATTR_SW_WAR
	.align		4
.L_1338:
        /*00ac*/ 	.byte	0x04, 0x36
        /*00ae*/ 	.short	(.L_1340 - .L_1339)
.L_1339:
        /*00b0*/ 	.word	0x00000008
.L_1340:


//--------------------- .nv.info._Z15vectorDistance1PdS_S_iii --------------------------
	.section	.nv.info._Z15vectorDistance1PdS_S_iii,"",@"SHT_CUDA_INFO"
	.sectionflags	@""
	.align	4


	//----- nvinfo : EIATTR_CUDA_API_VERSION
	.align		4
        /*0000*/ 	.byte	0x04, 0x37
        /*0002*/ 	.short	(.L_1342 - .L_1341)
.L_1341:
        /*0004*/ 	.word	0x00000082


	//----- nvinfo : EIATTR_KPARAM_INFO
	.align		4
.L_1342:
        /*0008*/ 	.byte	0x04, 0x17
        /*000a*/ 	.short	(.L_1344 - .L_1343)
.L_1343:
        /*000c*/ 	.word	0x00000000
        /*0010*/ 	.short	0x0005
        /*0012*/ 	.short	0x0020
        /*0014*/ 	.byte	0x00, 0xf0, 0x11, 0x00


	//----- nvinfo : EIATTR_KPARAM_INFO
	.align		4
.L_1344:
        /*0018*/ 	.byte	0x04, 0x17
        /*001a*/ 	.short	(.L_1346 - .L_1345)
.L_1345:
        /*001c*/ 	.word	0x00000000
        /*0020*/ 	.short	0x0004
        /*0022*/ 	.short	0x001c
        /*0024*/ 	.byte	0x00, 0xf0, 0x11, 0x00


	//----- nvinfo : EIATTR_KPARAM_INFO
	.align		4
.L_1346:
        /*0028*/ 	.byte	0x04, 0x17
        /*002a*/ 	.short	(.L_1348 - .L_1347)
.L_1347:
        /*002c*/ 	.word	0x00000000
        /*0030*/ 	.short	0x0003
        /*0032*/ 	.short	0x0018
        /*0034*/ 	.byte	0x00, 0xf0, 0x11, 0x00


	//----- nvinfo : EIATTR_KPARAM_INFO
	.align		4
.L_1348:
        /*0038*/ 	.byte	0x04, 0x17
        /*003a*/ 	.short	(.L_1350 - .L_1349)
.L_1349:
        /*003c*/ 	.word	0x00000000
        /*0040*/ 	.short	0x0002
        /*0042*/ 	.short	0x0010
        /*0044*/ 	.byte	0x00, 0xf5, 0x21, 0x00


	//----- nvinfo : EIATTR_KPARAM_INFO
	.align		4
.L_1350:
        /*0048*/ 	.byte	0x04, 0x17
        /*004a*/ 	.short	(.L_1352 - .L_1351)
.L_1351:
        /*004c*/ 	.word	0x00000000
        /*0050*/ 	.short	0x0001
        /*0052*/ 	.short	0x0008
        /*0054*/ 	.byte	0x00, 0xf5, 0x21, 0x00


	//----- nvinfo : EIATTR_KPARAM_INFO
	.align		4
.L_1352:
        /*0058*/ 	.byte	0x04, 0x17
        /*005a*/ 	.short	(.L_1354 - .L_1353)
.L_1353:
        /*005c*/ 	.word	0x00000000
        /*0060*/ 	.short	0x0000
        /*0062*/ 	.short	0x0000
        /*0064*/ 	.byte	0x00, 0xf5, 0x21, 0x00


	//----- nvinfo : EIATTR_SPARSE_MMA_MASK
	.align		4
.L_1354:
        /*0068*/ 	.byte	0x03, 0x50
        /*006a*/ 	.short	0x0000


	//----- nvinfo : EIATTR_MAXREG_COUNT
	.align		4
        /*006c*/ 	.byte	0x03, 0x1b
        /*006e*/ 	.short	0x00ff


	//----- nvinfo : EIATTR_MERCURY_ISA_VERSION
	.align		4
        /*0070*/ 	.byte	0x03, 0x5f
        /*0072*/ 	.short	0x0101


	//----- nvinfo : EIATTR_VRC_CTA_INIT_COUNT
	.align		4
        /*0074*/ 	.byte	0x02, 0x4a
	.zero		1
	.zero		1


	//----- nvinfo : EIATTR_EXIT_INSTR_OFFSETS
	.align		4
        /*0078*/ 	.byte	0x04, 0x1c
        /*007a*/ 	.short	(.L_1356 - .L_1355)


	//   ....[0]....
.L_1355:
        /*007c*/ 	.word	0x000000b0


	//   ....[1]....
        /*0080*/ 	.word	0x00000be0


	//   ....[2]....
        /*0084*/ 	.word	0x00000d80


	//   ....[3]....
        /*0088*/ 	.word	0x00000e70


	//   ....[4]....
        /*008c*/ 	.word	0x00000f40


	//   ....[5]....
        /*0090*/ 	.word	0x00000fb0


	//----- nvinfo : EIATTR_CRS_STACK_SIZE
	.align		4
.L_1356:
        /*0094*/ 	.byte	0x04, 0x1e
        /*0096*/ 	.short	(.L_1358 - .L_1357)
.L_1357:
        /*0098*/ 	.word	0x00000000


	//----- nvinfo : EIATTR_CBANK_PARAM_SIZE
	.align		4
.L_1358:
        /*009c*/ 	.byte	0x03, 0x19
        /*009e*/ 	.short	0x0024


	//----- nvinfo : EIATTR_PARAM_CBANK
	.align		4
        /*00a0*/ 	.byte	0x04, 0x0a
        /*00a2*/ 	.short	(.L_1360 - .L_1359)
	.align		4
.L_1359:
        /*00a4*/ 	.word	index@(.nv.constant0._Z15vectorDistance1PdS_S_iii)
        /*00a8*/ 	.short	0x0380
        /*00aa*/ 	.short	0x0024


	//----- nvinfo : EIATTR_SW_WAR
	.align		4
.L_1360:
        /*00ac*/ 	.byte	0x04, 0x36
        /*00ae*/ 	.short	(.L_1362 - .L_1361)
.L_1361:
        /*00b0*/ 	.word	0x00000008
.L_1362:


//--------------------- .nv.info._Z14vectorDistancePdS_S_iii --------------------------
	.section	.nv.info._Z14vectorDistancePdS_S_iii,"",@"SHT_CUDA_INFO"
	.sectionflags	@""
	.align	4


	//----- nvinfo : EIATTR_CUDA_API_VERSION
	.align		4
        /*0000*/ 	.byte	0x04, 0x37
        /*0002*/ 	.short	(.L_1364 - .L_1363)
.L_1363:
        /*0004*/ 	.word	0x00000082


	//----- nvinfo : EIATTR_KPARAM_INFO
	.align		4
.L_1364:
        /*0008*/ 	.byte	0x04, 0x17
        /*000a*/ 	.short	(.L_1366 - .L_1365)
.L_1365:
        /*000c*/ 	.word	0x00000000
        /*0010*/ 	.short	0x0005
        /*0012*/ 	.short	0x0020
        /*0014*/ 	.byte	0x00, 0xf0, 0x11, 0x00


	//----- nvinfo : EIATTR_KPARAM_INFO
	.align		4
.L_1366:
        /*0018*/ 	.byte	0x04, 0x17
        /*001a*/ 	.short	(.L_1368 - .L_1367)
.L_1367:
        /*001c*/ 	.word	0x00000000
        /*0020*/ 	.short	0x0004
        /*0022*/ 	.short	0x001c
        /*0024*/ 	.byte	0x00, 0xf0, 0x11, 0x00


	//----- nvinfo : EIATTR_KPARAM_INFO
	.align		4
.L_1368:
        /*0028*/ 	.byte	0x04, 0x17
        /*002a*/ 	.short	(.L_1370 - .L_1369)
.L_1369:
        /*002c*/ 	.word	0x00000000
        /*0030*/ 	.short	0x0003
        /*0032*/ 	.short	0x0018
        /*0034*/ 	.byte	0x00, 0xf0, 0x11, 0x00


	//----- nvinfo : EIATTR_KPARAM_INFO
	.align		4
.L_1370:
        /*0038*/ 	.byte	0x04, 0x17
        /*003a*/ 	.short	(.L_1372 - .L_1371)
.L_1371:
        /*003c*/ 	.word	0x00000000
        /*0040*/ 	.short	0x0002
        /*0042*/ 	.short	0x0010
        /*0044*/ 	.byte	0x00, 0xf5, 0x21, 0x00


	//----- nvinfo : EIATTR_KPARAM_INFO
	.align		4
.L_1372:
        /*0048*/ 	.byte	0x04, 0x17
        /*004a*/ 	.short	(.L_1374 - .L_1373)
.L_1373:
        /*004c*/ 	.word	0x00000000
        /*0050*/ 	.short	0x0001
        /*0052*/ 	.short	0x0008
        /*0054*/ 	.byte	0x00, 0xf5, 0x21, 0x00


	//----- nvinfo : EIATTR_KPARAM_INFO
	.align		4
.L_1374:
        /*0058*/ 	.byte	0x04, 0x17
        /*005a*/ 	.short	(.L_1376 - .L_1375)
.L_1375:
        /*005c*/ 	.word	0x00000000
        /*0060*/ 	.short	0x0000
        /*0062*/ 	.short	0x0000
        /*0064*/ 	.byte	0x00, 0xf5, 0x21, 0x00


	//----- nvinfo : EIATTR_SPARSE_MMA_MASK
	.align		4
.L_1376:
        /*0068*/ 	.byte	0x03, 0x50
        /*006a*/ 	.short	0x0000


	//----- nvinfo : EIATTR_MAXREG_COUNT
	.align		4
        /*006c*/ 	.byte	0x03, 0x1b
        /*006e*/ 	.short	0x00ff


	//----- nvinfo : EIATTR_MERCURY_ISA_VERSION
	.align		4
        /*0070*/ 	.byte	0x03, 0x5f
        /*0072*/ 	.short	0x0101


	//----- nvinfo : EIATTR_VRC_CTA_INIT_COUNT
	.align		4
        /*0074*/ 	.byte	0x02, 0x4a
	.zero		1
	.zero		1


	//----- nvinfo : EIATTR_EXIT_INSTR_OFFSETS
	.align		4
        /*0078*/ 	.byte	0x04, 0x1c
        /*007a*/ 	.short	(.L_1378 - .L_1377)


	//   ....[0]....
.L_1377:
        /*007c*/ 	.word	0x000000b0


	//   ....[1]....
        /*0080*/ 	.word	0x00000be0


	//   ....[2]....
        /*0084*/ 	.word	0x00000d80


	//   ....[3]....
        /*0088*/ 	.word	0x00000e70


	//   ....[4]....
        /*008c*/ 	.word	0x00000f40


	//   ....[5]....
        /*0090*/ 	.word	0x00000fb0


	//----- nvinfo : EIATTR_CRS_STACK_SIZE
	.align		4
.L_1378:
        /*0094*/ 	.byte	0x04, 0x1e
        /*0096*/ 	.short	(.L_1380 - .L_1379)
.L_1379:
        /*0098*/ 	.word	0x00000000


	//----- nvinfo : EIATTR_CBANK_PARAM_SIZE
	.align		4
.L_1380:
        /*009c*/ 	.byte	0x03, 0x19
        /*009e*/ 	.short	0x0024


	//----- nvinfo : EIATTR_PARAM_CBANK
	.align		4
        /*00a0*/ 	.byte	0x04, 0x0a
        /*00a2*/ 	.short	(.L_1382 - .L_1381)
	.align		4
.L_1381:
        /*00a4*/ 	.word	index@(.nv.constant0._Z14vectorDistancePdS_S_iii)
        /*00a8*/ 	.short	0x0380
        /*00aa*/ 	.short	0x0024


	//----- nvinfo : EIATTR_SW_WAR
	.align		4
.L_1382:
        /*00ac*/ 	.byte	0x04, 0x36
        /*00ae*/ 	.short	(.L_1384 - .L_1383)
.L_1383:
        /*00b0*/ 	.word	0x00000008
.L_1384:


//--------------------- .nv.callgraph             --------------------------
	.section	.nv.callgraph,"",@"SHT_CUDA_CALLGRAPH"
	.align	4
	.sectionentsize	8
	.align		4
        /*0000*/ 	.word	0x00000000
	.align		4
        /*0004*/ 	.word	0xffffffff
	.align		4
        /*0008*/ 	.word	0x00000000
	.align		4
        /*000c*/ 	.word	0xfffffffe
	.align		4
        /*0010*/ 	.word	0x00000000
	.align		4
        /*0014*/ 	.word	0xfffffffd
	.align		4
        /*0018*/ 	.word	0x00000000
	.align		4
        /*001c*/ 	.word	0xfffffffc


//--------------------- .nv.constant3             --------------------------
	.section	.nv.constant3,"a",@progbits
	.align	8
.nv.constant3:
	.type		centroidCONST,@object
	.size		centroidCONST,(.L_0 - centroidCONST)
centroidCONST:
	.zero		8000
.L_0:


//--------------------- .text._Z9reduceUR8PdS_PiiiiiS0_ --------------------------
	.section	.text._Z9reduceUR8PdS_PiiiiiS0_,"ax",@progbits
	.align	128
        .global         _Z9reduceUR8PdS_PiiiiiS0_
        .type           _Z9reduceUR8PdS_PiiiiiS0_,@function
        .size           _Z9reduceUR8PdS_PiiiiiS0_,(.L_x_760 - _Z9reduceUR8PdS_PiiiiiS0_)
        .other          _Z9reduceUR8PdS_PiiiiiS0_,@"STO_CUDA_ENTRY STV_DEFAULT"
_Z9reduceUR8PdS_PiiiiiS0_:
.text._Z9reduceUR8PdS_PiiiiiS0_:
[----:B------:R-:W-:Y:S08]  /*0000*/  LDC R1, c[0x0][0x37c] ;  /* 0x0000df00ff017b82 */ /* 0x000ff00000000800 */
[----:B------:R-:W0:Y:S01]  /*0010*/  S2UR UR4, SR_CTAID.X ;  /* 0x00000000000479c3 */ /* 0x000e220000002500 */
[----:B------:R-:W1:Y:S01]  /*0020*/  S2R R3, SR_TID.X ;  /* 0x0000000000037919 */ /* 0x000e620000002100 */
[----:B------:R-:W2:Y:S01]  /*0030*/  LDCU UR5, c[0x0][0x3a4] ;  /* 0x00007480ff0577ac */ /* 0x000ea20008000800 */
[----:B------:R-:W3:Y:S05]  /*0040*/  LDCU UR6, c[0x0][0x39c] ;  /* 0x00007380ff0677ac */ /* 0x000eea0008000800 */
[----:B------:R-:W0:Y:S01]  /*0050*/  LDC R4, c[0x0][0x360] ;  /* 0x0000d800ff047b82 */ /* 0x000e220000000800 */
[----:B------:R-:W4:Y:S01]  /*0060*/  LDCU.64 UR12, c[0x0][0x358] ;  /* 0x00006b00ff0c77ac */ /* 0x000f220008000a00 */
[C---:B0-----:R-:W-:Y:S01]  /*0070*/  IMAD R0, R4.reuse, UR4, R4 ;  /* 0x0000000404007c24 */ /* 0x041fe2000f8e0204 */
[----:B------:R-:W-:-:S03]  /*0080*/  ISETP.GE.U32.AND P0, PT, R4, 0x2, PT ;  /* 0x000000020400780c */ /* 0x000fc60003f06070 */
[----:B------:R-:W-:-:S04]  /*0090*/  VIADD R0, R0, 0xffffffff ;  /* 0xffffffff00007836 */ /* 0x000fc80000000000 */
[----:B--2---:R-:W-:Y:S02]  /*00a0*/  IMAD R2, R0, UR5, RZ ;  /* 0x0000000500027c24 */ /* 0x004fe4000f8e02ff */
[----:B-1----:R-:W-:-:S03]  /*00b0*/  IMAD R0, R4, UR4, R3 ;  /* 0x0000000404007c24 */ /* 0x002fc6000f8e0203 */
[----:B---3--:R-:W-:Y:S01]  /*00c0*/  VIMNMX.U32 R2, PT, PT, R2, UR6, PT ;  /* 0x0000000602027c48 */ /* 0x008fe2000bfe0000 */
[----:B----4-:R-:W-:Y:S06]  /*00d0*/  @!P0 BRA `(.L_x_0) ;  /* 0x0000000c00008947 */ /* 0x010fec0003800000 */
[----:B------:R-:W0:Y:S01]  /*00e0*/  LDCU UR4, c[0x0][0x398] ;  /* 0x00007300ff0477ac */ /* 0x000e220008000800 */
[----:B------:R-:W-:-:S04]  /*00f0*/  IMAD R3, R0, UR5, RZ ;  /* 0x0000000500037c24 */ /* 0x000fc8000f8e02ff */
[----:B0-----:R-:W-:Y:S01]  /*0100*/  IMAD R5, R3, UR4, RZ ;  /* 0x0000000403057c24 */ /* 0x001fe2000f8e02ff */
[----:B------:R-:W-:-:S12]  /*0110*/  UIADD3 UR6, UPT, UPT, UR4, -0x1, URZ ;  /* 0xffffffff04067890 */ /* 0x000fd8000fffe0ff */
.L_x_5:
[----:B0-----:R-:W0:Y:S01]  /*0120*/  S2R R7, SR_TID.X ;  /* 0x0000000000077919 */ /* 0x001e220000002100 */
[----:B-1----:R-:W1:Y:S01]  /*0130*/  LDCU UR4, c[0x0][0x3a4] ;  /* 0x00007480ff0477ac */ /* 0x002e620008000800 */
[----:B------:R-:W2:Y:S01]  /*0140*/  LDC R10, c[0x0][0x398] ;  /* 0x0000e600ff0a7b82 */ /* 0x000ea20000000800 */
[--C-:B------:R-:W-:Y:S01]  /*0150*/  IMAD.MOV.U32 R6, RZ, RZ, R4.reuse ;  /* 0x000000ffff067224 */ /* 0x100fe200078e0004 */
[----:B------:R-:W-:Y:S01]  /*0160*/  SHF.R.U32.HI R4, RZ, 0x1, R4 ;  /* 0x00000001ff047819 */ /* 0x000fe20000011604 */
[----:B------:R-:W-:Y:S04]  /*0170*/  BSSY.RECONVERGENT B0, `(.L_x_1) ;  /* 0x00000b4000007945 */ /* 0x000fe80003800200 */
[----:B-1----:R-:W-:Y:S01]  /*0180*/  IMAD R25, R4, UR4, R3 ;  /* 0x0000000404197c24 */ /* 0x002fe2000f8e0203 */
[----:B------:R-:W-:Y:S04]  /*0190*/  BAR.SYNC.DEFER_BLOCKING 0x0 ;  /* 0x0000000000007b1d */ /* 0x000fe80000010000 */
[----:B------:R-:W-:-:S04]  /*01a0*/  ISETP.GT.U32.AND P0, PT, R25, R2, PT ;  /* 0x000000021900720c */ /* 0x000fc80003f04070 */
[----:B0-----:R-:W-:-:S04]  /*01b0*/  ISETP.GE.U32.OR P0, PT, R7, R4, P0 ;  /* 0x000000040700720c */ /* 0x001fc80000706470 */
[----:B--2---:R-:W-:-:S13]  /*01c0*/  ISETP.LT.OR P0, PT, R10, 0x1, P0 ;  /* 0x000000010a00780c */ /* 0x004fda0000701670 */
[----:B------:R-:W-:Y:S05]  /*01d0*/  @P0 BRA `(.L_x_2) ;  /* 0x0000000800b40947 */ /* 0x000fea0003800000 */
[----:B------:R-:W-:Y:S01]  /*01e0*/  ISETP.GE.U32.AND P0, PT, R10, 0x5, PT ;  /* 0x000000050a00780c */ /* 0x000fe20003f06070 */
[----:B------:R-:W-:Y:S01]  /*01f0*/  UMOV UR4, URZ ;  /* 0x000000ff00047c82 */ /* 0x000fe20008000000 */
[----:B------:R-:W-:-:S11]  /*0200*/  IMAD R22, R25, R10, RZ ;  /* 0x0000000a19167224 */ /* 0x000fd600078e02ff */
[----:B------:R-:W-:Y:S05]  /*0210*/  @!P0 BRA `(.L_x_3) ;  /* 0x0000000400c48947 */ /* 0x000fea0003800000 */
[----:B------:R-:W-:Y:S01]  /*0220*/  ULEA.HI UR4, UR6, 0x1, URZ, 0x1e ;  /* 0x0000000106047891 */ /* 0x000fe2000f8ff0ff */
[CC--:B------:R-:W-:Y:S01]  /*0230*/  IMAD R27, R25.reuse, R10.reuse, R10 ;  /* 0x0000000a191b7224 */ /* 0x0c0fe200078e020a */
[C---:B------:R-:W-:Y:S01]  /*0240*/  IADD3 R29, PT, PT, R25.reuse, 0x2, RZ ;  /* 0x00000002191d7810 */ /* 0x040fe20007ffe0ff */
[C---:B------:R-:W-:Y:S01]  /*0250*/  VIADD R7, R25.reuse, 0x3 ;  /* 0x0000000319077836 */ /* 0x040fe20000000000 */
[C---:B------:R-:W-:Y:S01]  /*0260*/  IADD3 R9, PT, PT, R25.reuse, 0x5, RZ ;  /* 0x0000000519097810 */ /* 0x040fe20007ffe0ff */
[C---:B------:R-:W-:Y:S01]  /*0270*/  VIADD R8, R25.reuse, 0x4 ;  /* 0x0000000419087836 */ /* 0x040fe20000000000 */
[----:B------:R-:W-:Y:S01]  /*0280*/  ULOP3.LUT UR4, UR4, 0x7ffffffe, URZ, 0xc0, !UPT ;  /* 0x7ffffffe04047892 */ /* 0x000fe2000f8ec0ff */
[C---:B------:R-:W-:Y:S01]  /*0290*/  VIADD R23, R25.reuse, 0x6 ;  /* 0x0000000619177836 */ /* 0x040fe20000000000 */
[----:B------:R-:W-:Y:S01]  /*02a0*/  IADD3 R25, PT, PT, R25, 0x7, RZ ;  /* 0x0000000719197810 */ /* 0x000fe20007ffe0ff */
[-C--:B------:R-:W-:Y:S01]  /*02b0*/  IMAD R29, R29, R10.reuse, 0x4 ;  /* 0x000000041d1d7424 */ /* 0x080fe200078e020a */
[----:B------:R-:W-:Y:S01]  /*02c0*/  IADD3 R27, PT, PT, R27, 0x4, RZ ;  /* 0x000000041b1b7810 */ /* 0x000fe20007ffe0ff */
[-C--:B------:R-:W-:Y:S01]  /*02d0*/  IMAD R7, R7, R10.reuse, 0x4 ;  /* 0x0000000407077424 */ /* 0x080fe200078e020a */
[----:B------:R-:W-:Y:S01]  /*02e0*/  UIADD3 UR5, UPT, UPT, -UR4, URZ, URZ ;  /* 0x000000ff04057290 */ /* 0x000fe2000fffe1ff */
[----:B------:R-:W-:-:S02]  /*02f0*/  IMAD R8, R8, R10, 0x4 ;  /* 0x0000000408087424 */ /* 0x000fc400078e020a */
[-C--:B------:R-:W-:Y:S01]  /*0300*/  IMAD R9, R9, R10.reuse, 0x4 ;  /* 0x0000000409097424 */ /* 0x080fe200078e020a */
[----:B------:R-:W-:Y:S01]  /*0310*/  UMOV UR4, 0x5 ;  /* 0x0000000500047882 */ /* 0x000fe20000000000 */
[-C--:B------:R-:W-:Y:S02]  /*0320*/  IMAD R23, R23, R10.reuse, 0x4 ;  /* 0x0000000417177424 */ /* 0x080fe400078e020a */
[----:B------:R-:W-:Y:S02]  /*0330*/  IMAD R25, R25, R10, 0x4 ;  /* 0x0000000419197424 */ /* 0x000fe400078e020a */
[----:B------:R-:W-:-:S07]  /*0340*/  IMAD.MOV.U32 R24, RZ, RZ, R5 ;  /* 0x000000ffff187224 */ /* 0x000fce00078e0005 */
.L_x_4:
[----:B0-----:R-:W0:Y:S02]  /*0350*/  LDC.64 R10, c[0x0][0x380] ;  /* 0x0000e000ff0a7b82 */ /* 0x001e240000000a00 */
[----:B0-----:R-:W-:-:S05]  /*0360*/  IMAD.WIDE.U32 R14, R22, 0x8, R10 ;  /* 0x00000008160e7825 */ /* 0x001fca00078e000a */
[----:B------:R-:W2:Y:S01]  /*0370*/  LDG.E.64 R12, desc[UR12][R14.64] ;  /* 0x0000000c0e0c7981 */ /* 0x000ea2000c1e1b00 */
[----:B------:R-:W-:Y:S02]  /*0380*/  VIADD R21, R27, 0xfffffffc ;  /* 0xfffffffc1b157836 */ /* 0x000fe40000000000 */
[----:B------:R-:W-:-:S04]  /*0390*/  IMAD.WIDE.U32 R16, R24, 0x8, R10 ;  /* 0x0000000818107825 */ /* 0x000fc800078e000a */
[--C-:B------:R-:W-:Y:S01]  /*03a0*/  IMAD.WIDE.U32 R20, R21, 0x8, R10.reuse ;  /* 0x0000000815147825 */ /* 0x100fe200078e000a */
[----:B------:R-:W-:Y:S01]  /*03b0*/  IADD3 R19, PT, PT, R24, 0x1, RZ ;  /* 0x0000000118137810 */ /* 0x000fe20007ffe0ff */
[----:B--2---:R0:W-:Y:S04]  /*03c0*/  STG.E.64 desc[UR12][R16.64], R12 ;  /* 0x0000000c10007986 */ /* 0x0041e8000c101b0c */
[----:B------:R-:W2:Y:S01]  /*03d0*/  LDG.E.64 R20, desc[UR12][R20.64] ;  /* 0x0000000c14147981 */ /* 0x000ea2000c1e1b00 */
[----:B------:R-:W-:Y:S02]  /*03e0*/  VIADD R18, R29, 0xfffffffc ;  /* 0xfffffffc1d127836 */ /* 0x000fe40000000000 */
[----:B0-----:R-:W-:-:S04]  /*03f0*/  IMAD.WIDE.U32 R12, R19, 0x8, R10 ;  /* 0x00000008130c7825 */ /* 0x001fc800078e000a */
[----:B------:R-:W-:Y:S01]  /*0400*/  IMAD.WIDE.U32 R18, R18, 0x8, R10 ;  /* 0x0000000812127825 */ /* 0x000fe200078e000a */
[----:B--2---:R0:W-:Y:S04]  /*0410*/  STG.E.64 desc[UR12][R12.64], R20 ;  /* 0x000000140c007986 */ /* 0x0041e8000c101b0c */
[----:B------:R-:W2:Y:S01]  /*0420*/  LDG.E.64 R14, desc[UR12][R18.64] ;  /* 0x0000000c120e7981 */ /* 0x000ea2000c1e1b00 */
[----:B------:R-:W-:Y:S01]  /*0430*/  IADD3 R26, PT, PT, R24, 0x2, RZ ;  /* 0x00000002181a7810 */ /* 0x000fe20007ffe0ff */
[----:B------:R-:W-:-:S04]  /*0440*/  VIADD R28, R7, 0xfffffffc ;  /* 0xfffffffc071c7836 */ /* 0x000fc80000000000 */
[----:B------:R-:W-:-:S04]  /*0450*/  IMAD.WIDE.U32 R16, R28, 0x8, R10 ;  /* 0x000000081c107825 */ /* 0x000fc800078e000a */
[----:B0-----:R-:W-:-:S05]  /*0460*/  IMAD.WIDE.U32 R20, R26, 0x8, R10 ;  /* 0x000000081a147825 */ /* 0x001fca00078e000a */
        /* <DEDUP_REMOVED lines=11> */
[----:B------:R-:W-:Y:S01]  /*0520*/  IMAD.WIDE.U32 R20, R26, 0x8, R10 ;  /* 0x000000081a147825 */ /* 0x000fe200078e000a */
[----:B--2---:R1:W-:Y:S05]  /*0530*/  STG.E.64 desc[UR12][R18.64], R12 ;  /* 0x0000000c12007986 */ /* 0x0043ea000c101b0c */
[----:B------:R-:W2:Y:S01]  /*0540*/  LDG.E.64 R20, desc[UR12][R20.64] ;  /* 0x0000000c14147981 */ /* 0x000ea2000c1e1b00 */
[----:B------:R-:W-:Y:S01]  /*0550*/  IADD3 R26, PT, PT, R24, 0x5, RZ ;  /* 0x00000005181a7810 */ /* 0x000fe20007ffe0ff */
[----:B------:R-:W-:-:S04]  /*0560*/  VIADD R28, R23, 0xfffffffc ;  /* 0xfffffffc171c7836 */ /* 0x000fc80000000000 */
[----:B0-----:R-:W-:-:S04]  /*0570*/  IMAD.WIDE.U32 R16, R26, 0x8, R10 ;  /* 0x000000081a107825 */ /* 0x001fc800078e000a */
[----:B------:R-:W-:Y:S01]  /*0580*/  IMAD.WIDE.U32 R14, R28, 0x8, R10 ;  /* 0x000000081c0e7825 */ /* 0x000fe200078e000a */
[----:B--2---:R-:W-:Y:S04]  /*0590*/  STG.E.64 desc[UR12][R16.64], R20 ;  /* 0x0000001410007986 */ /* 0x004fe8000c101b0c */
[----:B-1----:R0:W2:Y:S01]  /*05a0*/  LDG.E.64 R12, desc[UR12][R14.64] ;  /* 0x0000000c0e0c7981 */ /* 0x0020a2000c1e1b00 */
[----:B------:R-:W-:-:S05]  /*05b0*/  IADD3 R26, PT, PT, R24, 0x6, RZ ;  /* 0x00000006181a7810 */ /* 0x000fca0007ffe0ff */
[----:B0-----:R-:W-:-:S04]  /*05c0*/  IMAD.WIDE.U32 R14, R26, 0x8, R10 ;  /* 0x000000081a0e7825 */ /* 0x001fc800078e000a */
[----:B------:R-:W-:Y:S01]  /*05d0*/  VIADD R26, R25, 0xfffffffc ;  /* 0xfffffffc191a7836 */ /* 0x000fe20000000000 */
[----:B--2---:R0:W-:Y:S03]  /*05e0*/  STG.E.64 desc[UR12][R14.64], R12 ;  /* 0x0000000c0e007986 */ /* 0x0041e6000c101b0c */
[----:B0-----:R-:W-:-:S05]  /*05f0*/  IMAD.WIDE.U32 R12, R26, 0x8, R10 ;  /* 0x000000081a0c7825 */ /* 0x001fca00078e000a */
[----:B------:R0:W2:Y:S01]  /*0600*/  LDG.E.64 R20, desc[UR12][R12.64] ;  /* 0x0000000c0c147981 */ /* 0x0000a2000c1e1b00 */
[----:B------:R-:W-:-:S05]  /*0610*/  IADD3 R26, PT, PT, R24, 0x7, RZ ;  /* 0x00000007181a7810 */ /* 0x000fca0007ffe0ff */
[----:B0-----:R-:W-:-:S04]  /*0620*/  IMAD.WIDE.U32 R12, R26, 0x8, R10 ;  /* 0x000000081a0c7825 */ /* 0x001fc800078e000a */
[----:B------:R-:W-:Y:S01]  /*0630*/  VIADD R26, R22, 0x4 ;  /* 0x00000004161a7836 */ /* 0x000fe20000000000 */
[----:B--2---:R0:W-:Y:S03]  /*0640*/  STG.E.64 desc[UR12][R12.64], R20 ;  /* 0x000000140c007986 */ /* 0x0041e6000c101b0c */
[----:B0-----:R-:W-:-:S06]  /*0650*/  IMAD.WIDE.U32 R20, R26, 0x8, R10 ;  /* 0x000000081a147825 */ /* 0x001fcc00078e000a */
[----:B------:R-:W2:Y:S04]  /*0660*/  LDG.E.64 R20, desc[UR12][R20.64] ;  /* 0x0000000c14147981 */ /* 0x000ea8000c1e1b00 */
[----:B--2---:R0:W-:Y:S02]  /*0670*/  STG.E.64 desc[UR12][R18.64], R20 ;  /* 0x0000001412007986 */ /* 0x0041e4000c101b0c */
[----:B0-----:R-:W-:-:S06]  /*0680*/  IMAD.WIDE.U32 R18, R27, 0x8, R10 ;  /* 0x000000081b127825 */ /* 0x001fcc00078e000a */
[----:B------:R-:W2:Y:S04]  /*0690*/  LDG.E.64 R18, desc[UR12][R18.64] ;  /* 0x0000000c12127981 */ /* 0x000ea8000c1e1b00 */
[----:B--2---:R0:W-:Y:S02]  /*06a0*/  STG.E.64 desc[UR12][R16.64], R18 ;  /* 0x0000001210007986 */ /* 0x0041e4000c101b0c */
[----:B0-----:R-:W-:-:S05]  /*06b0*/  IMAD.WIDE.U32 R16, R29, 0x8, R10 ;  /* 0x000000081d107825 */ /* 0x001fca00078e000a */
[----:B------:R0:W2:Y:S02]  /*06c0*/  LDG.E.64 R18, desc[UR12][R16.64] ;  /* 0x0000000c10127981 */ /* 0x0000a4000c1e1b00 */
[--C-:B0-----:R-:W-:Y:S02]  /*06d0*/  IMAD.WIDE.U32 R16, R7, 0x8, R10.reuse ;  /* 0x0000000807107825 */ /* 0x101fe400078e000a */
[----:B--2---:R0:W-:Y:S04]  /*06e0*/  STG.E.64 desc[UR12][R14.64], R18 ;  /* 0x000000120e007986 */ /* 0x0041e8000c101b0c */
[----:B------:R-:W2:Y:S01]  /*06f0*/  LDG.E.64 R16, desc[UR12][R16.64] ;  /* 0x0000000c10107981 */ /* 0x000ea2000c1e1b00 */
[----:B0-----:R-:W-:-:S03]  /*0700*/  IMAD.WIDE.U32 R14, R8, 0x8, R10 ;  /* 0x00000008080e7825 */ /* 0x001fc600078e000a */
[----:B--2---:R0:W-:Y:S04]  /*0710*/  STG.E.64 desc[UR12][R12.64], R16 ;  /* 0x000000100c007986 */ /* 0x0041e8000c101b0c */
[----:B0-----:R0:W2:Y:S01]  /*0720*/  LDG.E.64 R12, desc[UR12][R14.64] ;  /* 0x0000000c0e0c7981 */ /* 0x0010a2000c1e1b00 */
[----:B------:R-:W-:Y:S01]  /*0730*/  IADD3 R21, PT, PT, R24, 0x8, RZ ;  /* 0x0000000818157810 */ /* 0x000fe20007ffe0ff */
[----:B------:R-:W-:-:S04]  /*0740*/  IMAD.WIDE.U32 R18, R9, 0x8, R10 ;  /* 0x0000000809127825 */ /* 0x000fc800078e000a */
[----:B0-----:R-:W-:-:S05]  /*0750*/  IMAD.WIDE.U32 R14, R21, 0x8, R10 ;  /* 0x00000008150e7825 */ /* 0x001fca00078e000a */
[----:B--2---:R0:W-:Y:S04]  /*0760*/  STG.E.64 desc[UR12][R14.64], R12 ;  /* 0x0000000c0e007986 */ /* 0x0041e8000c101b0c */
[----:B0-----:R0:W2:Y:S01]  /*0770*/  LDG.E.64 R12, desc[UR12][R18.64] ;  /* 0x0000000c120c7981 */ /* 0x0010a2000c1e1b00 */
[----:B------:R-:W-:Y:S02]  /*0780*/  VIADD R20, R24, 0x9 ;  /* 0x0000000918147836 */ /* 0x000fe40000000000 */
[----:B------:R-:W-:-:S04]  /*0790*/  IMAD.WIDE.U32 R16, R23, 0x8, R10 ;  /* 0x0000000817107825 */ /* 0x000fc800078e000a */
[----:B0-----:R-:W-:-:S05]  /*07a0*/  IMAD.WIDE.U32 R18, R20, 0x8, R10 ;  /* 0x0000000814127825 */ /* 0x001fca00078e000a */
[----:B--2---:R0:W-:Y:S04]  /*07b0*/  STG.E.64 desc[UR12][R18.64], R12 ;  /* 0x0000000c12007986 */ /* 0x0041e8000c101b0c */
[----:B------:R-:W2:Y:S01]  /*07c0*/  LDG.E.64 R16, desc[UR12][R16.64] ;  /* 0x0000000c10107981 */ /* 0x000ea2000c1e1b00 */
[----:B------:R-:W-:-:S05]  /*07d0*/  IADD3 R20, PT, PT, R24, 0xa, RZ ;  /* 0x0000000a18147810 */ /* 0x000fca0007ffe0ff */
[----:B------:R-:W-:-:S04]  /*07e0*/  IMAD.WIDE.U32 R14, R20, 0x8, R10 ;  /* 0x00000008140e7825 */ /* 0x000fc800078e000a */
[--C-:B0-----:R-:W-:Y:S01]  /*07f0*/  IMAD.WIDE.U32 R12, R25, 0x8, R10.reuse ;  /* 0x00000008190c7825 */ /* 0x101fe200078e000a */
[----:B--2---:R0:W-:Y:S05]  /*0800*/  STG.E.64 desc[UR12][R14.64], R16 ;  /* 0x000000100e007986 */ /* 0x0041ea000c101b0c */
[----:B------:R-:W2:Y:S01]  /*0810*/  LDG.E.64 R12, desc[UR12][R12.64] ;  /* 0x0000000c0c0c7981 */ /* 0x000ea2000c1e1b00 */
[----:B------:R-:W-:Y:S01]  /*0820*/  VIADD R20, R24, 0xb ;  /* 0x0000000b18147836 */ /* 0x000fe20000000000 */
[----:B------:R-:W-:Y:S01]  /*0830*/  UIADD3 UR5, UPT, UPT, UR5, 0x2, URZ ;  /* 0x0000000205057890 */ /* 0x000fe2000fffe0ff */
[----:B------:R-:W-:Y:S01]  /*0840*/  IADD3 R22, PT, PT, R22, 0x8, RZ ;  /* 0x0000000816167810 */ /* 0x000fe20007ffe0ff */
[----:B------:R-:W-:Y:S01]  /*0850*/  VIADD R27, R27, 0x8 ;  /* 0x000000081b1b7836 */ /* 0x000fe20000000000 */
[----:B------:R-:W-:Y:S01]  /*0860*/  IADD3 R29, PT, PT, R29, 0x8, RZ ;  /* 0x000000081d1d7810 */ /* 0x000fe20007ffe0ff */
[----:B------:R-:W-:Y:S01]  /*0870*/  IMAD.WIDE.U32 R10, R20, 0x8, R10 ;  /* 0x00000008140a7825 */ /* 0x000fe200078e000a */
[----:B------:R-:W-:Y:S01]  /*0880*/  UISETP.NE.AND UP0, UPT, UR5, URZ, UPT ;  /* 0x000000ff0500728c */ /* 0x000fe2000bf05270 */
[----:B------:R-:W-:Y:S01]  /*0890*/  IADD3 R8, PT, PT, R8, 0x8, RZ ;  /* 0x0000000808087810 */ /* 0x000fe20007ffe0ff */
[----:B------:R-:W-:Y:S01]  /*08a0*/  UIADD3 UR4, UPT, UPT, UR4, 0x8, URZ ;  /* 0x0000000804047890 */ /* 0x000fe2000fffe0ff */
[----:B------:R-:W-:Y:S01]  /*08b0*/  VIADD R7, R7, 0x8 ;  /* 0x0000000807077836 */ /* 0x000fe20000000000 */
[----:B------:R-:W-:Y:S01]  /*08c0*/  IADD3 R23, PT, PT, R23, 0x8, RZ ;  /* 0x0000000817177810 */ /* 0x000fe20007ffe0ff */
[----:B------:R-:W-:Y:S01]  /*08d0*/  VIADD R9, R9, 0x8 ;  /* 0x0000000809097836 */ /* 0x000fe20000000000 */
[----:B------:R-:W-:Y:S01]  /*08e0*/  MOV R24, R21 ;  /* 0x0000001500187202 */ /* 0x000fe20000000f00 */
[----:B------:R-:W-:Y:S01]  /*08f0*/  VIADD R25, R25, 0x8 ;  /* 0x0000000819197836 */ /* 0x000fe20000000000 */
[----:B--2---:R0:W-:Y:S01]  /*0900*/  STG.E.64 desc[UR12][R10.64], R12 ;  /* 0x0000000c0a007986 */ /* 0x0041e2000c101b0c */
[----:B------:R-:W-:Y:S05]  /*0910*/  BRA.U UP0, `(.L_x_4) ;  /* 0xfffffff9008c7547 */ /* 0x000fea000b83ffff */
[----:B------:R-:W-:-:S12]  /*0920*/  UIADD3 UR4, UPT, UPT, UR4, -0x5, URZ ;  /* 0xfffffffb04047890 */ /* 0x000fd8000fffe0ff */
.L_x_3:
[----:B------:R-:W-:-:S09]  /*0930*/  ULOP3.LUT UP0, URZ, UR6, 0x4, URZ, 0xc0, !UPT ;  /* 0x0000000406ff7892 */ /* 0x000fd2000f80c0ff */
[----:B------:R-:W-:Y:S05]  /*0940*/  BRA.U UP0, `(.L_x_2) ;  /* 0x0000000100d87547 */ /* 0x000fea000b800000 */
[----:B------:R-:W1:Y:S01]  /*0950*/  LDCU UR7, c[0x0][0x3a4] ;  /* 0x00007480ff0777ac */ /* 0x000e620008000800 */
[----:B------:R-:W2:Y:S01]  /*0960*/  LDC.64 R8, c[0x0][0x380] ;  /* 0x0000e000ff087b82 */ /* 0x000ea20000000a00 */
[----:B0-----:R-:W-:Y:S01]  /*0970*/  SHF.R.U32.HI R10, RZ, 0x1, R6 ;  /* 0x00000001ff0a7819 */ /* 0x001fe20000011606 */
[----:B------:R-:W0:Y:S04]  /*0980*/  LDCU UR5, c[0x0][0x398] ;  /* 0x00007300ff0577ac */ /* 0x000e280008000800 */
[----:B-1----:R-:W-:-:S04]  /*0990*/  IMAD R10, R10, UR7, R3 ;  /* 0x000000070a0a7c24 */ /* 0x002fc8000f8e0203 */
[----:B0-----:R-:W-:-:S04]  /*09a0*/  IMAD R10, R10, UR5, RZ ;  /* 0x000000050a0a7c24 */ /* 0x001fc8000f8e02ff */
[----:B------:R-:W-:-:S04]  /*09b0*/  VIADD R13, R10, UR4 ;  /* 0x000000040a0d7c36 */ /* 0x000fc80008000000 */
[----:B--2---:R-:W-:-:S06]  /*09c0*/  IMAD.WIDE.U32 R10, R13, 0x8, R8 ;  /* 0x000000080d0a7825 */ /* 0x004fcc00078e0008 */
[----:B------:R-:W2:Y:S01]  /*09d0*/  LDG.E.64 R10, desc[UR12][R10.64] ;  /* 0x0000000c0a0a7981 */ /* 0x000ea2000c1e1b00 */
[----:B------:R-:W-:Y:S01]  /*09e0*/  IADD3 R7, PT, PT, R5, UR4, RZ ;  /* 0x0000000405077c10 */ /* 0x000fe2000fffe0ff */
[----:B------:R-:W-:-:S04]  /*09f0*/  VIADD R17, R13, UR5 ;  /* 0x000000050d117c36 */ /* 0x000fc80008000000 */
[----:B------:R-:W-:-:S04]  /*0a00*/  IMAD.WIDE.U32 R12, R7, 0x8, R8 ;  /* 0x00000008070c7825 */ /* 0x000fc800078e0008 */
[----:B------:R-:W-:Y:S01]  /*0a10*/  IMAD.WIDE.U32 R14, R17, 0x8, R8 ;  /* 0x00000008110e7825 */ /* 0x000fe200078e0008 */
[----:B--2---:R0:W-:Y:S05]  /*0a20*/  STG.E.64 desc[UR12][R12.64], R10 ;  /* 0x0000000a0c007986 */ /* 0x0041ea000c101b0c */
[----:B------:R-:W2:Y:S01]  /*0a30*/  LDG.E.64 R14, desc[UR12][R14.64] ;  /* 0x0000000c0e0e7981 */ /* 0x000ea2000c1e1b00 */
[----:B------:R-:W-:Y:S01]  /*0a40*/  IADD3 R19, PT, PT, R7, 0x1, RZ ;  /* 0x0000000107137810 */ /* 0x000fe20007ffe0ff */
        /* <DEDUP_REMOVED lines=8> */
[----:B0-----:R-:W-:Y:S01]  /*0ad0*/  IMAD.WIDE.U32 R10, R25, 0x8, R8 ;  /* 0x00000008190a7825 */ /* 0x001fe200078e0008 */
[----:B--2---:R0:W-:Y:S05]  /*0ae0*/  STG.E.64 desc[UR12][R20.64], R18 ;  /* 0x0000001214007986 */ /* 0x0041ea000c101b0c */
[----:B------:R-:W2:Y:S01]  /*0af0*/  LDG.E.64 R10, desc[UR12][R10.64] ;  /* 0x0000000c0a0a7981 */ /* 0x000ea2000c1e1b00 */
[----:B------:R-:W-:Y:S01]  /*0b00*/  IADD3 R13, PT, PT, R7, 0x3, RZ ;  /* 0x00000003070d7810 */ /* 0x000fe20007ffe0ff */
[----:B------:R-:W-:-:S04]  /*0b10*/  VIADD R25, R25, UR5 ;  /* 0x0000000519197c36 */ /* 0x000fc80008000000 */
[----:B------:R-:W-:-:S04]  /*0b20*/  IMAD.WIDE.U32 R12, R13, 0x8, R8 ;  /* 0x000000080d0c7825 */ /* 0x000fc800078e0008 */
[----:B-1----:R-:W-:Y:S01]  /*0b30*/  IMAD.WIDE.U32 R14, R25, 0x8, R8 ;  /* 0x00000008190e7825 */ /* 0x002fe200078e0008 */
        /* <DEDUP_REMOVED lines=20> */
[----:B------:R-:W-:-:S05]  /*0c80*/  IADD3 R7, PT, PT, R7, 0x7, RZ ;  /* 0x0000000707077810 */ /* 0x000fca0007ffe0ff */
[----:B------:R-:W-:-:S05]  /*0c90*/  IMAD.WIDE.U32 R8, R7, 0x8, R8 ;  /* 0x0000000807087825 */ /* 0x000fca00078e0008 */
[----:B--2---:R1:W-:Y:S02]  /*0ca0*/  STG.E.64 desc[UR12][R8.64], R14 ;  /* 0x0000000e08007986 */ /* 0x0043e4000c101b0c */
.L_x_2:
[----:B------:R-:W-:Y:S05]  /*0cb0*/  BSYNC.RECONVERGENT B0 ;  /* 0x0000000000007941 */ /* 0x000fea0003800200 */
.L_x_1:
[----:B------:R-:W-:-:S13]  /*0cc0*/  ISETP.GT.U32.AND P0, PT, R6, 0x3, PT ;  /* 0x000000030600780c */ /* 0x000fda0003f04070 */
[----:B------:R-:W-:Y:S05]  /*0cd0*/  @P0 BRA `(.L_x_5) ;  /* 0xfffffff400100947 */ /* 0x000fea000383ffff */
.L_x_0:
[----:B------:R-:W-:-:S13]  /*0ce0*/  ISETP.NE.AND P0, PT, R0, RZ, PT ;  /* 0x000000ff0000720c */ /* 0x000fda0003f05270 */
[----:B------:R-:W-:Y:S05]  /*0cf0*/  @P0 EXIT ;  /* 0x000000000000094d */ /* 0x000fea0003800000 */
[----:B------:R-:W2:Y:S02]  /*0d00*/  LDC R0, c[0x0][0x398] ;  /* 0x0000e600ff007b82 */ /* 0x000ea40000000800 */
[----:B--2---:R-:W-:-:S13]  /*0d10*/  ISETP.GE.AND P0, PT, R0, 0x1, PT ;  /* 0x000000010000780c */ /* 0x004fda0003f06270 */
[----:B------:R-:W-:Y:S05]  /*0d20*/  @!P0 EXIT ;  /* 0x000000000000894d */ /* 0x000fea0003800000 */
[----:B------:R-:W2:Y:S01]  /*0d30*/  LDC R5, c[0x0][0x3a0] ;  /* 0x0000e800ff057b82 */ /* 0x000ea20000000800 */
[----:B------:R-:W3:Y:S01]  /*0d40*/  LDCU.128 UR8, c[0x0][0x380] ;  /* 0x00007000ff0877ac */ /* 0x000ee20008000c00 */
[----:B------:R-:W4:Y:S06]  /*0d50*/  LDCU UR14, c[0x0][0x398] ;  /* 0x00007300ff0e77ac */ /* 0x000f2c0008000800 */
[----:B------:R-:W2:Y:S02]  /*0d60*/  LDC.64 R2, c[0x0][0x3a8] ;  /* 0x0000ea00ff027b82 */ /* 0x000ea40000000a00 */
[----:B--2---:R-:W-:-:S06]  /*0d70*/  IMAD.WIDE R2, R5, 0x4, R2 ;  /* 0x0000000405027825 */ /* 0x004fcc00078e0202 */
[----:B------:R-:W1:Y:S01]  /*0d80*/  LDG.E.CONSTANT R2, desc[UR12][R2.64] ;  /* 0x0000000c02027981 */ /* 0x000e62000c1e9900 */
[----:B---3--:R-:W-:Y:S01]  /*0d90*/  UIADD3 UR4, UP0, UPT, UR8, 0x20, URZ ;  /* 0x0000002008047890 */ /* 0x008fe2000ff1e0ff */
[----:B------:R-:W-:Y:S01]  /*0da0*/  IMAD R0, R0, R5, RZ ;  /* 0x0000000500007224 */ /* 0x000fe200078e02ff */
[----:B------:R-:W-:Y:S02]  /*0db0*/  UIADD3 UR5, UP1, UPT, UR10, 0x20, URZ ;  /* 0x000000200a057890 */ /* 0x000fe4000ff3e0ff */
[----:B------:R-:W-:Y:S02]  /*0dc0*/  UIADD3.X UR7, UPT, UPT, URZ, UR9, URZ, UP0, !UPT ;  /* 0x00000009ff077290 */ /* 0x000fe400087fe4ff */
[----:B------:R-:W-:Y:S01]  /*0dd0*/  IMAD.U32 R6, RZ, RZ, UR4 ;  /* 0x00000004ff067e24 */ /* 0x000fe2000f8e00ff */
[----:B------:R-:W-:Y:S01]  /*0de0*/  UIADD3.X UR6, UPT, UPT, URZ, UR11, URZ, UP1, !UPT ;  /* 0x0000000bff067290 */ /* 0x000fe20008ffe4ff */
[----:B------:R-:W-:Y:S02]  /*0df0*/  UMOV UR4, URZ ;  /* 0x000000ff00047c82 */ /* 0x000fe40008000000 */
[----:B------:R-:W-:Y:S01]  /*0e00*/  MOV R7, UR7 ;  /* 0x0000000700077c02 */ /* 0x000fe20008000f00 */
[----:B-1--4-:R1:W2:Y:S08]  /*0e10*/  I2F.F64 R8, R2 ;  /* 0x0000000200087312 */ /* 0x0122b00000201c00 */
.L_x_14:
[----:B0--3--:R-:W3:Y:S01]  /*0e20*/  LDG.E.64 R10, desc[UR12][R6.64+-0x20] ;  /* 0xffffe00c060a7981 */ /* 0x009ee2000c1e1b00 */
[----:B--2---:R-:W0:Y:S01]  /*0e30*/  MUFU.RCP64H R3, R9 ;  /* 0x0000000900037308 */ /* 0x004e220000001800 */
[----:B-1----:R-:W-:Y:S01]  /*0e40*/  IMAD.MOV.U32 R2, RZ, RZ, 0x1 ;  /* 0x00000001ff027424 */ /* 0x002fe200078e00ff */
[----:B------:R-:W-:-:S04]  /*0e50*/  UIADD3 UR4, UPT, UPT, UR4, 0x8, URZ ;  /* 0x0000000804047890 */ /* 0x000fc8000fffe0ff */
[----:B------:R-:W-:Y:S01]  /*0e60*/  UISETP.GE.AND UP0, UPT, UR4, UR14, UPT ;  /* 0x0000000e0400728c */ /* 0x000fe2000bf06270 */
[----:B0-----:R-:W-:-:S08]  /*0e70*/  DFMA R4, -R8, R2, 1 ;  /* 0x3ff000000804742b */ /* 0x001fd00000000102 */
[----:B------:R-:W-:-:S08]  /*0e80*/  DFMA R4, R4, R4, R4 ;  /* 0x000000040404722b */ /* 0x000fd00000000004 */
[----:B------:R-:W-:-:S08]  /*0e90*/  DFMA R4, R2, R4, R2 ;  /* 0x000000040204722b */ /* 0x000fd00000000002 */
[----:B------:R-:W-:-:S08]  /*0ea0*/  DFMA R2, -R8, R4, 1 ;  /* 0x3ff000000802742b */ /* 0x000fd00000000104 */
[----:B------:R-:W-:-:S08]  /*0eb0*/  DFMA R2, R4, R2, R4 ;  /* 0x000000020402722b */ /* 0x000fd00000000004 */
[----:B---3--:R-:W-:Y:S01]  /*0ec0*/  DMUL R4, R10, R2 ;  /* 0x000000020a047228 */ /* 0x008fe20000000000 */
[----:B------:R-:W-:-:S07]  /*0ed0*/  FSETP.GEU.AND P1, PT, |R11|, 6.5827683646048100446e-37, PT ;  /* 0x036000000b00780b */ /* 0x000fce0003f2e200 */
[----:B------:R-:W-:-:S08]  /*0ee0*/  DFMA R12, -R8, R4, R10 ;  /* 0x00000004080c722b */ /* 0x000fd0000000010a */
[----:B------:R-:W-:Y:S01]  /*0ef0*/  DFMA R2, R2, R12, R4 ;  /* 0x0000000c0202722b */ /* 0x000fe20000000004 */
[----:B------:R-:W-:-:S09]  /*0f00*/  MOV R4, UR5 ;  /* 0x0000000500047c02 */ /* 0x000fd20008000f00 */
[----:B------:R-:W-:-:S05]  /*0f10*/  FFMA R5, RZ, R9, R3 ;  /* 0x00000009ff057223 */ /* 0x000fca0000000003 */
[----:B------:R-:W-:Y:S01]  /*0f20*/  FSETP.GT.AND P0, PT, |R5|, 1.469367938527859385e-39, PT ;  /* 0x001000000500780b */ /* 0x000fe20003f04200 */
[----:B------:R-:W-:Y:S02]  /*0f30*/  IMAD.U32 R5, RZ, RZ, UR6 ;  /* 0x00000006ff057e24 */ /* 0x000fe4000f8e00ff */
[----:B------:R-:W-:-:S10]  /*0f40*/  IMAD.WIDE R4, R0, 0x8, R4 ;  /* 0x0000000800047825 */ /* 0x000fd400078e0204 */
[----:B------:R-:W-:Y:S05]  /*0f50*/  @P0 BRA P1, `(.L_x_6) ;  /* 0x0000000000100947 */ /* 0x000fea0000800000 */
[----:B------:R-:W-:Y:S01]  /*0f60*/  MOV R12, R8 ;  /* 0x00000008000c7202 */ /* 0x000fe20000000f00 */
[----:B------:R-:W-:Y:S01]  /*0f70*/  IMAD.MOV.U32 R13, RZ, RZ, R9 ;  /* 0x000000ffff0d7224 */ /* 0x000fe200078e0009 */
[----:B------:R-:W-:-:S07]  /*0f80*/  MOV R24, 0xfa0 ;  /* 0x00000fa000187802 */ /* 0x000fce0000000f00 */
[----:B------:R-:W-:Y:S05]  /*0f90*/  CALL.REL.NOINC `($__internal_0_$__cuda_sm20_div_rn_f64_full) ;  /* 0x0000000800487944 */ /* 0x000fea0003c00000 */
.L_x_6:
[----:B------:R0:W-:Y:S04]  /*0fa0*/  STG.E.64 desc[UR12][R4.64+-0x20], R2 ;  /* 0xffffe00204007986 */ /* 0x0001e8000c101b0c */
[----:B------:R-:W2:Y:S01]  /*0fb0*/  LDG.E.64 R10, desc[UR12][R6.64+-0x18] ;  /* 0xffffe80c060a7981 */ /* 0x000ea2000c1e1b00 */
[----:B------:R-:W1:Y:S01]  /*0fc0*/  MUFU.RCP64H R13, R9 ;  /* 0x00000009000d7308 */ /* 0x000e620000001800 */
[----:B------:R-:W-:-:S06]  /*0fd0*/  MOV R12, 0x1 ;  /* 0x00000001000c7802 */ /* 0x000fcc0000000f00 */
[----:B-1----:R-:W-:-:S08]  /*0fe0*/  DFMA R14, -R8, R12, 1 ;  /* 0x3ff00000080e742b */ /* 0x002fd0000000010c */
[----:B------:R-:W-:-:S08]  /*0ff0*/  DFMA R14, R14, R14, R14 ;  /* 0x0000000e0e0e722b */ /* 0x000fd0000000000e */
[----:B------:R-:W-:-:S08]  /*1000*/  DFMA R14, R12, R14, R12 ;  /* 0x0000000e0c0e722b */ /* 0x000fd0000000000c */
[----:B------:R-:W-:-:S08]  /*1010*/  DFMA R12, -R8, R14, 1 ;  /* 0x3ff00000080c742b */ /* 0x000fd0000000010e */
[----:B------:R-:W-:-:S08]  /*1020*/  DFMA R16, R14, R12, R14 ;  /* 0x0000000c0e10722b */ /* 0x000fd0000000000e */
[----:B--2---:R-:W-:Y:S01]  /*1030*/  DMUL R12, R16, R10 ;  /* 0x0000000a100c7228 */ /* 0x004fe20000000000 */
[----:B------:R-:W-:-:S07]  /*1040*/  FSETP.GEU.AND P1, PT, |R11|, 6.5827683646048100446e-37, PT ;  /* 0x036000000b00780b */ /* 0x000fce0003f2e200 */
[----:B------:R-:W-:-:S08]  /*1050*/  DFMA R14, -R8, R12, R10 ;  /* 0x0000000c080e722b */ /* 0x000fd0000000010a */
[----:B0-----:R-:W-:-:S10]  /*1060*/  DFMA R2, R16, R14, R12 ;  /* 0x0000000e1002722b */ /* 0x001fd4000000000c */
[----:B------:R-:W-:-:S05]  /*1070*/  FFMA R12, RZ, R9, R3 ;  /* 0x00000009ff0c7223 */ /* 0x000fca0000000003 */
[----:B------:R-:W-:-:S13]  /*1080*/  FSETP.GT.AND P0, PT, |R12|, 1.469367938527859385e-39, PT ;  /* 0x001000000c00780b */ /* 0x000fda0003f04200 */
[----:B------:R-:W-:Y:S05]  /*1090*/  @P0 BRA P1, `(.L_x_7) ;  /* 0x0000000000100947 */ /* 0x000fea0000800000 */
[----:B------:R-:W-:Y:S01]  /*10a0*/  IMAD.MOV.U32 R12, RZ, RZ, R8 ;  /* 0x000000ffff0c7224 */ /* 0x000fe200078e0008 */
[----:B------:R-:W-:Y:S02]  /*10b0*/  MOV R13, R9 ;  /* 0x00000009000d7202 */ /* 0x000fe40000000f00 */
[----:B------:R-:W-:-:S07]  /*10c0*/  MOV R24, 0x10e0 ;  /* 0x000010e000187802 */ /* 0x000fce0000000f00 */
[----:B------:R-:W-:Y:S05]  /*10d0*/  CALL.REL.NOINC `($__internal_0_$__cuda_sm20_div_rn_f64_full) ;  /* 0x0000000400f87944 */ /* 0x000fea0003c00000 */
.L_x_7:
[----:B------:R0:W-:Y:S04]  /*10e0*/  STG.E.64 desc[UR12][R4.64+-0x18], R2 ;  /* 0xffffe80204007986 */ /* 0x0001e8000c101b0c */
[----:B------:R-:W2:Y:S01]  /*10f0*/  LDG.E.64 R10, desc[UR12][R6.64+-0x10] ;  /* 0xfffff00c060a7981 */ /* 0x000ea2000c1e1b00 */
[----:B------:R-:W1:Y:S01]  /*1100*/  MUFU.RCP64H R13, R9 ;  /* 0x00000009000d7308 */ /* 0x000e620000001800 */
[----:B------:R-:W-:-:S06]  /*1110*/  IMAD.MOV.U32 R12, RZ, RZ, 0x1 ;  /* 0x00000001ff0c7424 */ /* 0x000fcc00078e00ff */
        /* <DEDUP_REMOVED lines=12> */
[----:B------:R-:W-:Y:S01]  /*11e0*/  MOV R12, R8 ;  /* 0x00000008000c7202 */ /* 0x000fe20000000f00 */
[----:B------:R-:W-:Y:S01]  /*11f0*/  IMAD.MOV.U32 R13, RZ, RZ, R9 ;  /* 0x000000ffff0d7224 */ /* 0x000fe200078e0009 */
[----:B------:R-:W-:-:S07]  /*1200*/  MOV R24, 0x1220 ;  /* 0x0000122000187802 */ /* 0x000fce0000000f00 */
[----:B------:R-:W-:Y:S05]  /*1210*/  CALL.REL.NOINC `($__internal_0_$__cuda_sm20_div_rn_f64_full) ;  /* 0x0000000400a87944 */ /* 0x000fea0003c00000 */
.L_x_8:
        /* <DEDUP_REMOVED lines=20> */
.L_x_9:
        /* <DEDUP_REMOVED lines=20> */
.L_x_10:
        /* <DEDUP_REMOVED lines=20> */
.L_x_11:
        /* <DEDUP_REMOVED lines=20> */
.L_x_12:
        /* <DEDUP_REMOVED lines=20> */
.L_x_13:
[----:B------:R3:W-:Y:S01]  /*1860*/  STG.E.64 desc[UR12][R4.64+0x18], R2 ;  /* 0x0000180204007986 */ /* 0x0007e2000c101b0c */
[----:B------:R-:W-:Y:S01]  /*1870*/  IADD3 R6, P0, PT, R6, 0x40, RZ ;  /* 0x0000004006067810 */ /* 0x000fe20007f1e0ff */
[----:B------:R-:W-:-:S03]  /*1880*/  VIADD R0, R0, 0x8 ;  /* 0x0000000800007836 */ /* 0x000fc60000000000 */
[----:B------:R-:W-:Y:S01]  /*1890*/  IADD3.X R7, PT, PT, RZ, R7, RZ, P0, !PT ;  /* 0x00000007ff077210 */ /* 0x000fe200007fe4ff */
[----:B------:R-:W-:Y:S08]  /*18a0*/  BRA.U !UP0, `(.L_x_14) ;  /* 0xfffffff5085c7547 */ /* 0x000ff0000b83ffff */
[----:B------:R-:W-:Y:S05]  /*18b0*/  EXIT ;  /* 0x000000000000794d */ /* 0x000fea0003800000 */
        .weak           $__internal_0_$__cuda_sm20_div_rn_f64_full
        .type           $__internal_0_$__cuda_sm20_div_rn_f64_full,@function
        .size           $__internal_0_$__cuda_sm20_div_rn_f64_full,(.L_x_760 - $__internal_0_$__cuda_sm20_div_rn_f64_full)
$__internal_0_$__cuda_sm20_div_rn_f64_full:
[C---:B------:R-:W-:Y:S01]  /*18c0*/  FSETP.GEU.AND P0, PT, |R13|.reuse, 1.469367938527859385e-39, PT ;  /* 0x001000000d00780b */ /* 0x040fe20003f0e200 */
[----:B------:R-:W-:Y:S01]  /*18d0*/  IMAD.MOV.U32 R22, RZ, RZ, 0x1ca00000 ;  /* 0x1ca00000ff167424 */ /* 0x000fe200078e00ff */
[C---:B------:R-:W-:Y:S02]  /*18e0*/  LOP3.LUT R14, R13.reuse, 0x800fffff, RZ, 0xc0, !PT ;  /* 0x800fffff0d0e7812 */ /* 0x040fe400078ec0ff */
[----:B------:R-:W-:Y:S02]  /*18f0*/  MOV R16, 0x1 ;  /* 0x0000000100107802 */ /* 0x000fe40000000f00 */
[----:B------:R-:W-:Y:S01]  /*1900*/  LOP3.LUT R15, R14, 0x3ff00000, RZ, 0xfc, !PT ;  /* 0x3ff000000e0f7812 */ /* 0x000fe200078efcff */
[----:B------:R-:W-:Y:S01]  /*1910*/  IMAD.MOV.U32 R14, RZ, RZ, R12 ;  /* 0x000000ffff0e7224 */ /* 0x000fe200078e000c */
[----:B------:R-:W-:Y:S02]  /*1920*/  LOP3.LUT R25, R13, 0x7ff00000, RZ, 0xc0, !PT ;  /* 0x7ff000000d197812 */ /* 0x000fe400078ec0ff */
[----:B------:R-:W-:-:S03]  /*1930*/  LOP3.LUT R23, R11, 0x7ff00000, RZ, 0xc0, !PT ;  /* 0x7ff000000b177812 */ /* 0x000fc600078ec0ff */
[----:B------:R-:W-:Y:S01]  /*1940*/  @!P0 DMUL R14, R12, 8.98846567431157953865e+307 ;  /* 0x7fe000000c0e8828 */ /* 0x000fe20000000000 */
[----:B------:R-:W-:Y:S02]  /*1950*/  ISETP.GE.U32.AND P1, PT, R23, R25, PT ;  /* 0x000000191700720c */ /* 0x000fe40003f26070 */
[----:B------:R-:W-:-:S03]  /*1960*/  MOV R26, R23 ;  /* 0x00000017001a7202 */ /* 0x000fc60000000f00 */
[----:B------:R-:W0:Y:S02]  /*1970*/  MUFU.RCP64H R17, R15 ;  /* 0x0000000f00117308 */ /* 0x000e240000001800 */
[----:B0-----:R-:W-:-:S08]  /*1980*/  DFMA R2, R16, -R14, 1 ;  /* 0x3ff000001002742b */ /* 0x001fd0000000080e */
[----:B------:R-:W-:-:S08]  /*1990*/  DFMA R2, R2, R2, R2 ;  /* 0x000000020202722b */ /* 0x000fd00000000002 */
[----:B------:R-:W-:Y:S01]  /*19a0*/  DFMA R16, R16, R2, R16 ;  /* 0x000000021010722b */ /* 0x000fe20000000010 */
[----:B------:R-:W-:Y:S01]  /*19b0*/  SEL R3, R22, 0x63400000, !P1 ;  /* 0x6340000016037807 */ /* 0x000fe20004800000 */
[----:B------:R-:W-:Y:S01]  /*19c0*/  IMAD.MOV.U32 R2, RZ, RZ, R10 ;  /* 0x000000ffff027224 */ /* 0x000fe200078e000a */
[----:B------:R-:W-:Y:S02]  /*19d0*/  FSETP.GEU.AND P1, PT, |R11|, 1.469367938527859385e-39, PT ;  /* 0x001000000b00780b */ /* 0x000fe40003f2e200 */
[----:B------:R-:W-:-:S03]  /*19e0*/  LOP3.LUT R3, R3, 0x800fffff, R11, 0xf8, !PT ;  /* 0x800fffff03037812 */ /* 0x000fc600078ef80b */
[----:B------:R-:W-:-:S08]  /*19f0*/  DFMA R18, R16, -R14, 1 ;  /* 0x3ff000001012742b */ /* 0x000fd0000000080e */
[----:B------:R-:W-:Y:S01]  /*1a00*/  DFMA R16, R16, R18, R16 ;  /* 0x000000121010722b */ /* 0x000fe20000000010 */
[----:B------:R-:W-:Y:S10]  /*1a10*/  @P1 BRA `(.L_x_15) ;  /* 0x0000000000201947 */ /* 0x000ff40003800000 */
[----:B------:R-:W-:-:S04]  /*1a20*/  LOP3.LUT R18, R13, 0x7ff00000, RZ, 0xc0, !PT ;  /* 0x7ff000000d127812 */ /* 0x000fc800078ec0ff */
[----:B------:R-:W-:Y:S02]  /*1a30*/  ISETP.GE.U32.AND P1, PT, R23, R18, PT ;  /* 0x000000121700720c */ /* 0x000fe40003f26070 */
[----:B------:R-:W-:Y:S02]  /*1a40*/  MOV R18, RZ ;  /* 0x000000ff00127202 */ /* 0x000fe40000000f00 */
[----:B------:R-:W-:-:S04]  /*1a50*/  SEL R19, R22, 0x63400000, !P1 ;  /* 0x6340000016137807 */ /* 0x000fc80004800000 */
[----:B------:R-:W-:-:S04]  /*1a60*/  LOP3.LUT R19, R19, 0x80000000, R11, 0xf8, !PT ;  /* 0x8000000013137812 */ /* 0x000fc800078ef80b */
[----:B------:R-:W-:-:S06]  /*1a70*/  LOP3.LUT R19, R19, 0x100000, RZ, 0xfc, !PT ;  /* 0x0010000013137812 */ /* 0x000fcc00078efcff */
[----:B------:R-:W-:-:S10]  /*1a80*/  DFMA R2, R2, 2, -R18 ;  /* 0x400000000202782b */ /* 0x000fd40000000812 */
[----:B------:R-:W-:-:S07]  /*1a90*/  LOP3.LUT R26, R3, 0x7ff00000, RZ, 0xc0, !PT ;  /* 0x7ff00000031a7812 */ /* 0x000fce00078ec0ff */
.L_x_15:
[----:B------:R-:W-:Y:S01]  /*1aa0*/  VIADD R20, R26, 0xffffffff ;  /* 0xffffffff1a147836 */ /* 0x000fe20000000000 */
[----:B------:R-:W-:Y:S01]  /*1ab0*/  @!P0 LOP3.LUT R25, R15, 0x7ff00000, RZ, 0xc0, !PT ;  /* 0x7ff000000f198812 */ /* 0x000fe200078ec0ff */
[----:B------:R-:W-:-:S03]  /*1ac0*/  DMUL R18, R16, R2 ;  /* 0x0000000210127228 */ /* 0x000fc60000000000 */
[----:B------:R-:W-:Y:S02]  /*1ad0*/  ISETP.GT.U32.AND P0, PT, R20, 0x7feffffe, PT ;  /* 0x7feffffe1400780c */ /* 0x000fe40003f04070 */
[----:B------:R-:W-:-:S03]  /*1ae0*/  IADD3 R27, PT, PT, R25, -0x1, RZ ;  /* 0xffffffff191b7810 */ /* 0x000fc60007ffe0ff */
[----:B------:R-:W-:Y:S01]  /*1af0*/  DFMA R20, R18, -R14, R2 ;  /* 0x8000000e1214722b */ /* 0x000fe20000000002 */
[----:B------:R-:W-:-:S07]  /*1b00*/  ISETP.GT.U32.OR P0, PT, R27, 0x7feffffe, P0 ;  /* 0x7feffffe1b00780c */ /* 0x000fce0000704470 */
[----:B------:R-:W-:-:S06]  /*1b10*/  DFMA R20, R16, R20, R18 ;  /* 0x000000141014722b */ /* 0x000fcc0000000012 */
[----:B------:R-:W-:Y:S05]  /*1b20*/  @P0 BRA `(.L_x_16) ;  /* 0x00000000006c0947 */ /* 0x000fea0003800000 */
[----:B------:R-:W-:Y:S01]  /*1b30*/  LOP3.LUT R16, R13, 0x7ff00000, RZ, 0xc0, !PT ;  /* 0x7ff000000d107812 */ /* 0x000fe200078ec0ff */
[----:B------:R-:W-:-:S03]  /*1b40*/  IMAD.MOV.U32 R18, RZ, RZ, RZ ;  /* 0x000000ffff127224 */ /* 0x000fc600078e00ff */
[CC--:B------:R-:W-:Y:S02]  /*1b50*/  VIADDMNMX R10, R23.reuse, -R16.reuse, 0xb9600000, !PT ;  /* 0xb9600000170a7446 */ /* 0x0c0fe40007800910 */
[----:B------:R-:W-:Y:S02]  /*1b60*/  ISETP.GE.U32.AND P0, PT, R23, R16, PT ;  /* 0x000000101700720c */ /* 0x000fe40003f06070 */
[----:B------:R-:W-:Y:S02]  /*1b70*/  VIMNMX R10, PT, PT, R10, 0x46a00000, PT ;  /* 0x46a000000a0a7848 */ /* 0x000fe40003fe0100 */
[----:B------:R-:W-:-:S05]  /*1b80*/  SEL R11, R22, 0x63400000, !P0 ;  /* 0x63400000160b7807 */ /* 0x000fca0004000000 */
[----:B------:R-:W-:-:S05]  /*1b90*/  IMAD.IADD R10, R10, 0x1, -R11 ;  /* 0x000000010a0a7824 */ /* 0x000fca00078e0a0b */
[----:B------:R-:W-:-:S06]  /*1ba0*/  IADD3 R19, PT, PT, R10, 0x7fe00000, RZ ;  /* 0x7fe000000a137810 */ /* 0x000fcc0007ffe0ff */
[----:B------:R-:W-:-:S10]  /*1bb0*/  DMUL R16, R20, R18 ;  /* 0x0000001214107228 */ /* 0x000fd40000000000 */
[----:B------:R-:W-:-:S13]  /*1bc0*/  FSETP.GTU.AND P0, PT, |R17|, 1.469367938527859385e-39, PT ;  /* 0x001000001100780b */ /* 0x000fda0003f0c200 */
[----:B------:R-:W-:Y:S05]  /*1bd0*/  @P0 BRA `(.L_x_17) ;  /* 0x0000000000940947 */ /* 0x000fea0003800000 */
[----:B------:R-:W-:Y:S01]  /*1be0*/  DFMA R2, R20, -R14, R2 ;  /* 0x8000000e1402722b */ /* 0x000fe20000000002 */
[----:B------:R-:W-:-:S09]  /*1bf0*/  MOV R18, RZ ;  /* 0x000000ff00127202 */ /* 0x000fd20000000f00 */
[C---:B------:R-:W-:Y:S02]  /*1c00*/  FSETP.NEU.AND P0, PT, R3.reuse, RZ, PT ;  /* 0x000000ff0300720b */ /* 0x040fe40003f0d000 */
[----:B------:R-:W-:-:S04]  /*1c10*/  LOP3.LUT R13, R3, 0x80000000, R13, 0x48, !PT ;  /* 0x80000000030d7812 */ /* 0x000fc800078e480d */
[----:B------:R-:W-:-:S07]  /*1c20*/  LOP3.LUT R19, R13, R19, RZ, 0xfc, !PT ;  /* 0x000000130d137212 */ /* 0x000fce00078efcff */
[----:B------:R-:W-:Y:S05]  /*1c30*/  @!P0 BRA `(.L_x_17) ;  /* 0x00000000007c8947 */ /* 0x000fea0003800000 */
[----:B------:R-:W-:Y:S01]  /*1c40*/  IMAD.MOV R3, RZ, RZ, -R10 ;  /* 0x000000ffff037224 */ /* 0x000fe200078e0a0a */
[----:B------:R-:W-:Y:S01]  /*1c50*/  MOV R2, RZ ;  /* 0x000000ff00027202 */ /* 0x000fe20000000f00 */
[----:B------:R-:W-:-:S05]  /*1c60*/  DMUL.RP R18, R20, R18 ;  /* 0x0000001214127228 */ /* 0x000fca0000008000 */
[----:B------:R-:W-:-:S05]  /*1c70*/  DFMA R2, R16, -R2, R20 ;  /* 0x800000021002722b */ /* 0x000fca0000000014 */
[----:B------:R-:W-:Y:S02]  /*1c80*/  LOP3.LUT R13, R19, R13, RZ, 0x3c, !PT ;  /* 0x0000000d130d7212 */ /* 0x000fe400078e3cff */
[----:B------:R-:W-:-:S04]  /*1c90*/  IADD3 R2, PT, PT, -R10, -0x43300000, RZ ;  /* 0xbcd000000a027810 */ /* 0x000fc80007ffe1ff */
[----:B------:R-:W-:-:S04]  /*1ca0*/  FSETP.NEU.AND P0, PT, |R3|, R2, PT ;  /* 0x000000020300720b */ /* 0x000fc80003f0d200 */
[----:B------:R-:W-:Y:S02]  /*1cb0*/  FSEL R16, R18, R16, !P0 ;  /* 0x0000001012107208 */ /* 0x000fe40004000000 */
[----:B------:R-:W-:Y:S01]  /*1cc0*/  FSEL R17, R13, R17, !P0 ;  /* 0x000000110d117208 */ /* 0x000fe20004000000 */
[----:B------:R-:W-:Y:S06]  /*1cd0*/  BRA `(.L_x_17) ;  /* 0x0000000000547947 */ /* 0x000fec0003800000 */
.L_x_16:
[----:B------:R-:W-:-:S14]  /*1ce0*/  DSETP.NAN.AND P0, PT, R10, R10, PT ;  /* 0x0000000a0a00722a */ /* 0x000fdc0003f08000 */
[----:B------:R-:W-:Y:S05]  /*1cf0*/  @P0 BRA `(.L_x_18) ;  /* 0x0000000000440947 */ /* 0x000fea0003800000 */
[----:B------:R-:W-:-:S14]  /*1d00*/  DSETP.NAN.AND P0, PT, R12, R12, PT ;  /* 0x0000000c0c00722a */ /* 0x000fdc0003f08000 */
[----:B------:R-:W-:Y:S05]  /*1d10*/  @P0 BRA `(.L_x_19) ;  /* 0x0000000000300947 */ /* 0x000fea0003800000 */
[----:B------:R-:W-:Y:S01]  /*1d20*/  ISETP.NE.AND P0, PT, R26, R25, PT ;  /* 0x000000191a00720c */ /* 0x000fe20003f05270 */
[----:B------:R-:W-:Y:S01]  /*1d30*/  IMAD.MOV.U32 R16, RZ, RZ, 0x0 ;  /* 0x00000000ff107424 */ /* 0x000fe200078e00ff */
[----:B------:R-:W-:-:S11]  /*1d40*/  MOV R17, 0xfff80000 ;  /* 0xfff8000000117802 */ /* 0x000fd60000000f00 */
[----:B------:R-:W-:Y:S05]  /*1d50*/  @!P0 BRA `(.L_x_17) ;  /* 0x0000000000348947 */ /* 0x000fea0003800000 */
[----:B------:R-:W-:Y:S02]  /*1d60*/  ISETP.NE.AND P0, PT, R26, 0x7ff00000, PT ;  /* 0x7ff000001a00780c */ /* 0x000fe40003f05270 */
[----:B------:R-:W-:Y:S02]  /*1d70*/  LOP3.LUT R17, R11, 0x80000000, R13, 0x48, !PT ;  /* 0x800000000b117812 */ /* 0x000fe400078e480d */
[----:B------:R-:W-:-:S13]  /*1d80*/  ISETP.EQ.OR P0, PT, R25, RZ, !P0 ;  /* 0x000000ff1900720c */ /* 0x000fda0004702670 */
[----:B------:R-:W-:Y:S01]  /*1d90*/  @P0 LOP3.LUT R2, R17, 0x7ff00000, RZ, 0xfc, !PT ;  /* 0x7ff0000011020812 */ /* 0x000fe200078efcff */
[----:B------:R-:W-:Y:S01]  /*1da0*/  @!P0 IMAD.MOV.U32 R16, RZ, RZ, RZ ;  /* 0x000000ffff108224 */ /* 0x000fe200078e00ff */
[----:B------:R-:W-:-:S03]  /*1db0*/  @P0 MOV R16, RZ ;  /* 0x000000ff00100202 */ /* 0x000fc60000000f00 */
[----:B------:R-:W-:Y:S01]  /*1dc0*/  @P0 IMAD.MOV.U32 R17, RZ, RZ, R2 ;  /* 0x000000ffff110224 */ /* 0x000fe200078e0002 */
[----:B------:R-:W-:Y:S06]  /*1dd0*/  BRA `(.L_x_17) ;  /* 0x0000000000147947 */ /* 0x000fec0003800000 */
.L_x_19:
[----:B------:R-:W-:Y:S02]  /*1de0*/  LOP3.LUT R17, R13, 0x80000, RZ, 0xfc, !PT ;  /* 0x000800000d117812 */ /* 0x000fe400078efcff */
[----:B------:R-:W-:Y:S01]  /*1df0*/  MOV R16, R12 ;  /* 0x0000000c00107202 */ /* 0x000fe20000000f00 */
[----:B------:R-:W-:Y:S06]  /*1e00*/  BRA `(.L_x_17) ;  /* 0x0000000000087947 */ /* 0x000fec0003800000 */
.L_x_18:
[----:B------:R-:W-:Y:S01]  /*1e10*/  LOP3.LUT R17, R11, 0x80000, RZ, 0xfc, !PT ;  /* 0x000800000b117812 */ /* 0x000fe200078efcff */
[----:B------:R-:W-:-:S07]  /*1e20*/  IMAD.MOV.U32 R16, RZ, RZ, R10 ;  /* 0x000000ffff107224 */ /* 0x000fce00078e000a */
.L_x_17:
[----:B------:R-:W-:Y:S01]  /*1e30*/  MOV R25, 0x0 ;  /* 0x0000000000197802 */ /* 0x000fe20000000f00 */
[----:B------:R-:W-:Y:S01]  /*1e40*/  IMAD.MOV.U32 R3, RZ, RZ, R17 ;  /* 0x000000ffff037224 */ /* 0x000fe200078e0011 */
[----:B------:R-:W-:Y:S02]  /*1e50*/  MOV R2, R16 ;  /* 0x0000001000027202 */ /* 0x000fe40000000f00 */
[----:B------:R-:W-:Y:S05]  /*1e60*/  RET.REL.NODEC R24 `(_Z9reduceUR8PdS_PiiiiiS0_) ;  /* 0xffffffe018647950 */ /* 0x000fea0003c3ffff */
.L_x_20:
[----:B------:R-:W-:-:S00]  /*1e70*/  BRA `(.L_x_20) ;  /* 0xfffffffc00fc7947 */ /* 0x000fc0000383ffff */
[----:B------:R-:W-:-:S00]  /*1e80*/  NOP ;  /* 0x0000000000007918 */ /* 0x000fc00000000000 */
[----:B------:R-:W-:-:S00]  /*1e90*/  NOP ;  /* 0x0000000000007918 */ /* 0x000fc00000000000 */
[----:B------:R-:W-:-:S00]  /*1ea0*/  NOP ;  /* 0x0000000000007918 */ /* 0x000fc00000000000 */
[----:B------:R-:W-:-:S00]  /*1eb0*/  NOP ;  /* 0x0000000000007918 */ /* 0x000fc00000000000 */
[----:B------:R-:W-:-:S00]  /*1ec0*/  NOP ;  /* 0x0000000000007918 */ /* 0x000fc00000000000 */
[----:B------:R-:W-:-:S00]  /*1ed0*/  NOP ;  /* 0x0000000000007918 */ /* 0x000fc00000000000 */
[----:B------:R-:W-:-:S00]  /*1ee0*/  NOP ;  /* 0x0000000000007918 */ /* 0x000fc00000000000 */
[----:B------:R-:W-:-:S00]  /*1ef0*/  NOP ;  /* 0x0000000000007918 */ /* 0x000fc00000000000 */
.L_x_760:


//--------------------- .text._Z17reduceToBufferUR8PKdPdPiiii --------------------------
	.section	.text._Z17reduceToBufferUR8PKdPdPiiii,"ax",@progbits
	.align	128
        .global         _Z17reduceToBufferUR8PKdPdPiiii
        .type           _Z17reduceToBufferUR8PKdPdPiiii,@function
        .size           _Z17reduceToBufferUR8PKdPdPiiii,(.L_x_792 - _Z17reduceToBufferUR8PKdPdPiiii)
        .other          _Z17reduceToBufferUR8PKdPdPiiii,@"STO_CUDA_ENTRY STV_DEFAULT"
_Z17reduceToBufferUR8PKdPdPiiii:
.text._Z17reduceToBufferUR8PKdPdPiiii:
[----:B------:R-:W-:Y:S01]  /*0000*/  LDC R1, c[0x0][0x37c] ;  /* 0x0000df00ff017b82 */ /* 0x000fe20000000800 */
[----:B------:R-:W0:Y:S07]  /*0010*/  S2R R3, SR_TID.X ;  /* 0x0000000000037919 */ /* 0x000e2e0000002100 */
[----:B------:R-:W0:Y:S01]  /*0020*/  S2UR UR4, SR_CTAID.X ;  /* 0x00000000000479c3 */ /* 0x000e220000002500 */
[----:B------:R-:W1:Y:S07]  /*0030*/  LDCU UR5, c[0x0][0x39c] ;  /* 0x00007380ff0577ac */ /* 0x000e6e0008000800 */
[----:B------:R-:W0:Y:S02]  /*0040*/  LDC R4, c[0x0][0x360] ;  /* 0x0000d800ff047b82 */ /* 0x000e240000000800 */
[----:B0-----:R-:W-:Y:S01]  /*0050*/  IMAD R4, R4, UR4, R3 ;  /* 0x0000000404047c24 */ /* 0x001fe2000f8e0203 */
[----:B-1----:R-:W-:-:S04]  /*0060*/  USHF.R.S32.HI UR4, URZ, 0x1f, UR5 ;  /* 0x0000001fff047899 */ /* 0x002fc80008011405 */
[----:B------:R-:W-:-:S04]  /*0070*/  ISETP.GE.U32.AND P0, PT, R4, UR5, PT ;  /* 0x0000000504007c0c */ /* 0x000fc8000bf06070 */
[----:B------:R-:W-:-:S13]  /*0080*/  ISETP.GE.AND.EX P0, PT, RZ, UR4, PT, P0 ;  /* 0x00000004ff007c0c */ /* 0x000fda000bf06300 */
[----:B------:R-:W-:Y:S05]  /*0090*/  @P0 EXIT ;  /* 0x000000000000094d */ /* 0x000fea0003800000 */
[----:B------:R-:W0:Y:S01]  /*00a0*/  LDCU.64 UR4, c[0x0][0x390] ;  /* 0x00007200ff0477ac */ /* 0x000e220008000a00 */
[----:B------:R-:W1:Y:S01]  /*00b0*/  LDCU.64 UR6, c[0x0][0x358] ;  /* 0x00006b00ff0677ac */ /* 0x000e620008000a00 */
[C---:B0-----:R-:W-:Y:S01]  /*00c0*/  LEA R2, P0, R4.reuse, UR4, 0x2 ;  /* 0x0000000404027c11 */ /* 0x041fe2000f8010ff */
[----:B------:R-:W0:Y:S03]  /*00d0*/  LDCU UR4, c[0x0][0x3a0] ;  /* 0x00007400ff0477ac */ /* 0x000e260008000800 */
[----:B------:R-:W-:-:S05]  /*00e0*/  LEA.HI.X R3, R4, UR5, RZ, 0x2, P0 ;  /* 0x0000000504037c11 */ /* 0x000fca00080f14ff */
[----:B-1----:R-:W0:Y:S02]  /*00f0*/  LDG.E R2, desc[UR6][R2.64] ;  /* 0x0000000602027981 */ /* 0x002e24000c1e1900 */
[----:B0-----:R-:W-:-:S13]  /*0100*/  ISETP.NE.AND P0, PT, R2, UR4, PT ;  /* 0x0000000402007c0c */ /* 0x001fda000bf05270 */
[----:B------:R-:W-:Y:S05]  /*0110*/  @!P0 BRA `(.L_x_21) ;  /* 0x0000000400588947 */ /* 0x000fea0003800000 */
[----:B------:R-:W0:Y:S02]  /*0120*/  LDC R3, c[0x0][0x398] ;  /* 0x0000e600ff037b82 */ /* 0x000e240000000800 */
[----:B0-----:R-:W-:-:S13]  /*0130*/  ISETP.GE.AND P0, PT, R3, 0x1, PT ;  /* 0x000000010300780c */ /* 0x001fda0003f06270 */
[----:B------:R-:W-:Y:S05]  /*0140*/  @!P0 EXIT ;  /* 0x000000000000894d */ /* 0x000fea0003800000 */
[C---:B------:R-:W-:Y:S01]  /*0150*/  ISETP.GE.U32.AND P1, PT, R3.reuse, 0x19, PT ;  /* 0x000000190300780c */ /* 0x040fe20003f26070 */
[----:B------:R-:W-:Y:S01]  /*0160*/  VIADD R0, R3, 0xffffffff ;  /* 0xffffffff03007836 */ /* 0x000fe20000000000 */
[----:B------:R-:W-:Y:S01]  /*0170*/  UMOV UR5, URZ ;  /* 0x000000ff00057c82 */ /* 0x000fe20008000000 */
[----:B------:R-:W-:Y:S01]  /*0180*/  IMAD.WIDE.U32 R2, R4, R3, RZ ;  /* 0x0000000304027225 */ /* 0x000fe200078e00ff */
[----:B------:R-:W-:Y:S02]  /*0190*/  UMOV UR4, URZ ;  /* 0x000000ff00047c82 */ /* 0x000fe40008000000 */
[----:B------:R-:W-:Y:S01]  /*01a0*/  LEA.HI R0, R0, 0x1, RZ, 0x1d ;  /* 0x0000000100007811 */ /* 0x000fe200078fe8ff */
[----:B------:R-:W-:-:S03]  /*01b0*/  VIADD R9, R3, UR5 ;  /* 0x0000000503097c36 */ /* 0x000fc60008000000 */
[----:B------:R-:W-:-:S04]  /*01c0*/  LOP3.LUT R6, R0, 0x3, RZ, 0xc0, !PT ;  /* 0x0000000300067812 */ /* 0x000fc800078ec0ff */
[----:B------:R-:W-:Y:S01]  /*01d0*/  ISETP.NE.AND P0, PT, R6, RZ, PT ;  /* 0x000000ff0600720c */ /* 0x000fe20003f05270 */
[----:B------:R-:W-:-:S12]  /*01e0*/  @!P1 BRA `(.L_x_22) ;  /* 0x0000000000c09947 */ /* 0x000fd80003800000 */
[----:B------:R-:W0:Y:S01]  /*01f0*/  LDCU.64 UR4, c[0x0][0x388] ;  /* 0x00007100ff0477ac */ /* 0x000e220008000a00 */
[----:B------:R-:W-:-:S05]  /*0200*/  LOP3.LUT R0, R0, 0x3ffffffc, RZ, 0xc0, !PT ;  /* 0x3ffffffc00007812 */ /* 0x000fca00078ec0ff */
[----:B------:R-:W-:Y:S01]  /*0210*/  IMAD.MOV R0, RZ, RZ, -R0 ;  /* 0x000000ffff007224 */ /* 0x000fe200078e0a00 */
[----:B0-----:R-:W-:Y:S01]  /*0220*/  LEA R7, P1, R2, UR4, 0x3 ;  /* 0x0000000402077c11 */ /* 0x001fe2000f8218ff */
[----:B------:R-:W-:-:S03]  /*0230*/  UMOV UR4, URZ ;  /* 0x000000ff00047c82 */ /* 0x000fc60008000000 */
[----:B------:R-:W-:Y:S02]  /*0240*/  IADD3 R7, P2, PT, R7, 0x80, RZ ;  /* 0x0000008007077810 */ /* 0x000fe40007f5e0ff */
[----:B------:R-:W-:-:S05]  /*0250*/  LEA.HI.X R8, R2, UR5, R9, 0x3, P1 ;  /* 0x0000000502087c11 */ /* 0x000fca00088f1c09 */
[----:B------:R-:W-:-:S07]  /*0260*/  IMAD.X R8, RZ, RZ, R8, P2 ;  /* 0x000000ffff087224 */ /* 0x000fce00010e0608 */
.L_x_23:
[----:B0-----:R-:W-:Y:S01]  /*0270*/  IMAD.MOV.U32 R4, RZ, RZ, R7 ;  /* 0x000000ffff047224 */ /* 0x001fe200078e0007 */
[----:B------:R-:W-:Y:S01]  /*0280*/  UIADD3 UR4, UPT, UPT, UR4, 0x20, URZ ;  /* 0x0000002004047890 */ /* 0x000fe2000fffe0ff */
[----:B------:R-:W-:Y:S02]  /*0290*/  IMAD.MOV.U32 R5, RZ, RZ, R8 ;  /* 0x000000ffff057224 */ /* 0x000fe400078e0008 */
[----:B------:R-:W-:Y:S01]  /*02a0*/  VIADD R0, R0, 0x4 ;  /* 0x0000000400007836 */ /* 0x000fe20000000000 */
[----:B------:R-:W-:Y:S02]  /*02b0*/  IADD3 R7, P2, PT, R4, 0x100, RZ ;  /* 0x0000010004077810 */ /* 0x000fe40007f5e0ff */
[----:B------:R0:W-:Y:S02]  /*02c0*/  STG.E.64 desc[UR6][R4.64+-0x80], RZ ;  /* 0xffff80ff04007986 */ /* 0x0001e4000c101b06 */
[----:B------:R-:W-:Y:S01]  /*02d0*/  ISETP.NE.AND P1, PT, R0, RZ, PT ;  /* 0x000000ff0000720c */ /* 0x000fe20003f25270 */
[----:B------:R-:W-:Y:S01]  /*02e0*/  IMAD.X R8, RZ, RZ, R5, P2 ;  /* 0x000000ffff087224 */ /* 0x000fe200010e0605 */
[----:B------:R0:W-:Y:S04]  /*02f0*/  STG.E.64 desc[UR6][R4.64+-0x78], RZ ;  /* 0xffff88ff04007986 */ /* 0x0001e8000c101b06 */
        /* <DEDUP_REMOVED lines=29> */
[----:B------:R0:W-:Y:S01]  /*04d0*/  STG.E.64 desc[UR6][R4.64+0x78], RZ ;  /* 0x000078ff04007986 */ /* 0x0001e2000c101b06 */
[----:B------:R-:W-:Y:S05]  /*04e0*/  @P1 BRA `(.L_x_23) ;  /* 0xfffffffc00601947 */ /* 0x000fea000383ffff */
.L_x_22:
[----:B------:R-:W-:Y:S05]  /*04f0*/  @!P0 EXIT ;  /* 0x000000000000894d */ /* 0x000fea0003800000 */
[----:B------:R-:W1:Y:S01]  /*0500*/  LDCU.64 UR8, c[0x0][0x388] ;  /* 0x00007100ff0877ac */ /* 0x000e620008000a00 */
[----:B------:R-:W-:Y:S01]  /*0510*/  IADD3 R2, P0, PT, R2, UR4, RZ ;  /* 0x0000000402027c10 */ /* 0x000fe2000ff1e0ff */
[----:B------:R-:W-:-:S04]  /*0520*/  IMAD.MOV R6, RZ, RZ, -R6 ;  /* 0x000000ffff067224 */ /* 0x000fc800078e0a06 */
[----:B0-----:R-:W-:Y:S01]  /*0530*/  IMAD.X R5, RZ, RZ, R9, P0 ;  /* 0x000000ffff057224 */ /* 0x001fe200000e0609 */
[----:B-1----:R-:W-:-:S04]  /*0540*/  LEA R0, P1, R2, UR8, 0x3 ;  /* 0x0000000802007c11 */ /* 0x002fc8000f8218ff */
[----:B------:R-:W-:Y:S02]  /*0550*/  IADD3 R0, P0, PT, R0, 0x20, RZ ;  /* 0x0000002000007810 */ /* 0x000fe40007f1e0ff */
[----:B------:R-:W-:-:S05]  /*0560*/  LEA.HI.X R5, R2, UR9, R5, 0x3, P1 ;  /* 0x0000000902057c11 */ /* 0x000fca00088f1c05 */
[----:B------:R-:W-:-:S07]  /*0570*/  IMAD.X R5, RZ, RZ, R5, P0 ;  /* 0x000000ffff057224 */ /* 0x000fce00000e0605 */
.L_x_24:
[----:B0-----:R-:W-:Y:S02]  /*0580*/  IMAD.MOV.U32 R2, RZ, RZ, R0 ;  /* 0x000000ffff027224 */ /* 0x001fe400078e0000 */
        /* <DEDUP_REMOVED lines=14> */
[----:B------:R-:W-:Y:S05]  /*0670*/  EXIT ;  /* 0x000000000000794d */ /* 0x000fea0003800000 */
.L_x_21:
        /* <DEDUP_REMOVED lines=10> */
[----:B------:R-:W-:-:S03]  /*0720*/  LOP3.LUT P0, R2, R6, 0x3, RZ, 0xc0, !PT ;  /* 0x0000000306027812 */ /* 0x000fc6000780c0ff */
[----:B------:R-:W-:Y:S10]  /*0730*/  @!P1 BRA `(.L_x_25) ;  /* 0x0000000400509947 */ /* 0x000ff40003800000 */
[----:B------:R-:W0:Y:S01]  /*0740*/  LDCU.128 UR8, c[0x0][0x380] ;  /* 0x00007000ff0877ac */ /* 0x000e220008000c00 */
[----:B------:R-:W-:Y:S02]  /*0750*/  LEA R27, P1, R4, 0x80, 0x3 ;  /* 0x00000080041b7811 */ /* 0x000fe400078218ff */
[----:B------:R-:W-:Y:S01]  /*0760*/  LOP3.LUT R26, R6, 0x3ffffffc, RZ, 0xc0, !PT ;  /* 0x3ffffffc061a7812 */ /* 0x000fe200078ec0ff */
[----:B------:R-:W-:Y:S01]  /*0770*/  UMOV UR4, URZ ;  /* 0x000000ff00047c82 */ /* 0x000fe20008000000 */
[----:B------:R-:W-:-:S03]  /*0780*/  LEA.HI.X R24, R4, RZ, R3, 0x3, P1 ;  /* 0x000000ff04187211 */ /* 0x000fc600008f1c03 */
[----:B------:R-:W-:Y:S01]  /*0790*/  IMAD.MOV R26, RZ, RZ, -R26 ;  /* 0x000000ffff1a7224 */ /* 0x000fe200078e0a1a */
[C---:B0-----:R-:W-:Y:S02]  /*07a0*/  IADD3 R6, P2, PT, R27.reuse, UR8, RZ ;  /* 0x000000081b067c10 */ /* 0x041fe4000ff5e0ff */
[----:B------:R-:W-:Y:S02]  /*07b0*/  IADD3 R27, P3, PT, R27, UR10, RZ ;  /* 0x0000000a1b1b7c10 */ /* 0x000fe4000ff7e0ff */
[C---:B------:R-:W-:Y:S02]  /*07c0*/  IADD3.X R7, PT, PT, R24.reuse, UR9, RZ, P2, !PT ;  /* 0x0000000918077c10 */ /* 0x040fe400097fe4ff */
[----:B------:R-:W-:-:S09]  /*07d0*/  IADD3.X R24, PT, PT, R24, UR11, RZ, P3, !PT ;  /* 0x0000000b18187c10 */ /* 0x000fd20009ffe4ff */
.L_x_26:
[----:B0-----:R-:W2:Y:S04]  /*07e0*/  LDG.E.64.CONSTANT R16, desc[UR6][R6.64+-0x78] ;  /* 0xffff880606107981 */ /* 0x001ea8000c1e9b00 */
[----:B------:R-:W3:Y:S04]  /*07f0*/  LDG.E.64.CONSTANT R18, desc[UR6][R6.64+-0x70] ;  /* 0xffff900606127981 */ /* 0x000ee8000c1e9b00 */
[----:B------:R-:W4:Y:S04]  /*0800*/  LDG.E.64.CONSTANT R20, desc[UR6][R6.64+-0x68] ;  /* 0xffff980606147981 */ /* 0x000f28000c1e9b00 */
[----:B------:R-:W5:Y:S04]  /*0810*/  LDG.E.64.CONSTANT R22, desc[UR6][R6.64+-0x60] ;  /* 0xffffa00606167981 */ /* 0x000f68000c1e9b00 */
[----:B------:R-:W5:Y:S04]  /*0820*/  LDG.E.64.CONSTANT R10, desc[UR6][R6.64+-0x50] ;  /* 0xffffb006060a7981 */ /* 0x000f68000c1e9b00 */
[----:B------:R-:W5:Y:S01]  /*0830*/  LDG.E.64.CONSTANT R12, desc[UR6][R6.64+-0x48] ;  /* 0xffffb806060c7981 */ /* 0x000f62000c1e9b00 */
[----:B------:R-:W-:-:S02]  /*0840*/  IMAD.MOV.U32 R8, RZ, RZ, R27 ;  /* 0x000000ffff087224 */ /* 0x000fc400078e001b */
[----:B------:R-:W-:Y:S01]  /*0850*/  IMAD.MOV.U32 R9, RZ, RZ, R24 ;  /* 0x000000ffff097224 */ /* 0x000fe200078e0018 */
[----:B------:R-:W5:Y:S04]  /*0860*/  LDG.E.64.CONSTANT R14, desc[UR6][R6.64+-0x80] ;  /* 0xffff8006060e7981 */ /* 0x000f68000c1e9b00 */
[----:B------:R-:W5:Y:S04]  /*0870*/  LDG.E.64.CONSTANT R24, desc[UR6][R6.64+-0x40] ;  /* 0xffffc00606187981 */ /* 0x000f68000c1e9b00 */
[----:B------:R-:W5:Y:S04]  /*0880*/  LDG.E.64.CONSTANT R28, desc[UR6][R6.64+-0x58] ;  /* 0xffffa806061c7981 */ /* 0x000f68000c1e9b00 */
[----:B--2---:R0:W-:Y:S04]  /*0890*/  STG.E.64 desc[UR6][R8.64+-0x78], R16 ;  /* 0xffff881008007986 */ /* 0x0041e8000c101b06 */
[----:B---3--:R1:W-:Y:S04]  /*08a0*/  STG.E.64 desc[UR6][R8.64+-0x70], R18 ;  /* 0xffff901208007986 */ /* 0x0083e8000c101b06 */
[----:B----4-:R-:W-:Y:S04]  /*08b0*/  STG.E.64 desc[UR6][R8.64+-0x68], R20 ;  /* 0xffff981408007986 */ /* 0x010fe8000c101b06 */
[----:B-----5:R-:W-:Y:S04]  /*08c0*/  STG.E.64 desc[UR6][R8.64+-0x60], R22 ;  /* 0xffffa01608007986 */ /* 0x020fe8000c101b06 */
[----:B------:R2:W-:Y:S04]  /*08d0*/  STG.E.64 desc[UR6][R8.64+-0x50], R10 ;  /* 0xffffb00a08007986 */ /* 0x0005e8000c101b06 */
[----:B------:R3:W-:Y:S04]  /*08e0*/  STG.E.64 desc[UR6][R8.64+-0x48], R12 ;  /* 0xffffb80c08007986 */ /* 0x0007e8000c101b06 */
[----:B0-----:R-:W4:Y:S04]  /*08f0*/  LDG.E.64.CONSTANT R16, desc[UR6][R6.64+-0x20] ;  /* 0xffffe00606107981 */ /* 0x001f28000c1e9b00 */
[----:B-1----:R-:W5:Y:S04]  /*0900*/  LDG.E.64.CONSTANT R18, desc[UR6][R6.64+-0x18] ;  /* 0xffffe80606127981 */ /* 0x002f68000c1e9b00 */
[----:B--2---:R-:W2:Y:S04]  /*0910*/  LDG.E.64.CONSTANT R10, desc[UR6][R6.64+-0x38] ;  /* 0xffffc806060a7981 */ /* 0x004ea8000c1e9b00 */
[----:B---3--:R-:W3:Y:S04]  /*0920*/  LDG.E.64.CONSTANT R12, desc[UR6][R6.64+-0x30] ;  /* 0xffffd006060c7981 */ /* 0x008ee8000c1e9b00 */
[----:B------:R-:W3:Y:S04]  /*0930*/  LDG.E.64.CONSTANT R20, desc[UR6][R6.64+-0x10] ;  /* 0xfffff00606147981 */ /* 0x000ee8000c1e9b00 */
[----:B------:R-:W3:Y:S04]  /*0940*/  LDG.E.64.CONSTANT R22, desc[UR6][R6.64+-0x8] ;  /* 0xfffff80606167981 */ /* 0x000ee8000c1e9b00 */
[----:B------:R0:W-:Y:S04]  /*0950*/  STG.E.64 desc[UR6][R8.64+-0x80], R14 ;  /* 0xffff800e08007986 */ /* 0x0001e8000c101b06 */
[----:B0-----:R-:W3:Y:S04]  /*0960*/  LDG.E.64.CONSTANT R14, desc[UR6][R6.64+-0x28] ;  /* 0xffffd806060e7981 */ /* 0x001ee8000c1e9b00 */
[----:B------:R0:W-:Y:S04]  /*0970*/  STG.E.64 desc[UR6][R8.64+-0x40], R24 ;  /* 0xffffc01808007986 */ /* 0x0001e8000c101b06 */
[----:B0-----:R-:W3:Y:S04]  /*0980*/  LDG.E.64.CONSTANT R24, desc[UR6][R6.64+0x20] ;  /* 0x0000200606187981 */ /* 0x001ee8000c1e9b00 */
[----:B----4-:R0:W-:Y:S04]  /*0990*/  STG.E.64 desc[UR6][R8.64+-0x20], R16 ;  /* 0xffffe01008007986 */ /* 0x0101e8000c101b06 */
[----:B-----5:R1:W-:Y:S04]  /*09a0*/  STG.E.64 desc[UR6][R8.64+-0x18], R18 ;  /* 0xffffe81208007986 */ /* 0x0203e8000c101b06 */
[----:B--2---:R-:W-:Y:S04]  /*09b0*/  STG.E.64 desc[UR6][R8.64+-0x38], R10 ;  /* 0xffffc80a08007986 */ /* 0x004fe8000c101b06 */
[----:B---3--:R-:W-:Y:S04]  /*09c0*/  STG.E.64 desc[UR6][R8.64+-0x30], R12 ;  /* 0xffffd00c08007986 */ /* 0x008fe8000c101b06 */
        /* <DEDUP_REMOVED lines=9> */
[----:B------:R1:W-:Y:S04]  /*0a60*/  STG.E.64 desc[UR6][R8.64+-0x28], R14 ;  /* 0xffffd80e08007986 */ /* 0x0003e8000c101b06 */
[----:B0-----:R-:W3:Y:S04]  /*0a70*/  LDG.E.64.CONSTANT R28, desc[UR6][R6.64+0x28] ;  /* 0x00002806061c7981 */ /* 0x001ee8000c1e9b00 */
[----:B-1----:R-:W3:Y:S04]  /*0a80*/  LDG.E.64.CONSTANT R14, desc[UR6][R6.64+0x50] ;  /* 0x00005006060e7981 */ /* 0x002ee8000c1e9b00 */
        /* <DEDUP_REMOVED lines=13> */
[----:B------:R0:W3:Y:S01]  /*0b60*/  LDG.E.64.CONSTANT R22, desc[UR6][R6.64+0x70] ;  /* 0x0000700606167981 */ /* 0x0000e2000c1e9b00 */
[----:B------:R-:W-:-:S03]  /*0b70*/  VIADD R26, R26, 0x4 ;  /* 0x000000041a1a7836 */ /* 0x000fc60000000000 */
[----:B------:R-:W-:Y:S04]  /*0b80*/  STG.E.64 desc[UR6][R8.64+0x28], R28 ;  /* 0x0000281c08007986 */ /* 0x000fe8000c101b06 */
[----:B------:R-:W-:Y:S01]  /*0b90*/  STG.E.64 desc[UR6][R8.64+0x50], R14 ;  /* 0x0000500e08007986 */ /* 0x000fe2000c101b06 */
[----:B------:R-:W-:Y:S02]  /*0ba0*/  ISETP.NE.AND P1, PT, R26, RZ, PT ;  /* 0x000000ff1a00720c */ /* 0x000fe40003f25270 */
[----:B0-----:R-:W-:Y:S02]  /*0bb0*/  IADD3 R6, P2, PT, R6, 0x100, RZ ;  /* 0x0000010006067810 */ /* 0x001fe40007f5e0ff */
[----:B------:R-:W-:Y:S01]  /*0bc0*/  IADD3 R27, P3, PT, R8, 0x100, RZ ;  /* 0x00000100081b7810 */ /* 0x000fe20007f7e0ff */
[----:B------:R-:W-:Y:S01]  /*0bd0*/  UIADD3 UR4, UPT, UPT, UR4, 0x20, URZ ;  /* 0x0000002004047890 */ /* 0x000fe2000fffe0ff */
[----:B------:R0:W-:Y:S01]  /*0be0*/  STG.E.64 desc[UR6][R8.64+0x78], R24 ;  /* 0x0000781808007986 */ /* 0x0001e2000c101b06 */
[----:B------:R-:W-:-:S02]  /*0bf0*/  IMAD.X R7, RZ, RZ, R7, P2 ;  /* 0x000000ffff077224 */ /* 0x000fc400010e0607 */
[----:B0-----:R-:W-:Y:S01]  /*0c00*/  IMAD.X R24, RZ, RZ, R9, P3 ;  /* 0x000000ffff187224 */ /* 0x001fe200018e0609 */
[----:B----4-:R0:W-:Y:S04]  /*0c10*/  STG.E.64 desc[UR6][R8.64+0x58], R16 ;  /* 0x0000581008007986 */ /* 0x0101e8000c101b06 */
[----:B-----5:R0:W-:Y:S04]  /*0c20*/  STG.E.64 desc[UR6][R8.64+0x60], R18 ;  /* 0x0000601208007986 */ /* 0x0201e8000c101b06 */
[----:B--2---:R0:W-:Y:S04]  /*0c30*/  STG.E.64 desc[UR6][R8.64+0x40], R10 ;  /* 0x0000400a08007986 */ /* 0x0041e8000c101b06 */
[----:B---3--:R0:W-:Y:S04]  /*0c40*/  STG.E.64 desc[UR6][R8.64+0x48], R12 ;  /* 0x0000480c08007986 */ /* 0x0081e8000c101b06 */
[----:B------:R0:W-:Y:S04]  /*0c50*/  STG.E.64 desc[UR6][R8.64+0x68], R20 ;  /* 0x0000681408007986 */ /* 0x0001e8000c101b06 */
[----:B------:R0:W-:Y:S01]  /*0c60*/  STG.E.64 desc[UR6][R8.64+0x70], R22 ;  /* 0x0000701608007986 */ /* 0x0001e2000c101b06 */
[----:B------:R-:W-:Y:S05]  /*0c70*/  @P1 BRA `(.L_x_26) ;  /* 0xfffffff800d81947 */ /* 0x000fea000383ffff */
.L_x_25:
[----:B------:R-:W-:Y:S05]  /*0c80*/  @!P0 EXIT ;  /* 0x000000000000894d */ /* 0x000fea0003800000 */
[----:B------:R-:W-:Y:S02]  /*0c90*/  ISETP.NE.AND P1, PT, R2, 0x1, PT ;  /* 0x000000010200780c */ /* 0x000fe40003f25270 */
[----:B------:R-:W-:-:S11]  /*0ca0*/  LOP3.LUT P0, RZ, R0, 0x8, RZ, 0xc0, !PT ;  /* 0x0000000800ff7812 */ /* 0x000fd6000780c0ff */
[----:B------:R-:W-:Y:S05]  /*0cb0*/  @!P1 BRA `(.L_x_27) ;  /* 0x0000000000a89947 */ /* 0x000fea0003800000 */
[----:B------:R-:W0:Y:S01]  /*0cc0*/  LDCU.128 UR8, c[0x0][0x380] ;  /* 0x00007000ff0877ac */ /* 0x000e220008000c00 */
[----:B------:R-:W-:-:S05]  /*0cd0*/  IADD3 R0, P1, PT, R4, UR4, RZ ;  /* 0x0000000404007c10 */ /* 0x000fca000ff3e0ff */
[----:B------:R-:W-:Y:S02]  /*0ce0*/  IMAD.X R7, RZ, RZ, R3, P1 ;  /* 0x000000ffff077224 */ /* 0x000fe400008e0603 */
[----:B------:R-:W-:-:S03]  /*0cf0*/  IMAD.SHL.U32 R6, R0, 0x8, RZ ;  /* 0x0000000800067824 */ /* 0x000fc600078e00ff */
[----:B------:R-:W-:Y:S02]  /*0d00*/  SHF.L.U64.HI R0, R0, 0x3, R7 ;  /* 0x0000000300007819 */ /* 0x000fe40000010207 */
[----:B0-----:R-:W-:-:S04]  /*0d10*/  IADD3 R8, P1, PT, R6, UR8, RZ ;  /* 0x0000000806087c10 */ /* 0x001fc8000ff3e0ff */
[----:B------:R-:W-:-:S05]  /*0d20*/  IADD3.X R9, PT, PT, R0, UR9, RZ, P1, !PT ;  /* 0x0000000900097c10 */ /* 0x000fca0008ffe4ff */
[----:B------:R-:W2:Y:S04]  /*0d30*/  LDG.E.64.CONSTANT R10, desc[UR6][R8.64] ;  /* 0x00000006080a7981 */ /* 0x000ea8000c1e9b00 */
[----:B------:R-:W3:Y:S04]  /*0d40*/  LDG.E.64.CONSTANT R12, desc[UR6][R8.64+0x8] ;  /* 0x00000806080c7981 */ /* 0x000ee8000c1e9b00 */
[----:B------:R-:W4:Y:S04]  /*0d50*/  LDG.E.64.CONSTANT R14, desc[UR6][R8.64+0x10] ;  /* 0x00001006080e7981 */ /* 0x000f28000c1e9b00 */
[----:B------:R-:W5:Y:S04]  /*0d60*/  LDG.E.64.CONSTANT R16, desc[UR6][R8.64+0x18] ;  /* 0x0000180608107981 */ /* 0x000f68000c1e9b00 */
[----:B------:R-:W5:Y:S04]  /*0d70*/  LDG.E.64.CONSTANT R18, desc[UR6][R8.64+0x20] ;  /* 0x0000200608127981 */ /* 0x000f68000c1e9b00 */
[----:B------:R-:W5:Y:S01]  /*0d80*/  LDG.E.64.CONSTANT R20, desc[UR6][R8.64+0x28] ;  /* 0x0000280608147981 */ /* 0x000f62000c1e9b00 */
[----:B------:R-:W-:-:S03]  /*0d90*/  IADD3 R6, P1, PT, R6, UR10, RZ ;  /* 0x0000000a06067c10 */ /* 0x000fc6000ff3e0ff */
[----:B------:R-:W5:Y:S01]  /*0da0*/  LDG.E.64.CONSTANT R22, desc[UR6][R8.64+0x30] ;  /* 0x0000300608167981 */ /* 0x000f62000c1e9b00 */
[----:B------:R-:W-:-:S03]  /*0db0*/  IADD3.X R7, PT, PT, R0, UR11, RZ, P1, !PT ;  /* 0x0000000b00077c10 */ /* 0x000fc60008ffe4ff */
[----:B------:R-:W5:Y:S04]  /*0dc0*/  LDG.E.64.CONSTANT R24, desc[UR6][R8.64+0x38] ;  /* 0x0000380608187981 */ /* 0x000f68000c1e9b00 */
[----:B------:R-:W5:Y:S04]  /*0dd0*/  LDG.E.64.CONSTANT R26, desc[UR6][R8.64+0x40] ;  /* 0x00004006081a7981 */ /* 0x000f68000c1e9b00 */
[----:B------:R-:W5:Y:S04]  /*0de0*/  LDG.E.64.CONSTANT R28, desc[UR6][R8.64+0x48] ;  /* 0x00004806081c7981 */ /* 0x000f68000c1e9b00 */
[----:B--2---:R0:W-:Y:S04]  /*0df0*/  STG.E.64 desc[UR6][R6.64], R10 ;  /* 0x0000000a06007986 */ /* 0x0041e8000c101b06 */
[----:B---3--:R1:W-:Y:S04]  /*0e00*/  STG.E.64 desc[UR6][R6.64+0x8], R12 ;  /* 0x0000080c06007986 */ /* 0x0083e8000c101b06 */
[----:B----4-:R2:W-:Y:S04]  /*0e10*/  STG.E.64 desc[UR6][R6.64+0x10], R14 ;  /* 0x0000100e06007986 */ /* 0x0105e8000c101b06 */
[----:B-----5:R3:W-:Y:S04]  /*0e20*/  STG.E.64 desc[UR6][R6.64+0x18], R16 ;  /* 0x0000181006007986 */ /* 0x0207e8000c101b06 */
[----:B------:R4:W-:Y:S04]  /*0e30*/  STG.E.64 desc[UR6][R6.64+0x20], R18 ;  /* 0x0000201206007986 */ /* 0x0009e8000c101b06 */
[----:B------:R5:W-:Y:S04]  /*0e40*/  STG.E.64 desc[UR6][R6.64+0x28], R20 ;  /* 0x0000281406007986 */ /* 0x000be8000c101b06 */
[----:B0-----:R-:W5:Y:S04]  /*0e50*/  LDG.E.64.CONSTANT R10, desc[UR6][R8.64+0x50] ;  /* 0x00005006080a7981 */ /* 0x001f68000c1e9b00 */
[----:B-1----:R-:W5:Y:S04]  /*0e60*/  LDG.E.64.CONSTANT R12, desc[UR6][R8.64+0x58] ;  /* 0x00005806080c7981 */ /* 0x002f68000c1e9b00 */
[----:B--2---:R-:W2:Y:S04]  /*0e70*/  LDG.E.64.CONSTANT R14, desc[UR6][R8.64+0x60] ;  /* 0x00006006080e7981 */ /* 0x004ea8000c1e9b00 */
[----:B---3--:R-:W3:Y:S04]  /*0e80*/  LDG.E.64.CONSTANT R16, desc[UR6][R8.64+0x68] ;  /* 0x0000680608107981 */ /* 0x008ee8000c1e9b00 */
[----:B----4-:R-:W4:Y:S04]  /*0e90*/  LDG.E.64.CONSTANT R18, desc[UR6][R8.64+0x70] ;  /* 0x0000700608127981 */ /* 0x010f28000c1e9b00 */
[----:B-----5:R-:W5:Y:S04]  /*0ea0*/  LDG.E.64.CONSTANT R20, desc[UR6][R8.64+0x78] ;  /* 0x0000780608147981 */ /* 0x020f68000c1e9b00 */
[----:B------:R1:W-:Y:S04]  /*0eb0*/  STG.E.64 desc[UR6][R6.64+0x30], R22 ;  /* 0x0000301606007986 */ /* 0x0003e8000c101b06 */
[----:B------:R1:W-:Y:S04]  /*0ec0*/  STG.E.64 desc[UR6][R6.64+0x38], R24 ;  /* 0x0000381806007986 */ /* 0x0003e8000c101b06 */
[----:B------:R1:W-:Y:S04]  /*0ed0*/  STG.E.64 desc[UR6][R6.64+0x40], R26 ;  /* 0x0000401a06007986 */ /* 0x0003e8000c101b06 */
[----:B------:R1:W-:Y:S01]  /*0ee0*/  STG.E.64 desc[UR6][R6.64+0x48], R28 ;  /* 0x0000481c06007986 */ /* 0x0003e2000c101b06 */
[----:B------:R-:W-:-:S03]  /*0ef0*/  UIADD3 UR4, UPT, UPT, UR4, 0x10, URZ ;  /* 0x0000001004047890 */ /* 0x000fc6000fffe0ff */
[----:B------:R1:W-:Y:S04]  /*0f00*/  STG.E.64 desc[UR6][R6.64+0x50], R10 ;  /* 0x0000500a06007986 */ /* 0x0003e8000c101b06 */
[----:B------:R1:W-:Y:S04]  /*0f10*/  STG.E.64 desc[UR6][R6.64+0x58], R12 ;  /* 0x0000580c06007986 */ /* 0x0003e8000c101b06 */
[----:B--2---:R1:W-:Y:S04]  /*0f20*/  STG.E.64 desc[UR6][R6.64+0x60], R14 ;  /* 0x0000600e06007986 */ /* 0x0043e8000c101b06 */
[----:B---3--:R1:W-:Y:S04]  /*0f30*/  STG.E.64 desc[UR6][R6.64+0x68], R16 ;  /* 0x0000681006007986 */ /* 0x0083e8000c101b06 */
[----:B----4-:R1:W-:Y:S04]  /*0f40*/  STG.E.64 desc[UR6][R6.64+0x70], R18 ;  /* 0x0000701206007986 */ /* 0x0103e8000c101b06 */
[----:B-----5:R1:W-:Y:S02]  /*0f50*/  STG.E.64 desc[UR6][R6.64+0x78], R20 ;  /* 0x0000781406007986 */ /* 0x0203e4000c101b06 */
.L_x_27:
[----:B------:R-:W-:Y:S05]  /*0f60*/  @P0 EXIT ;  /* 0x000000000000094d */ /* 0x000fea0003800000 */
[----:B------:R-:W2:Y:S01]  /*0f70*/  LDCU.128 UR8, c[0x0][0x380] ;  /* 0x00007000ff0877ac */ /* 0x000ea20008000c00 */
[----:B------:R-:W-:-:S05]  /*0f80*/  IADD3 R0, P0, PT, R4, UR4, RZ ;  /* 0x0000000404007c10 */ /* 0x000fca000ff1e0ff */
[----:B------:R-:W-:Y:S02]  /*0f90*/  IMAD.X R3, RZ, RZ, R3, P0 ;  /* 0x000000ffff037224 */ /* 0x000fe400000e0603 */
[----:B-1----:R-:W-:-:S03]  /*0fa0*/  IMAD.SHL.U32 R6, R0, 0x8, RZ ;  /* 0x0000000800067824 */ /* 0x002fc600078e00ff */
[----:B------:R-:W-:Y:S02]  /*0fb0*/  SHF.L.U64.HI R0, R0, 0x3, R3 ;  /* 0x0000000300007819 */ /* 0x000fe40000010203 */
[----:B--2---:R-:W-:-:S04]  /*0fc0*/  IADD3 R2, P0, PT, R6, UR8, RZ ;  /* 0x0000000806027c10 */ /* 0x004fc8000ff1e0ff */
[----:B------:R-:W-:-:S05]  /*0fd0*/  IADD3.X R3, PT, PT, R0, UR9, RZ, P0, !PT ;  /* 0x0000000900037c10 */ /* 0x000fca00087fe4ff */
[----:B------:R-:W2:Y:S04]  /*0fe0*/  LDG.E.64.CONSTANT R4, desc[UR6][R2.64] ;  /* 0x0000000602047981 */ /* 0x000ea8000c1e9b00 */
[----:B0-----:R-:W3:Y:S04]  /*0ff0*/  LDG.E.64.CONSTANT R8, desc[UR6][R2.64+0x8] ;  /* 0x0000080602087981 */ /* 0x001ee8000c1e9b00 */
[----:B------:R-:W4:Y:S04]  /*1000*/  LDG.E.64.CONSTANT R10, desc[UR6][R2.64+0x10] ;  /* 0x00001006020a7981 */ /* 0x000f28000c1e9b00 */
[----:B------:R-:W5:Y:S04]  /*1010*/  LDG.E.64.CONSTANT R12, desc[UR6][R2.64+0x18] ;  /* 0x00001806020c7981 */ /* 0x000f68000c1e9b00 */
[----:B------:R-:W5:Y:S04]  /*1020*/  LDG.E.64.CONSTANT R14, desc[UR6][R2.64+0x20] ;  /* 0x00002006020e7981 */ /* 0x000f68000c1e9b00 */
[----:B------:R-:W5:Y:S04]  /*1030*/  LDG.E.64.CONSTANT R16, desc[UR6][R2.64+0x28] ;  /* 0x0000280602107981 */ /* 0x000f68000c1e9b00 */
[----:B------:R-:W5:Y:S04]  /*1040*/  LDG.E.64.CONSTANT R18, desc[UR6][R2.64+0x30] ;  /* 0x0000300602127981 */ /* 0x000f68000c1e9b00 */
[----:B------:R-:W5:Y:S01]  /*1050*/  LDG.E.64.CONSTANT R20, desc[UR6][R2.64+0x38] ;  /* 0x0000380602147981 */ /* 0x000f62000c1e9b00 */
[----:B------:R-:W-:-:S04]  /*1060*/  IADD3 R6, P0, PT, R6, UR10, RZ ;  /* 0x0000000a06067c10 */ /* 0x000fc8000ff1e0ff */
[----:B------:R-:W-:-:S05]  /*1070*/  IADD3.X R7, PT, PT, R0, UR11, RZ, P0, !PT ;  /* 0x0000000b00077c10 */ /* 0x000fca00087fe4ff */
[----:B--2---:R-:W-:Y:S04]  /*1080*/  STG.E.64 desc[UR6][R6.64], R4 ;  /* 0x0000000406007986 */ /* 0x004fe8000c101b06 */
[----:B---3--:R-:W-:Y:S04]  /*1090*/  STG.E.64 desc[UR6][R6.64+0x8], R8 ;  /* 0x0000080806007986 */ /* 0x008fe8000c101b06 */
[----:B----4-:R-:W-:Y:S04]  /*10a0*/  STG.E.64 desc[UR6][R6.64+0x10], R10 ;  /* 0x0000100a06007986 */ /* 0x010fe8000c101b06 */
[----:B-----5:R-:W-:Y:S04]  /*10b0*/  STG.E.64 desc[UR6][R6.64+0x18], R12 ;  /* 0x0000180c06007986 */ /* 0x020fe8000c101b06 */
[----:B------:R-:W-:Y:S04]  /*10c0*/  STG.E.64 desc[UR6][R6.64+0x20], R14 ;  /* 0x0000200e06007986 */ /* 0x000fe8000c101b06 */
[----:B------:R-:W-:Y:S04]  /*10d0*/  STG.E.64 desc[UR6][R6.64+0x28], R16 ;  /* 0x0000281006007986 */ /* 0x000fe8000c101b06 */
[----:B------:R-:W-:Y:S04]  /*10e0*/  STG.E.64 desc[UR6][R6.64+0x30], R18 ;  /* 0x0000301206007986 */ /* 0x000fe8000c101b06 */
[----:B------:R-:W-:Y:S01]  /*10f0*/  STG.E.64 desc[UR6][R6.64+0x38], R20 ;  /* 0x0000381406007986 */ /* 0x000fe2000c101b06 */
[----:B------:R-:W-:Y:S05]  /*1100*/  EXIT ;  /* 0x000000000000794d */ /* 0x000fea0003800000 */
.L_x_28:
        /* <DEDUP_REMOVED lines=15> */
.L_x_792:


//--------------------- .text._Z9reduceUR4PdS_PiiiiiS0_ --------------------------
	.section	.text._Z9reduceUR4PdS_PiiiiiS0_,"ax",@progbits
	.align	128
        .global         _Z9reduceUR4PdS_PiiiiiS0_
        .type           _Z9reduceUR4PdS_PiiiiiS0_,@function
        .size           _Z9reduceUR4PdS_PiiiiiS0_,(.L_x_761 - _Z9reduceUR4PdS_PiiiiiS0_)
        .other          _Z9reduceUR4PdS_PiiiiiS0_,@"STO_CUDA_ENTRY STV_DEFAULT"
_Z9reduceUR4PdS_PiiiiiS0_:
.text._Z9reduceUR4PdS_PiiiiiS0_:
[----:B------:R-:W-:Y:S08]  /*0000*/  LDC R1, c[0x0][0x37c] ;  /* 0x0000df00ff017b82 */ /* 0x000ff00000000800 */
[----:B------:R-:W0:Y:S01]  /*0010*/  S2UR UR4, SR_CTAID.X ;  /* 0x00000000000479c3 */ /* 0x000e220000002500 */
[----:B------:R-:W1:Y:S01]  /*0020*/  S2R R0, SR_TID.X ;  /* 0x0000000000007919 */ /* 0x000e620000002100 */
[----:B------:R-:W2:Y:S01]  /*0030*/  LDCU UR5, c[0x0][0x3a4] ;  /* 0x00007480ff0577ac */ /* 0x000ea20008000800 */
[----:B------:R-:W3:Y:S05]  /*0040*/  LDCU.64 UR6, c[0x0][0x398] ;  /* 0x00007300ff0677ac */ /* 0x000eea0008000a00 */
[----:B------:R-:W0:Y:S01]  /*0050*/  LDC R7, c[0x0][0x360] ;  /* 0x0000d800ff077b82 */ /* 0x000e220000000800 */
[----:B------:R-:W4:Y:S01]  /*0060*/  LDCU.64 UR12, c[0x0][0x358] ;  /* 0x00006b00ff0c77ac */ /* 0x000f220008000a00 */
[C---:B0-----:R-:W-:Y:S01]  /*0070*/  IMAD R2, R7.reuse, UR4, R7 ;  /* 0x0000000407027c24 */ /* 0x041fe2000f8e0207 */
[C---:B------:R-:W-:Y:S01]  /*0080*/  ISETP.GE.U32.AND P0, PT, R7.reuse, 0x2, PT ;  /* 0x000000020700780c */ /* 0x040fe20003f06070 */
[----:B-1----:R-:W-:-:S02]  /*0090*/  IMAD R4, R7, UR4, R0 ;  /* 0x0000000407047c24 */ /* 0x002fc4000f8e0200 */
[----:B------:R-:W-:-:S04]  /*00a0*/  VIADD R2, R2, 0xffffffff ;  /* 0xffffffff02027836 */ /* 0x000fc80000000000 */
[----:B--2---:R-:W-:Y:S02]  /*00b0*/  IMAD R3, R2, UR5, RZ ;  /* 0x0000000502037c24 */ /* 0x004fe4000f8e02ff */
[----:B---3--:R-:W-:-:S03]  /*00c0*/  IMAD.U32 R2, RZ, RZ, UR6 ;  /* 0x00000006ff027e24 */ /* 0x008fc6000f8e00ff */
[----:B------:R-:W-:Y:S01]  /*00d0*/  VIMNMX.U32 R3, PT, PT, R3, UR7, PT ;  /* 0x0000000703037c48 */ /* 0x000fe2000bfe0000 */
[----:B----4-:R-:W-:Y:S06]  /*00e0*/  @!P0 BRA `(.L_x_29) ;  /* 0x0000000c00648947 */ /* 0x010fec0003800000 */
[----:B------:R-:W-:Y:S01]  /*00f0*/  IADD3 R5, PT, PT, R2, -0x1, RZ ;  /* 0xffffffff02057810 */ /* 0x000fe20007ffe0ff */
[----:B------:R-:W-:-:S03]  /*0100*/  IMAD R6, R4, UR5, RZ ;  /* 0x0000000504067c24 */ /* 0x000fc6000f8e02ff */
[----:B------:R-:W-:Y:S01]  /*0110*/  LEA.HI R5, R5, 0x1, RZ, 0x1e ;  /* 0x0000000105057811 */ /* 0x000fe200078ff0ff */
[----:B------:R-:W-:-:S03]  /*0120*/  IMAD R8, R6, R2, RZ ;  /* 0x0000000206087224 */ /* 0x000fc600078e02ff */
[----:B------:R-:W-:-:S05]  /*0130*/  LOP3.LUT R9, R5, 0x7ffffffc, RZ, 0xc0, !PT ;  /* 0x7ffffffc05097812 */ /* 0x000fca00078ec0ff */
[----:B------:R-:W-:-:S07]  /*0140*/  IMAD.MOV R9, RZ, RZ, -R9 ;  /* 0x000000ffff097224 */ /* 0x000fce00078e0a09 */
.L_x_35:
[----:B0-----:R-:W0:Y:S01]  /*0150*/  LDCU UR4, c[0x0][0x3a4] ;  /* 0x00007480ff0477ac */ /* 0x001e220008000800 */
[----:B-1----:R-:W1:Y:S01]  /*0160*/  LDC R2, c[0x0][0x398] ;  /* 0x0000e600ff027b82 */ /* 0x002e620000000800 */
[--C-:B------:R-:W-:Y:S01]  /*0170*/  IMAD.MOV.U32 R10, RZ, RZ, R7.reuse ;  /* 0x000000ffff0a7224 */ /* 0x100fe200078e0007 */
[----:B------:R-:W-:Y:S01]  /*0180*/  SHF.R.U32.HI R7, RZ, 0x1, R7 ;  /* 0x00000001ff077819 */ /* 0x000fe20000011607 */
[----:B------:R-:W-:Y:S04]  /*0190*/  BSSY.RECONVERGENT B0, `(.L_x_30) ;  /* 0x00000cc000007945 */ /* 0x000fe80003800200 */
[----:B0-----:R-:W-:Y:S01]  /*01a0*/  IMAD R11, R7, UR4, R6 ;  /* 0x00000004070b7c24 */ /* 0x001fe2000f8e0206 */
[----:B------:R-:W-:Y:S04]  /*01b0*/  BAR.SYNC.DEFER_BLOCKING 0x0 ;  /* 0x0000000000007b1d */ /* 0x000fe80000010000 */
[----:B------:R-:W-:-:S04]  /*01c0*/  ISETP.GT.U32.AND P0, PT, R11, R3, PT ;  /* 0x000000030b00720c */ /* 0x000fc80003f04070 */
[----:B------:R-:W-:-:S04]  /*01d0*/  ISETP.GE.U32.OR P0, PT, R0, R7, P0 ;  /* 0x000000070000720c */ /* 0x000fc80000706470 */
[----:B-1----:R-:W-:-:S13]  /*01e0*/  ISETP.LT.OR P0, PT, R2, 0x1, P0 ;  /* 0x000000010200780c */ /* 0x002fda0000701670 */
[----:B------:R-:W-:Y:S05]  /*01f0*/  @P0 BRA `(.L_x_31) ;  /* 0x0000000c00140947 */ /* 0x000fea0003800000 */
[----:B------:R-:W-:Y:S01]  /*0200*/  ISETP.GE.U32.AND P0, PT, R2, 0xd, PT ;  /* 0x0000000d0200780c */ /* 0x000fe20003f06070 */
[----:B------:R-:W-:-:S12]  /*0210*/  UMOV UR4, URZ ;  /* 0x000000ff00047c82 */ /* 0x000fd80008000000 */
[----:B------:R-:W-:Y:S05]  /*0220*/  @!P0 BRA `(.L_x_32) ;  /* 0x0000000400c08947 */ /* 0x000fea0003800000 */
[C---:B------:R-:W-:Y:S01]  /*0230*/  IADD3 R23, PT, PT, R11.reuse, 0x2, RZ ;  /* 0x000000020b177810 */ /* 0x040fe20007ffe0ff */
[C---:B------:R-:W-:Y:S01]  /*0240*/  IMAD R20, R11.reuse, R2, R2 ;  /* 0x000000020b147224 */ /* 0x040fe200078e0202 */
[----:B------:R-:W-:Y:S01]  /*0250*/  MOV R21, R8 ;  /* 0x0000000800157202 */ /* 0x000fe20000000f00 */
[C---:B------:R-:W-:Y:S01]  /*0260*/  VIADD R13, R11.reuse, 0x3 ;  /* 0x000000030b0d7836 */ /* 0x040fe20000000000 */
[----:B------:R-:W-:Y:S01]  /*0270*/  UMOV UR4, 0x7 ;  /* 0x0000000700047882 */ /* 0x000fe20000000000 */
[-C--:B------:R-:W-:Y:S02]  /*0280*/  IMAD R22, R11, R2.reuse, 0x8 ;  /* 0x000000080b167424 */ /* 0x080fe400078e0202 */
[----:B------:R-:W-:Y:S02]  /*0290*/  IMAD.MOV.U32 R25, RZ, RZ, R9 ;  /* 0x000000ffff197224 */ /* 0x000fe400078e0009 */
[----:B------:R-:W-:Y:S02]  /*02a0*/  VIADD R20, R20, 0x8 ;  /* 0x0000000814147836 */ /* 0x000fe40000000000 */
[----:B------:R-:W-:-:S02]  /*02b0*/  IMAD R23, R23, R2, 0x8 ;  /* 0x0000000817177424 */ /* 0x000fc400078e0202 */
[----:B------:R-:W-:-:S07]  /*02c0*/  IMAD R24, R13, R2, 0x8 ;  /* 0x000000080d187424 */ /* 0x000fce00078e0202 */
.L_x_33:
[----:B0-----:R-:W0:Y:S01]  /*02d0*/  LDC.64 R12, c[0x0][0x380] ;  /* 0x0000e000ff0c7b82 */ /* 0x001e220000000a00 */
[----:B------:R-:W-:-:S04]  /*02e0*/  VIADD R17, R22, 0xfffffff8 ;  /* 0xfffffff816117836 */ /* 0x000fc80000000000 */
[----:B0-----:R-:W-:-:S06]  /*02f0*/  IMAD.WIDE.U32 R16, R17, 0x8, R12 ;  /* 0x0000000811107825 */ /* 0x001fcc00078e000c */
[----:B------:R-:W2:Y:S01]  /*0300*/  LDG.E.64 R16, desc[UR12][R16.64] ;  /* 0x0000000c10107981 */ /* 0x000ea2000c1e1b00 */
[----:B------:R-:W-:Y:S01]  /*0310*/  IADD3 R19, PT, PT, R20, -0x8, RZ ;  /* 0xfffffff814137810 */ /* 0x000fe20007ffe0ff */
[----:B------:R-:W-:-:S04]  /*0320*/  IMAD.WIDE.U32 R14, R21, 0x8, R12 ;  /* 0x00000008150e7825 */ /* 0x000fc800078e000c */
[--C-:B------:R-:W-:Y:S01]  /*0330*/  IMAD.WIDE.U32 R18, R19, 0x8, R12.reuse ;  /* 0x0000000813127825 */ /* 0x100fe200078e000c */
[----:B--2---:R0:W-:Y:S05]  /*0340*/  STG.E.64 desc[UR12][R14.64], R16 ;  /* 0x000000100e007986 */ /* 0x0041ea000c101b0c */
[----:B------:R-:W2:Y:S01]  /*0350*/  LDG.E.64 R18, desc[UR12][R18.64] ;  /* 0x0000000c12127981 */ /* 0x000ea2000c1e1b00 */
[----:B------:R-:W-:Y:S02]  /*0360*/  VIADD R27, R21, 0x1 ;  /* 0x00000001151b7836 */ /* 0x000fe40000000000 */
[----:B------:R-:W-:Y:S02]  /*0370*/  VIADD R29, R23, 0xfffffff8 ;  /* 0xfffffff8171d7836 */ /* 0x000fe40000000000 */
[----:B0-----:R-:W-:-:S04]  /*0380*/  IMAD.WIDE.U32 R14, R27, 0x8, R12 ;  /* 0x000000081b0e7825 */ /* 0x001fc800078e000c */
[----:B------:R-:W-:Y:S01]  /*0390*/  IMAD.WIDE.U32 R16, R29, 0x8, R12 ;  /* 0x000000081d107825 */ /* 0x000fe200078e000c */
[----:B--2---:R0:W-:Y:S05]  /*03a0*/  STG.E.64 desc[UR12][R14.64], R18 ;  /* 0x000000120e007986 */ /* 0x0041ea000c101b0c */
[----:B------:R-:W2:Y:S01]  /*03b0*/  LDG.E.64 R16, desc[UR12][R16.64] ;  /* 0x0000000c10107981 */ /* 0x000ea2000c1e1b00 */
[----:B------:R-:W-:Y:S01]  /*03c0*/  IADD3 R27, PT, PT, R21, 0x2, RZ ;  /* 0x00000002151b7810 */ /* 0x000fe20007ffe0ff */
[----:B------:R-:W-:-:S04]  /*03d0*/  VIADD R29, R24, 0xfffffff8 ;  /* 0xfffffff8181d7836 */ /* 0x000fc80000000000 */
[----:B0-----:R-:W-:-:S04]  /*03e0*/  IMAD.WIDE.U32 R14, R27, 0x8, R12 ;  /* 0x000000081b0e7825 */ /* 0x001fc800078e000c */
[----:B------:R-:W-:Y:S01]  /*03f0*/  IMAD.WIDE.U32 R18, R29, 0x8, R12 ;  /* 0x000000081d127825 */ /* 0x000fe200078e000c */
[----:B--2---:R0:W-:Y:S05]  /*0400*/  STG.E.64 desc[UR12][R14.64], R16 ;  /* 0x000000100e007986 */ /* 0x0041ea000c101b0c */
[----:B------:R-:W2:Y:S01]  /*0410*/  LDG.E.64 R18, desc[UR12][R18.64] ;  /* 0x0000000c12127981 */ /* 0x000ea2000c1e1b00 */
[----:B------:R-:W-:Y:S01]  /*0420*/  IADD3 R29, PT, PT, R22, -0x4, RZ ;  /* 0xfffffffc161d7810 */ /* 0x000fe20007ffe0ff */
[----:B------:R-:W-:-:S04]  /*0430*/  VIADD R27, R21, 0x3 ;  /* 0x00000003151b7836 */ /* 0x000fc80000000000 */
[----:B0-----:R-:W-:-:S04]  /*0440*/  IMAD.WIDE.U32 R14, R27, 0x8, R12 ;  /* 0x000000081b0e7825 */ /* 0x001fc800078e000c */
        /* <DEDUP_REMOVED lines=18> */
[----:B------:R-:W-:Y:S01]  /*0570*/  IMAD.WIDE.U32 R18, R29, 0x8, R12 ;  /* 0x000000081d127825 */ /* 0x000fe200078e000c */
[----:B--2---:R0:W-:Y:S05]  /*0580*/  STG.E.64 desc[UR12][R14.64], R16 ;  /* 0x000000100e007986 */ /* 0x0041ea000c101b0c */
[----:B------:R-:W2:Y:S01]  /*0590*/  LDG.E.64 R18, desc[UR12][R18.64] ;  /* 0x0000000c12127981 */ /* 0x000ea2000c1e1b00 */
        /* <DEDUP_REMOVED lines=10> */
[----:B------:R-:W-:-:S05]  /*0640*/  IADD3 R27, PT, PT, R21, 0x9, RZ ;  /* 0x00000009151b7810 */ /* 0x000fca0007ffe0ff */
        /* <DEDUP_REMOVED lines=9> */
[----:B------:R-:W-:Y:S01]  /*06e0*/  IADD3 R27, PT, PT, R22, 0x4, RZ ;  /* 0x00000004161b7810 */ /* 0x000fe20007ffe0ff */
        /* <DEDUP_REMOVED lines=15> */
[----:B--2---:R0:W-:Y:S04]  /*07e0*/  STG.E.64 desc[UR12][R14.64], R18 ;  /* 0x000000120e007986 */ /* 0x0041e8000c101b0c */
[----:B0-----:R0:W2:Y:S01]  /*07f0*/  LDG.E.64 R14, desc[UR12][R16.64] ;  /* 0x0000000c100e7981 */ /* 0x0010a2000c1e1b00 */
[----:B------:R-:W-:Y:S01]  /*0800*/  IADD3 R27, PT, PT, R24, 0x4, RZ ;  /* 0x00000004181b7810 */ /* 0x000fe20007ffe0ff */
[----:B------:R-:W-:-:S04]  /*0810*/  VIADD R29, R21, 0xe ;  /* 0x0000000e151d7836 */ /* 0x000fc80000000000 */
[----:B------:R-:W-:-:S04]  /*0820*/  IMAD.WIDE.U32 R18, R27, 0x8, R12 ;  /* 0x000000081b127825 */ /* 0x000fc800078e000c */
[----:B0-----:R-:W-:-:S05]  /*0830*/  IMAD.WIDE.U32 R16, R29, 0x8, R12 ;  /* 0x000000081d107825 */ /* 0x001fca00078e000c */
[----:B--2---:R0:W-:Y:S04]  /*0840*/  STG.E.64 desc[UR12][R16.64], R14 ;  /* 0x0000000e10007986 */ /* 0x0041e8000c101b0c */
[----:B------:R-:W2:Y:S01]  /*0850*/  LDG.E.64 R18, desc[UR12][R18.64] ;  /* 0x0000000c12127981 */ /* 0x000ea2000c1e1b00 */
[----:B------:R-:W-:Y:S01]  /*0860*/  VIADD R27, R21, 0xf ;  /* 0x0000000f151b7836 */ /* 0x000fe20000000000 */
[----:B------:R-:W-:Y:S01]  /*0870*/  UIADD3 UR4, UPT, UPT, UR4, 0x10, URZ ;  /* 0x0000001004047890 */ /* 0x000fe2000fffe0ff */
[----:B------:R-:W-:Y:S01]  /*0880*/  VIADD R25, R25, 0x4 ;  /* 0x0000000419197836 */ /* 0x000fe20000000000 */
[----:B------:R-:W-:Y:S01]  /*0890*/  IADD3 R21, PT, PT, R21, 0x10, RZ ;  /* 0x0000001015157810 */ /* 0x000fe20007ffe0ff */
[----:B------:R-:W-:Y:S01]  /*08a0*/  IMAD.WIDE.U32 R12, R27, 0x8, R12 ;  /* 0x000000081b0c7825 */ /* 0x000fe200078e000c */
[----:B------:R-:W-:-:S02]  /*08b0*/  IADD3 R23, PT, PT, R23, 0x10, RZ ;  /* 0x0000001017177810 */ /* 0x000fc40007ffe0ff */
[----:B------:R-:W-:Y:S01]  /*08c0*/  ISETP.NE.AND P0, PT, R25, RZ, PT ;  /* 0x000000ff1900720c */ /* 0x000fe20003f05270 */
[----:B------:R-:W-:Y:S02]  /*08d0*/  VIADD R22, R22, 0x10 ;  /* 0x0000001016167836 */ /* 0x000fe40000000000 */
[----:B------:R-:W-:Y:S02]  /*08e0*/  VIADD R20, R20, 0x10 ;  /* 0x0000001014147836 */ /* 0x000fe40000000000 */
[----:B------:R-:W-:Y:S01]  /*08f0*/  VIADD R24, R24, 0x10 ;  /* 0x0000001018187836 */ /* 0x000fe20000000000 */
[----:B--2---:R0:W-:Y:S07]  /*0900*/  STG.E.64 desc[UR12][R12.64], R18 ;  /* 0x000000120c007986 */ /* 0x0041ee000c101b0c */
[----:B------:R-:W-:Y:S05]  /*0910*/  @P0 BRA `(.L_x_33) ;  /* 0xfffffff8006c0947 */ /* 0x000fea000383ffff */
[----:B------:R-:W-:-:S12]  /*0920*/  UIADD3 UR4, UPT, UPT, UR4, -0x7, URZ ;  /* 0xfffffff904047890 */ /* 0x000fd8000fffe0ff */
.L_x_32:
[----:B------:R-:W-:-:S13]  /*0930*/  LOP3.LUT P0, RZ, R5, 0x3, RZ, 0xc0, !PT ;  /* 0x0000000305ff7812 */ /* 0x000fda000780c0ff */
[----:B------:R-:W-:Y:S05]  /*0940*/  @!P0 BRA `(.L_x_31) ;  /* 0x0000000400408947 */ /* 0x000fea0003800000 */
[----:B0-----:R-:W-:-:S05]  /*0950*/  VIADD R12, R2, 0xffffffff ;  /* 0xffffffff020c7836 */ /* 0x001fca0000000000 */
[C---:B------:R-:W-:Y:S02]  /*0960*/  LOP3.LUT P1, RZ, R12.reuse, 0xc, RZ, 0xc0, !PT ;  /* 0x0000000c0cff7812 */ /* 0x040fe4000782c0ff */
[----:B------:R-:W-:-:S11]  /*0970*/  LOP3.LUT P0, RZ, R12, 0x4, RZ, 0xc0, !PT ;  /* 0x000000040cff7812 */ /* 0x000fd6000780c0ff */
[----:B------:R-:W-:Y:S05]  /*0980*/  @!P1 BRA `(.L_x_34) ;  /* 0x0000000000c89947 */ /* 0x000fea0003800000 */
[----:B------:R-:W0:Y:S01]  /*0990*/  LDC.64 R12, c[0x0][0x380] ;  /* 0x0000e000ff0c7b82 */ /* 0x000e220000000a00 */
[----:B------:R-:W-:-:S04]  /*09a0*/  IMAD R24, R11, R2, UR4 ;  /* 0x000000040b187e24 */ /* 0x000fc8000f8e0202 */
[----:B0-----:R-:W-:-:S05]  /*09b0*/  IMAD.WIDE.U32 R26, R24, 0x8, R12 ;  /* 0x00000008181a7825 */ /* 0x001fca00078e000c */
[----:B------:R-:W2:Y:S01]  /*09c0*/  LDG.E.64 R16, desc[UR12][R26.64] ;  /* 0x0000000c1a107981 */ /* 0x000ea2000c1e1b00 */
[----:B------:R-:W-:Y:S01]  /*09d0*/  IADD3 R20, PT, PT, R8, UR4, RZ ;  /* 0x0000000408147c10 */ /* 0x000fe2000fffe0ff */
[----:B------:R-:W-:-:S04]  /*09e0*/  IMAD.IADD R22, R24, 0x1, R2 ;  /* 0x0000000118167824 */ /* 0x000fc800078e0202 */
[----:B------:R-:W-:-:S04]  /*09f0*/  IMAD.WIDE.U32 R14, R20, 0x8, R12 ;  /* 0x00000008140e7825 */ /* 0x000fc800078e000c */
[C---:B------:R-:W-:Y:S01]  /*0a00*/  IMAD.WIDE.U32 R18, R22.reuse, 0x8, R12 ;  /* 0x0000000816127825 */ /* 0x040fe200078e000c */
[----:B--2---:R0:W-:Y:S05]  /*0a10*/  STG.E.64 desc[UR12][R14.64], R16 ;  /* 0x000000100e007986 */ /* 0x0041ea000c101b0c */
[----:B------:R-:W2:Y:S01]  /*0a20*/  LDG.E.64 R18, desc[UR12][R18.64] ;  /* 0x0000000c12127981 */ /* 0x000ea2000c1e1b00 */
[----:B------:R-:W-:Y:S01]  /*0a30*/  IADD3 R21, PT, PT, R22, R2, RZ ;  /* 0x0000000216157210 */ /* 0x000fe20007ffe0ff */
[----:B------:R-:W-:-:S04]  /*0a40*/  VIADD R23, R20, 0x1 ;  /* 0x0000000114177836 */ /* 0x000fc80000000000 */
[----:B0-----:R-:W-:-:S04]  /*0a50*/  IMAD.WIDE.U32 R14, R23, 0x8, R12 ;  /* 0x00000008170e7825 */ /* 0x001fc800078e000c */
[C---:B------:R-:W-:Y:S01]  /*0a60*/  IMAD.WIDE.U32 R16, R21.reuse, 0x8, R12 ;  /* 0x0000000815107825 */ /* 0x040fe200078e000c */
[----:B--2---:R0:W-:Y:S05]  /*0a70*/  STG.E.64 desc[UR12][R14.64], R18 ;  /* 0x000000120e007986 */ /* 0x0041ea000c101b0c */
[----:B------:R-:W2:Y:S01]  /*0a80*/  LDG.E.64 R16, desc[UR12][R16.64] ;  /* 0x0000000c10107981 */ /* 0x000ea2000c1e1b00 */
[----:B------:R-:W-:Y:S02]  /*0a90*/  VIADD R25, R20, 0x2 ;  /* 0x0000000214197836 */ /* 0x000fe40000000000 */
[----:B------:R-:W-:Y:S02]  /*0aa0*/  IMAD.IADD R23, R21, 0x1, R2 ;  /* 0x0000000115177824 */ /* 0x000fe400078e0202 */
        /* <DEDUP_REMOVED lines=27> */
[----:B------:R-:W2:Y:S01]  /*0c60*/  LDG.E.64 R22, desc[UR12][R14.64] ;  /* 0x0000000c0e167981 */ /* 0x000ea2000c1e1b00 */
[----:B------:R-:W-:Y:S01]  /*0c70*/  VIADD R21, R20, 0x7 ;  /* 0x0000000714157836 */ /* 0x000fe20000000000 */
[----:B------:R-:W-:-:S03]  /*0c80*/  UIADD3 UR4, UPT, UPT, UR4, 0x8, URZ ;  /* 0x0000000804047890 */ /* 0x000fc6000fffe0ff */
[----:B------:R-:W-:-:S05]  /*0c90*/  IMAD.WIDE.U32 R12, R21, 0x8, R12 ;  /* 0x00000008150c7825 */ /* 0x000fca00078e000c */
[----:B--2---:R0:W-:Y:S04]  /*0ca0*/  STG.E.64 desc[UR12][R12.64], R22 ;  /* 0x000000160c007986 */ /* 0x0041e8000c101b0c */
.L_x_34:
[----:B------:R-:W-:Y:S05]  /*0cb0*/  @P0 BRA `(.L_x_31) ;  /* 0x0000000000640947 */ /* 0x000fea0003800000 */
[----:B0-----:R-:W0:Y:S01]  /*0cc0*/  LDC.64 R12, c[0x0][0x380] ;  /* 0x0000e000ff0c7b82 */ /* 0x001e220000000a00 */
[----:B------:R-:W-:-:S04]  /*0cd0*/  IMAD R15, R11, R2, UR4 ;  /* 0x000000040b0f7e24 */ /* 0x000fc8000f8e0202 */
[----:B0-----:R-:W-:-:S06]  /*0ce0*/  IMAD.WIDE.U32 R20, R15, 0x8, R12 ;  /* 0x000000080f147825 */ /* 0x001fcc00078e000c */
[----:B------:R-:W2:Y:S01]  /*0cf0*/  LDG.E.64 R20, desc[UR12][R20.64] ;  /* 0x0000000c14147981 */ /* 0x000ea2000c1e1b00 */
[----:B------:R-:W-:Y:S01]  /*0d00*/  IADD3 R11, PT, PT, R8, UR4, RZ ;  /* 0x00000004080b7c10 */ /* 0x000fe2000fffe0ff */
[----:B------:R-:W-:-:S04]  /*0d10*/  IMAD.IADD R19, R15, 0x1, R2 ;  /* 0x000000010f137824 */ /* 0x000fc800078e0202 */
[----:B------:R-:W-:-:S04]  /*0d20*/  IMAD.WIDE.U32 R14, R11, 0x8, R12 ;  /* 0x000000080b0e7825 */ /* 0x000fc800078e000c */
[C---:B------:R-:W-:Y:S01]  /*0d30*/  IMAD.WIDE.U32 R16, R19.reuse, 0x8, R12 ;  /* 0x0000000813107825 */ /* 0x040fe200078e000c */
[----:B--2---:R0:W-:Y:S04]  /*0d40*/  STG.E.64 desc[UR12][R14.64], R20 ;  /* 0x000000140e007986 */ /* 0x0041e8000c101b0c */
[----:B0-----:R0:W2:Y:S01]  /*0d50*/  LDG.E.64 R14, desc[UR12][R16.64] ;  /* 0x0000000c100e7981 */ /* 0x0010a2000c1e1b00 */
[----:B------:R-:W-:Y:S01]  /*0d60*/  IADD3 R25, PT, PT, R19, R2, RZ ;  /* 0x0000000213197210 */ /* 0x000fe20007ffe0ff */
[----:B------:R-:W-:-:S04]  /*0d70*/  VIADD R23, R11, 0x1 ;  /* 0x000000010b177836 */ /* 0x000fc80000000000 */
[----:B------:R-:W-:-:S04]  /*0d80*/  IMAD.WIDE.U32 R18, R25, 0x8, R12 ;  /* 0x0000000819127825 */ /* 0x000fc800078e000c */
[----:B0-----:R-:W-:-:S05]  /*0d90*/  IMAD.WIDE.U32 R16, R23, 0x8, R12 ;  /* 0x0000000817107825 */ /* 0x001fca00078e000c */
[----:B--2---:R0:W-:Y:S04]  /*0da0*/  STG.E.64 desc[UR12][R16.64], R14 ;  /* 0x0000000e10007986 */ /* 0x0041e8000c101b0c */
[----:B------:R-:W2:Y:S01]  /*0db0*/  LDG.E.64 R18, desc[UR12][R18.64] ;  /* 0x0000000c12127981 */ /* 0x000ea2000c1e1b00 */
[----:B------:R-:W-:Y:S02]  /*0dc0*/  VIADD R23, R11, 0x2 ;  /* 0x000000020b177836 */ /* 0x000fe40000000000 */
[----:B------:R-:W-:Y:S02]  /*0dd0*/  IMAD.IADD R25, R25, 0x1, R2 ;  /* 0x0000000119197824 */ /* 0x000fe400078e0202 */
[----:B0-----:R-:W-:-:S04]  /*0de0*/  IMAD.WIDE.U32 R14, R23, 0x8, R12 ;  /* 0x00000008170e7825 */ /* 0x001fc800078e000c */
[----:B------:R-:W-:Y:S01]  /*0df0*/  IMAD.WIDE.U32 R16, R25, 0x8, R12 ;  /* 0x0000000819107825 */ /* 0x000fe200078e000c */
[----:B--2---:R1:W-:Y:S04]  /*0e00*/  STG.E.64 desc[UR12][R14.64], R18 ;  /* 0x000000120e007986 */ /* 0x0043e8000c101b0c */
[----:B------:R-:W2:Y:S01]  /*0e10*/  LDG.E.64 R20, desc[UR12][R16.64] ;  /* 0x0000000c10147981 */ /* 0x000ea2000c1e1b00 */
[----:B------:R-:W-:-:S05]  /*0e20*/  IADD3 R11, PT, PT, R11, 0x3, RZ ;  /* 0x000000030b0b7810 */ /* 0x000fca0007ffe0ff */
[----:B------:R-:W-:-:S05]  /*0e30*/  IMAD.WIDE.U32 R12, R11, 0x8, R12 ;  /* 0x000000080b0c7825 */ /* 0x000fca00078e000c */
[----:B--2---:R1:W-:Y:S02]  /*0e40*/  STG.E.64 desc[UR12][R12.64], R20 ;  /* 0x000000140c007986 */ /* 0x0043e4000c101b0c */
.L_x_31:
[----:B------:R-:W-:Y:S05]  /*0e50*/  BSYNC.RECONVERGENT B0 ;  /* 0x0000000000007941 */ /* 0x000fea0003800200 */
.L_x_30:
[----:B------:R-:W-:-:S13]  /*0e60*/  ISETP.GT.U32.AND P0, PT, R10, 0x3, PT ;  /* 0x000000030a00780c */ /* 0x000fda0003f04070 */
[----:B------:R-:W-:Y:S05]  /*0e70*/  @P0 BRA `(.L_x_35) ;  /* 0xfffffff000b40947 */ /* 0x000fea000383ffff */
.L_x_29:
[----:B------:R-:W-:-:S13]  /*0e80*/  ISETP.NE.AND P0, PT, R4, RZ, PT ;  /* 0x000000ff0400720c */ /* 0x000fda0003f05270 */
[----:B------:R-:W-:Y:S05]  /*0e90*/  @P0 EXIT ;  /* 0x000000000000094d */ /* 0x000fea0003800000 */
[----:B------:R-:W-:-:S13]  /*0ea0*/  ISETP.GE.AND P0, PT, R2, 0x1, PT ;  /* 0x000000010200780c */ /* 0x000fda0003f06270 */
[----:B------:R-:W-:Y:S05]  /*0eb0*/  @!P0 EXIT ;  /* 0x000000000000894d */ /* 0x000fea0003800000 */
[----:B------:R-:W2:Y:S08]  /*0ec0*/  LDC R7, c[0x0][0x3a0] ;  /* 0x0000e800ff077b82 */ /* 0x000eb00000000800 */
[----:B------:R-:W2:Y:S02]  /*0ed0*/  LDC.64 R4, c[0x0][0x3a8] ;  /* 0x0000ea00ff047b82 */ /* 0x000ea40000000a00 */
[----:B--2---:R-:W-:-:S06]  /*0ee0*/  IMAD.WIDE R4, R7, 0x4, R4 ;  /* 0x0000000407047825 */ /* 0x004fcc00078e0204 */
[----:B------:R-:W2:Y:S01]  /*0ef0*/  LDG.E.CONSTANT R4, desc[UR12][R4.64] ;  /* 0x0000000c04047981 */ /* 0x000ea2000c1e9900 */
[C---:B------:R-:W-:Y:S01]  /*0f00*/  ISETP.GE.U32.AND P0, PT, R2.reuse, 0xd, PT ;  /* 0x0000000d0200780c */ /* 0x040fe20003f06070 */
[C---:B------:R-:W-:Y:S02]  /*0f10*/  VIADD R3, R2.reuse, 0xffffffff ;  /* 0xffffffff02037836 */ /* 0x040fe40000000000 */
[----:B------:R-:W-:Y:S02]  /*0f20*/  IMAD R2, R2, R7, RZ ;  /* 0x0000000702027224 */ /* 0x000fe400078e02ff */
[----:B------:R-:W-:Y:S01]  /*0f30*/  IMAD.MOV.U32 R0, RZ, RZ, RZ ;  /* 0x000000ffff007224 */ /* 0x000fe200078e00ff */
[----:B------:R-:W-:Y:S01]  /*0f40*/  LEA.HI R26, R3, 0x1, RZ, 0x1e ;  /* 0x00000001031a7811 */ /* 0x000fe200078ff0ff */
[----:B--2---:R2:W3:Y:S06]  /*0f50*/  I2F.F64 R8, R4 ;  /* 0x0000000400087312 */ /* 0x0044ec0000201c00 */
[----:B------:R-:W-:Y:S05]  /*0f60*/  @!P0 BRA `(.L_x_36) ;  /* 0x0000001400d48947 */ /* 0x000fea0003800000 */
[----:B------:R-:W4:Y:S01]  /*0f70*/  LDCU.128 UR8, c[0x0][0x380] ;  /* 0x00007000ff0877ac */ /* 0x000f220008000c00 */
[----:B------:R-:W-:Y:S01]  /*0f80*/  LOP3.LUT R24, R26, 0x7ffffffc, RZ, 0xc0, !PT ;  /* 0x7ffffffc1a187812 */ /* 0x000fe200078ec0ff */
[----:B------:R-:W-:Y:S02]  /*0f90*/  HFMA2 R0, -RZ, RZ, 0, 0 ;  /* 0x00000000ff007431 */ /* 0x000fe400000001ff */
[----:B------:R-:W-:Y:S02]  /*0fa0*/  IMAD.MOV.U32 R25, RZ, RZ, R2 ;  /* 0x000000ffff197224 */ /* 0x000fe400078e0002 */
[----:B------:R-:W-:Y:S01]  /*0fb0*/  IMAD.MOV R24, RZ, RZ, -R24 ;  /* 0x000000ffff187224 */ /* 0x000fe200078e0a18 */
[----:B----4-:R-:W-:Y:S02]  /*0fc0*/  UIADD3 UR6, UP0, UPT, UR8, 0x40, URZ ;  /* 0x0000004008067890 */ /* 0x010fe4000ff1e0ff */
[----:B------:R-:W-:Y:S02]  /*0fd0*/  UIADD3 UR4, UP1, UPT, UR10, 0x40, URZ ;  /* 0x000000400a047890 */ /* 0x000fe4000ff3e0ff */
[----:B------:R-:W-:-:S02]  /*0fe0*/  UIADD3.X UR7, UPT, UPT, URZ, UR9, URZ, UP0, !UPT ;  /* 0x00000009ff077290 */ /* 0x000fc400087fe4ff */
[----:B-1----:R-:W-:Y:S01]  /*0ff0*/  MOV R20, UR6 ;  /* 0x0000000600147c02 */ /* 0x002fe20008000f00 */
[----:B------:R-:W-:-:S03]  /*1000*/  UIADD3.X UR5, UPT, UPT, URZ, UR11, URZ, UP1, !UPT ;  /* 0x0000000bff057290 */ /* 0x000fc60008ffe4ff */
[----:B------:R-:W-:-:S09]  /*1010*/  IMAD.U32 R21, RZ, RZ, UR7 ;  /* 0x00000007ff157e24 */ /* 0x000fd2000f8e00ff */
.L_x_53:
[----:B0-----:R-:W4:Y:S01]  /*1020*/  LDG.E.64 R12, desc[UR12][R20.64+-0x40] ;  /* 0xffffc00c140c7981 */ /* 0x001f22000c1e1b00 */
[----:B---3--:R-:W0:Y:S01]  /*1030*/  MUFU.RCP64H R5, R9 ;  /* 0x0000000900057308 */ /* 0x008e220000001800 */
[----:B--2---:R-:W-:Y:S01]  /*1040*/  IMAD.MOV.U32 R4, RZ, RZ, 0x1 ;  /* 0x00000001ff047424 */ /* 0x004fe200078e00ff */
[----:B------:R-:W-:Y:S01]  /*1050*/  MOV R22, UR4 ;  /* 0x0000000400167c02 */ /* 0x000fe20008000f00 */
[----:B------:R-:W-:-:S04]  /*1060*/  IMAD.U32 R23, RZ, RZ, UR5 ;  /* 0x00000005ff177e24 */ /* 0x000fc8000f8e00ff */
[----:B------:R-:W-:Y:S01]  /*1070*/  IMAD.WIDE R22, R25, 0x8, R22 ;  /* 0x0000000819167825 */ /* 0x000fe200078e0216 */
[----:B0-----:R-:W-:-:S08]  /*1080*/  DFMA R6, -R8, R4, 1 ;  /* 0x3ff000000806742b */ /* 0x001fd00000000104 */
[----:B------:R-:W-:-:S08]  /*1090*/  DFMA R6, R6, R6, R6 ;  /* 0x000000060606722b */ /* 0x000fd00000000006 */
[----:B------:R-:W-:-:S08]  /*10a0*/  DFMA R6, R4, R6, R4 ;  /* 0x000000060406722b */ /* 0x000fd00000000004 */
[----:B------:R-:W-:-:S08]  /*10b0*/  DFMA R4, -R8, R6, 1 ;  /* 0x3ff000000804742b */ /* 0x000fd00000000106 */
[----:B------:R-:W-:-:S08]  /*10c0*/  DFMA R4, R6, R4, R6 ;  /* 0x000000040604722b */ /* 0x000fd00000000006 */
[----:B----4-:R-:W-:Y:S01]  /*10d0*/  DMUL R6, R12, R4 ;  /* 0x000000040c067228 */ /* 0x010fe20000000000 */
[----:B------:R-:W-:-:S07]  /*10e0*/  FSETP.GEU.AND P1, PT, |R13|, 6.5827683646048100446e-37, PT ;  /* 0x036000000d00780b */ /* 0x000fce0003f2e200 */
[----:B------:R-:W-:-:S08]  /*10f0*/  DFMA R10, -R8, R6, R12 ;  /* 0x00000006080a722b */ /* 0x000fd0000000010c */
[----:B------:R-:W-:-:S10]  /*1100*/  DFMA R4, R4, R10, R6 ;  /* 0x0000000a0404722b */ /* 0x000fd40000000006 */
[----:B------:R-:W-:-:S05]  /*1110*/  FFMA R6, RZ, R9, R5 ;  /* 0x00000009ff067223 */ /* 0x000fca0000000005 */
[----:B------:R-:W-:-:S13]  /*1120*/  FSETP.GT.AND P0, PT, |R6|, 1.469367938527859385e-39, PT ;  /* 0x001000000600780b */ /* 0x000fda0003f04200 */
[----:B------:R-:W-:Y:S05]  /*1130*/  @P0 BRA P1, `(.L_x_37) ;  /* 0x0000000000180947 */ /* 0x000fea0000800000 */
[----:B------:R-:W-:Y:S01]  /*1140*/  IMAD.MOV.U32 R10, RZ, RZ, R8 ;  /* 0x000000ffff0a7224 */ /* 0x000fe200078e0008 */
[----:B------:R-:W-:Y:S02]  /*1150*/  MOV R15, R9 ;  /* 0x00000009000f7202 */ /* 0x000fe40000000f00 */
[----:B------:R-:W-:-:S07]  /*1160*/  MOV R4, 0x1180 ;  /* 0x0000118000047802 */ /* 0x000fce0000000f00 */
[----:B------:R-:W-:Y:S05]  /*1170*/  CALL.REL.NOINC `($__internal_1_$__cuda_sm20_div_rn_f64_full) ;  /* 0x0000002400b87944 */ /* 0x000fea0003c00000 */
[----:B------:R-:W-:Y:S02]  /*1180*/  IMAD.MOV.U32 R4, RZ, RZ, R28 ;  /* 0x000000ffff047224 */ /* 0x000fe400078e001c */
[----:B------:R-:W-:-:S07]  /*1190*/  IMAD.MOV.U32 R5, RZ, RZ, R29 ;  /* 0x000000ffff057224 */ /* 0x000fce00078e001d */
.L_x_37:
        /* <DEDUP_REMOVED lines=17> */
[----:B------:R-:W-:Y:S01]  /*12b0*/  MOV R4, 0x12e0 ;  /* 0x000012e000047802 */ /* 0x000fe20000000f00 */
[----:B------:R-:W-:-:S07]  /*12c0*/  IMAD.MOV.U32 R15, RZ, RZ, R9 ;  /* 0x000000ffff0f7224 */ /* 0x000fce00078e0009 */
[----:B------:R-:W-:Y:S05]  /*12d0*/  CALL.REL.NOINC `($__internal_1_$__cuda_sm20_div_rn_f64_full) ;  /* 0x0000002400607944 */ /* 0x000fea0003c00000 */
[----:B------:R-:W-:Y:S01]  /*12e0*/  MOV R4, R28 ;  /* 0x0000001c00047202 */ /* 0x000fe20000000f00 */
[----:B------:R-:W-:-:S07]  /*12f0*/  IMAD.MOV.U32 R5, RZ, RZ, R29 ;  /* 0x000000ffff057224 */ /* 0x000fce00078e001d */
.L_x_38:
        /* <DEDUP_REMOVED lines=19> */
[----:B------:R-:W-:Y:S05]  /*1430*/  CALL.REL.NOINC `($__internal_1_$__cuda_sm20_div_rn_f64_full) ;  /* 0x0000002400087944 */ /* 0x000fea0003c00000 */
[----:B------:R-:W-:Y:S01]  /*1440*/  IMAD.MOV.U32 R4, RZ, RZ, R28 ;  /* 0x000000ffff047224 */ /* 0x000fe200078e001c */
[----:B------:R-:W-:-:S07]  /*1450*/  MOV R5, R29 ;  /* 0x0000001d00057202 */ /* 0x000fce0000000f00 */
.L_x_39:
        /* <DEDUP_REMOVED lines=22> */
.L_x_40:
        /* <DEDUP_REMOVED lines=22> */
.L_x_41:
        /* <DEDUP_REMOVED lines=22> */
.L_x_42:
        /* <DEDUP_REMOVED lines=22> */
.L_x_43:
        /* <DEDUP_REMOVED lines=22> */
.L_x_44:
        /* <DEDUP_REMOVED lines=22> */
.L_x_45:
        /* <DEDUP_REMOVED lines=22> */
.L_x_46:
        /* <DEDUP_REMOVED lines=20> */
[----:B------:R-:W-:Y:S01]  /*1f40*/  IMAD.MOV.U32 R4, RZ, RZ, R28 ;  /* 0x000000ffff047224 */ /* 0x000fe200078e001c */
[----:B------:R-:W-:-:S07]  /*1f50*/  MOV R5, R29 ;  /* 0x0000001d00057202 */ /* 0x000fce0000000f00 */
.L_x_47:
        /* <DEDUP_REMOVED lines=20> */
[----:B------:R-:W-:Y:S01]  /*20a0*/  MOV R4, R28 ;  /* 0x0000001c00047202 */ /* 0x000fe20000000f00 */
[----:B------:R-:W-:-:S07]  /*20b0*/  IMAD.MOV.U32 R5, RZ, RZ, R29 ;  /* 0x000000ffff057224 */ /* 0x000fce00078e001d */
.L_x_48:
        /* <DEDUP_REMOVED lines=22> */
.L_x_49:
        /* <DEDUP_REMOVED lines=22> */
.L_x_50:
        /* <DEDUP_REMOVED lines=22> */
.L_x_51:
        /* <DEDUP_REMOVED lines=22> */
.L_x_52:
[----:B------:R4:W-:Y:S01]  /*2640*/  STG.E.64 desc[UR12][R22.64+0x38], R4 ;  /* 0x0000380416007986 */ /* 0x0009e2000c101b0c */
[----:B------:R-:W-:Y:S01]  /*2650*/  IADD3 R24, PT, PT, R24, 0x4, RZ ;  /* 0x0000000418187810 */ /* 0x000fe20007ffe0ff */
[----:B------:R-:W-:Y:S01]  /*2660*/  VIADD R25, R25, 0x10 ;  /* 0x0000001019197836 */ /* 0x000fe20000000000 */
[----:B------:R-:W-:Y:S02]  /*2670*/  IADD3 R20, P1, PT, R20, 0x80, RZ ;  /* 0x0000008014147810 */ /* 0x000fe40007f3e0ff */
[----:B------:R-:W-:Y:S02]  /*2680*/  ISETP.NE.AND P0, PT, R24, RZ, PT ;  /* 0x000000ff1800720c */ /* 0x000fe40003f05270 */
[----:B------:R-:W-:Y:S01]  /*2690*/  IADD3 R0, PT, PT, R0, 0x10, RZ ;  /* 0x0000001000007810 */ /* 0x000fe20007ffe0ff */
[----:B------:R-:W-:-:S10]  /*26a0*/  IMAD.X R21, RZ, RZ, R21, P1 ;  /* 0x000000ffff157224 */ /* 0x000fd400008e0615 */
[----:B----4-:R-:W-:Y:S05]  /*26b0*/  @P0 BRA `(.L_x_53) ;  /* 0xffffffe800580947 */ /* 0x010fea000383ffff */
.L_x_36:
[----:B------:R-:W-:-:S13]  /*26c0*/  LOP3.LUT P0, R26, R26, 0x3, RZ, 0xc0, !PT ;  /* 0x000000031a1a7812 */ /* 0x000fda000780c0ff */
[----:B------:R-:W-:Y:S05]  /*26d0*/  @!P0 EXIT ;  /* 0x000000000000894d */ /* 0x000fea0003800000 */
[----:B------:R-:W-:-:S13]  /*26e0*/  ISETP.NE.AND P0, PT, R26, 0x1, PT ;  /* 0x000000011a00780c */ /* 0x000fda0003f05270 */
[----:B------:R-:W-:Y:S05]  /*26f0*/  @!P0 BRA `(.L_x_54) ;  /* 0x0000000800d88947 */ /* 0x000fea0003800000 */
[----:B-1----:R-:W1:Y:S02]  /*2700*/  LDC.64 R20, c[0x0][0x380] ;  /* 0x0000e000ff147b82 */ /* 0x002e640000000a00 */
[----:B-1----:R-:W-:-:S05]  /*2710*/  IMAD.WIDE.U32 R20, R0, 0x8, R20 ;  /* 0x0000000800147825 */ /* 0x002fca00078e0014 */
[----:B0-----:R-:W4:Y:S01]  /*2720*/  LDG.E.64 R12, desc[UR12][R20.64] ;  /* 0x0000000c140c7981 */ /* 0x001f22000c1e1b00 */
[----:B---3--:R-:W0:Y:S01]  /*2730*/  MUFU.RCP64H R5, R9 ;  /* 0x0000000900057308 */ /* 0x008e220000001800 */
[----:B--2---:R-:W-:-:S06]  /*2740*/  HFMA2 R4, -RZ, RZ, 0, 5.9604644775390625e-08 ;  /* 0x00000001ff047431 */ /* 0x004fcc00000001ff */
        /* <DEDUP_REMOVED lines=18> */
.L_x_55:
[----:B------:R-:W0:Y:S01]  /*2870*/  LDC.64 R22, c[0x0][0x388] ;  /* 0x0000e200ff167b82 */ /* 0x000e220000000a00 */
[----:B------:R-:W-:-:S04]  /*2880*/  IMAD.IADD R7, R2, 0x1, R0 ;  /* 0x0000000102077824 */ /* 0x000fc800078e0200 */
[----:B0-----:R-:W-:-:S05]  /*2890*/  IMAD.WIDE R22, R7, 0x8, R22 ;  /* 0x0000000807167825 */ /* 0x001fca00078e0216 */
        /* <DEDUP_REMOVED lines=22> */
.L_x_56:
        /* <DEDUP_REMOVED lines=22> */
.L_x_57:
        /* <DEDUP_REMOVED lines=22> */
.L_x_58:
        /* <DEDUP_REMOVED lines=22> */
.L_x_59:
        /* <DEDUP_REMOVED lines=22> */
.L_x_60:
        /* <DEDUP_REMOVED lines=22> */
.L_x_61:
        /* <DEDUP_REMOVED lines=22> */
.L_x_62:
[----:B------:R4:W-:Y:S01]  /*3240*/  STG.E.64 desc[UR12][R22.64+0x38], R4 ;  /* 0x0000380416007986 */ /* 0x0009e2000c101b0c */
[----:B------:R-:W-:-:S07]  /*3250*/  VIADD R0, R0, 0x8 ;  /* 0x0000000800007836 */ /* 0x000fce0000000000 */
.L_x_54:
[----:B------:R-:W-:-:S13]  /*3260*/  LOP3.LUT P0, RZ, R3, 0x4, RZ, 0xc0, !PT ;  /* 0x0000000403ff7812 */ /* 0x000fda000780c0ff */
[----:B------:R-:W-:Y:S05]  /*3270*/  @P0 EXIT ;  /* 0x000000000000094d */ /* 0x000fea0003800000 */
[----:B-1----:R-:W1:Y:S02]  /*3280*/  LDC.64 R20, c[0x0][0x380] ;  /* 0x0000e000ff147b82 */ /* 0x002e640000000a00 */
[----:B-1----:R-:W-:-:S05]  /*3290*/  IMAD.WIDE.U32 R20, R0, 0x8, R20 ;  /* 0x0000000800147825 */ /* 0x002fca00078e0014 */
[----:B0-----:R-:W5:Y:S01]  /*32a0*/  LDG.E.64 R12, desc[UR12][R20.64] ;  /* 0x0000000c140c7981 */ /* 0x001f62000c1e1b00 */
[----:B---34-:R-:W0:Y:S01]  /*32b0*/  MUFU.RCP64H R5, R9 ;  /* 0x0000000900057308 */ /* 0x018e220000001800 */
[----:B--2---:R-:W-:-:S06]  /*32c0*/  HFMA2 R4, -RZ, RZ, 0, 5.9604644775390625e-08 ;  /* 0x00000001ff047431 */ /* 0x004fcc00000001ff */
[----:B0-----:R-:W-:-:S08]  /*32d0*/  DFMA R6, -R8, R4, 1 ;  /* 0x3ff000000806742b */ /* 0x001fd00000000104 */
[----:B------:R-:W-:-:S08]  /*32e0*/  DFMA R6, R6, R6, R6 ;  /* 0x000000060606722b */ /* 0x000fd00000000006 */
[----:B------:R-:W-:-:S08]  /*32f0*/  DFMA R6, R4, R6, R4 ;  /* 0x000000060406722b */ /* 0x000fd00000000004 */
[----:B------:R-:W-:-:S08]  /*3300*/  DFMA R4, -R8, R6, 1 ;  /* 0x3ff000000804742b */ /* 0x000fd00000000106 */
[----:B------:R-:W-:-:S08]  /*3310*/  DFMA R10, R6, R4, R6 ;  /* 0x00000004060a722b */ /* 0x000fd00000000006 */
[----:B-----5:R-:W-:Y:S01]  /*3320*/  DMUL R4, R10, R12 ;  /* 0x0000000c0a047228 */ /* 0x020fe20000000000 */
        /* <DEDUP_REMOVED lines=12> */
.L_x_63:
        /* <DEDUP_REMOVED lines=25> */
.L_x_64:
        /* <DEDUP_REMOVED lines=22> */
.L_x_65:
        /* <DEDUP_REMOVED lines=22> */
.L_x_66:
[----:B------:R-:W-:Y:S01]  /*3840*/  STG.E.64 desc[UR12][R2.64+0x18], R4 ;  /* 0x0000180402007986 */ /* 0x000fe2000c101b0c */
[----:B------:R-:W-:Y:S05]  /*3850*/  EXIT ;  /* 0x000000000000794d */ /* 0x000fea0003800000 */
        .weak           $__internal_1_$__cuda_sm20_div_rn_f64_full
        .type           $__internal_1_$__cuda_sm20_div_rn_f64_full,@function
        .size           $__internal_1_$__cuda_sm20_div_rn_f64_full,(.L_x_761 - $__internal_1_$__cuda_sm20_div_rn_f64_full)
$__internal_1_$__cuda_sm20_div_rn_f64_full:
[C---:B------:R-:W-:Y:S01]  /*3860*/  FSETP.GEU.AND P0, PT, |R15|.reuse, 1.469367938527859385e-39, PT ;  /* 0x001000000f00780b */ /* 0x040fe20003f0e200 */
[----:B------:R-:W-:Y:S01]  /*3870*/  IMAD.MOV.U32 R14, RZ, RZ, R10 ;  /* 0x000000ffff0e7224 */ /* 0x000fe200078e000a */
[----:B------:R-:W-:Y:S02]  /*3880*/  LOP3.LUT R6, R15, 0x7ff00000, RZ, 0xc0, !PT ;  /* 0x7ff000000f067812 */ /* 0x000fe400078ec0ff */
[----:B------:R-:W-:Y:S02]  /*3890*/  LOP3.LUT R5, R13, 0x7ff00000, RZ, 0xc0, !PT ;  /* 0x7ff000000d057812 */ /* 0x000fe400078ec0ff */
[----:B------:R-:W-:Y:S02]  /*38a0*/  LOP3.LUT R11, R15, 0x800fffff, RZ, 0xc0, !PT ;  /* 0x800fffff0f0b7812 */ /* 0x000fe400078ec0ff */
[----:B------:R-:W-:Y:S02]  /*38b0*/  MOV R7, 0x1ca00000 ;  /* 0x1ca0000000077802 */ /* 0x000fe40000000f00 */
[----:B------:R-:W-:-:S02]  /*38c0*/  ISETP.GE.U32.AND P1, PT, R5, R6, PT ;  /* 0x000000060500720c */ /* 0x000fc40003f26070 */
[----:B------:R-:W-:Y:S01]  /*38d0*/  LOP3.LUT R11, R11, 0x3ff00000, RZ, 0xfc, !PT ;  /* 0x3ff000000b0b7812 */ /* 0x000fe200078efcff */
[----:B------:R-:W-:Y:S01]  /*38e0*/  @!P0 DMUL R10, R14, 8.98846567431157953865e+307 ;  /* 0x7fe000000e0a8828 */ /* 0x000fe20000000000 */
[----:B------:R-:W-:Y:S02]  /*38f0*/  SEL R16, R7, 0x63400000, !P1 ;  /* 0x6340000007107807 */ /* 0x000fe40004800000 */
[----:B------:R-:W-:Y:S02]  /*3900*/  FSETP.GEU.AND P1, PT, |R13|, 1.469367938527859385e-39, PT ;  /* 0x001000000d00780b */ /* 0x000fe40003f2e200 */
[----:B------:R-:W-:Y:S01]  /*3910*/  LOP3.LUT R17, R16, 0x800fffff, R13, 0xf8, !PT ;  /* 0x800fffff10117812 */ /* 0x000fe200078ef80d */
[----:B------:R0:W1:Y:S01]  /*3920*/  MUFU.RCP64H R29, R11 ;  /* 0x0000000b001d7308 */ /* 0x0000620000001800 */
[----:B------:R-:W-:-:S09]  /*3930*/  IMAD.MOV.U32 R16, RZ, RZ, R12 ;  /* 0x000000ffff107224 */ /* 0x000fd200078e000c */
[----:B0-----:R-:W-:Y:S05]  /*3940*/  @P1 BRA `(.L_x_67) ;  /* 0x0000000000201947 */ /* 0x001fea0003800000 */
        /* <DEDUP_REMOVED lines=8> */
.L_x_67:
[----:B------:R-:W-:Y:S01]  /*39d0*/  IMAD.MOV.U32 R28, RZ, RZ, 0x1 ;  /* 0x00000001ff1c7424 */ /* 0x000fe200078e00ff */
[----:B------:R-:W-:Y:S02]  /*39e0*/  IADD3 R7, PT, PT, R5, -0x1, RZ ;  /* 0xffffffff05077810 */ /* 0x000fe40007ffe0ff */
[----:B------:R-:W-:Y:S02]  /*39f0*/  @!P0 LOP3.LUT R6, R11, 0x7ff00000, RZ, 0xc0, !PT ;  /* 0x7ff000000b068812 */ /* 0x000fe400078ec0ff */
[----:B------:R-:W-:Y:S01]  /*3a00*/  ISETP.GT.U32.AND P0, PT, R7, 0x7feffffe, PT ;  /* 0x7feffffe0700780c */ /* 0x000fe20003f04070 */
[----:B-1----:R-:W-:Y:S02]  /*3a10*/  DFMA R18, R28, -R10, 1 ;  /* 0x3ff000001c12742b */ /* 0x002fe4000000080a */
[----:B------:R-:W-:-:S05]  /*3a20*/  VIADD R7, R6, 0xffffffff ;  /* 0xffffffff06077836 */ /* 0x000fca0000000000 */
[----:B------:R-:W-:Y:S01]  /*3a30*/  ISETP.GT.U32.OR P0, PT, R7, 0x7feffffe, P0 ;  /* 0x7feffffe0700780c */ /* 0x000fe20000704470 */
[----:B------:R-:W-:-:S08]  /*3a40*/  DFMA R18, R18, R18, R18 ;  /* 0x000000121212722b */ /* 0x000fd00000000012 */
[----:B------:R-:W-:-:S08]  /*3a50*/  DFMA R28, R28, R18, R28 ;  /* 0x000000121c1c722b */ /* 0x000fd0000000001c */
[----:B------:R-:W-:-:S08]  /*3a60*/  DFMA R30, R28, -R10, 1 ;  /* 0x3ff000001c1e742b */ /* 0x000fd0000000080a */
[----:B------:R-:W-:-:S08]  /*3a70*/  DFMA R30, R28, R30, R28 ;  /* 0x0000001e1c1e722b */ /* 0x000fd0000000001c */
[----:B------:R-:W-:-:S08]  /*3a80*/  DMUL R28, R30, R16 ;  /* 0x000000101e1c7228 */ /* 0x000fd00000000000 */
[----:B------:R-:W-:-:S08]  /*3a90*/  DFMA R18, R28, -R10, R16 ;  /* 0x8000000a1c12722b */ /* 0x000fd00000000010 */
[----:B------:R-:W-:Y:S01]  /*3aa0*/  DFMA R18, R30, R18, R28 ;  /* 0x000000121e12722b */ /* 0x000fe2000000001c */
[----:B------:R-:W-:Y:S10]  /*3ab0*/  @P0 BRA `(.L_x_68) ;  /* 0x0000000000740947 */ /* 0x000ff40003800000 */
[----:B------:R-:W-:Y:S02]  /*3ac0*/  LOP3.LUT R12, R13, 0x7ff00000, RZ, 0xc0, !PT ;  /* 0x7ff000000d0c7812 */ /* 0x000fe400078ec0ff */
[----:B------:R-:W-:Y:S02]  /*3ad0*/  LOP3.LUT R5, R15, 0x7ff00000, RZ, 0xc0, !PT ;  /* 0x7ff000000f057812 */ /* 0x000fe400078ec0ff */
[----:B------:R-:W-:Y:S02]  /*3ae0*/  MOV R6, 0x1ca00000 ;  /* 0x1ca0000000067802 */ /* 0x000fe40000000f00 */
[CC--:B------:R-:W-:Y:S02]  /*3af0*/  VIADDMNMX R7, R12.reuse, -R5.reuse, 0xb9600000, !PT ;  /* 0xb96000000c077446 */ /* 0x0c0fe40007800905 */
[----:B------:R-:W-:Y:S01]  /*3b00*/  ISETP.GE.U32.AND P0, PT, R12, R5, PT ;  /* 0x000000050c00720c */ /* 0x000fe20003f06070 */
[----:B------:R-:W-:Y:S01]  /*3b10*/  IMAD.MOV.U32 R12, RZ, RZ, RZ ;  /* 0x000000ffff0c7224 */ /* 0x000fe200078e00ff */
[----:B------:R-:W-:-:S02]  /*3b20*/  VIMNMX R7, PT, PT, R7, 0x46a00000, PT ;  /* 0x46a0000007077848 */ /* 0x000fc40003fe0100 */
        /* <DEDUP_REMOVED lines=14> */
[----:B------:R-:W-:Y:S01]  /*3c10*/  DMUL.RP R12, R18, R12 ;  /* 0x0000000c120c7228 */ /* 0x000fe20000008000 */
[----:B------:R-:W-:-:S04]  /*3c20*/  IADD3 R5, PT, PT, -R6, -0x43300000, RZ ;  /* 0xbcd0000006057810 */ /* 0x000fc80007ffe1ff */
[----:B------:R-:W-:-:S10]  /*3c30*/  DFMA R10, R28, -R10, R18 ;  /* 0x8000000a1c0a722b */ /* 0x000fd40000000012 */
[----:B------:R-:W-:Y:S02]  /*3c40*/  FSETP.NEU.AND P0, PT, |R11|, R5, PT ;  /* 0x000000050b00720b */ /* 0x000fe40003f0d200 */
[----:B------:R-:W-:Y:S02]  /*3c50*/  LOP3.LUT R5, R13, R14, RZ, 0x3c, !PT ;  /* 0x0000000e0d057212 */ /* 0x000fe400078e3cff */
[----:B------:R-:W-:Y:S02]  /*3c60*/  FSEL R28, R12, R28, !P0 ;  /* 0x0000001c0c1c7208 */ /* 0x000fe40004000000 */
[----:B------:R-:W-:Y:S01]  /*3c70*/  FSEL R29, R5, R29, !P0 ;  /* 0x0000001d051d7208 */ /* 0x000fe20004000000 */
[----:B------:R-:W-:Y:S06]  /*3c80*/  BRA `(.L_x_69) ;  /* 0x0000000000547947 */ /* 0x000fec0003800000 */
.L_x_68:
        /* <DEDUP_REMOVED lines=16> */
.L_x_71:
[----:B------:R-:W-:Y:S02]  /*3d90*/  LOP3.LUT R29, R15, 0x80000, RZ, 0xfc, !PT ;  /* 0x000800000f1d7812 */ /* 0x000fe400078efcff */
[----:B------:R-:W-:Y:S01]  /*3da0*/  MOV R28, R14 ;  /* 0x0000000e001c7202 */ /* 0x000fe20000000f00 */
[----:B------:R-:W-:Y:S06]  /*3db0*/  BRA `(.L_x_69) ;  /* 0x0000000000087947 */ /* 0x000fec0003800000 */
.L_x_70:
[----:B------:R-:W-:Y:S01]  /*3dc0*/  LOP3.LUT R29, R13, 0x80000, RZ, 0xfc, !PT ;  /* 0x000800000d1d7812 */ /* 0x000fe200078efcff */
[----:B------:R-:W-:-:S07]  /*3dd0*/  IMAD.MOV.U32 R28, RZ, RZ, R12 ;  /* 0x000000ffff1c7224 */ /* 0x000fce00078e000c */
.L_x_69:
[----:B------:R-:W-:-:S04]  /*3de0*/  MOV R5, 0x0 ;  /* 0x0000000000057802 */ /* 0x000fc80000000f00 */
[----:B------:R-:W-:Y:S05]  /*3df0*/  RET.REL.NODEC R4 `(_Z9reduceUR4PdS_PiiiiiS0_) ;  /* 0xffffffc004807950 */ /* 0x000fea0003c3ffff */
.L_x_72:
        /* <DEDUP_REMOVED lines=16> */
.L_x_761:


//--------------------- .text._Z17reduceToBufferUR4PKdPdPiiii --------------------------
	.section	.text._Z17reduceToBufferUR4PKdPdPiiii,"ax",@progbits
	.align	128
        .global         _Z17reduceToBufferUR4PKdPdPiiii
        .type           _Z17reduceToBufferUR4PKdPdPiiii,@function
        .size           _Z17reduceToBufferUR4PKdPdPiiii,(.L_x_794 - _Z17reduceToBufferUR4PKdPdPiiii)
        .other          _Z17reduceToBufferUR4PKdPdPiiii,@"STO_CUDA_ENTRY STV_DEFAULT"
_Z17reduceToBufferUR4PKdPdPiiii:
.text._Z17reduceToBufferUR4PKdPdPiiii:
        /* <DEDUP_REMOVED lines=38> */
.L_x_75:
        /* <DEDUP_REMOVED lines=24> */
.L_x_74:
[----:B------:R-:W-:Y:S05]  /*03e0*/  @!P0 EXIT ;  /* 0x000000000000894d */ /* 0x000fea0003800000 */
[----:B------:R-:W-:Y:S02]  /*03f0*/  ISETP.NE.AND P1, PT, R10, 0x1, PT ;  /* 0x000000010a00780c */ /* 0x000fe40003f25270 */
[----:B------:R-:W-:-:S11]  /*0400*/  LOP3.LUT P0, RZ, R8, 0x4, RZ, 0xc0, !PT ;  /* 0x0000000408ff7812 */ /* 0x000fd6000780c0ff */
[----:B------:R-:W-:Y:S05]  /*0410*/  @!P1 BRA `(.L_x_76) ;  /* 0x0000000000389947 */ /* 0x000fea0003800000 */
[----:B------:R-:W1:Y:S01]  /*0420*/  LDCU.64 UR8, c[0x0][0x388] ;  /* 0x00007100ff0877ac */ /* 0x000e620008000a00 */
[----:B------:R-:W-:Y:S01]  /*0430*/  IADD3 R0, P1, PT, R2, UR4, RZ ;  /* 0x0000000402007c10 */ /* 0x000fe2000ff3e0ff */
[----:B------:R-:W-:-:S04]  /*0440*/  UIADD3 UR4, UPT, UPT, UR4, 0x8, URZ ;  /* 0x0000000804047890 */ /* 0x000fc8000fffe0ff */
[----:B0-----:R-:W-:Y:S01]  /*0450*/  IMAD.X R5, RZ, RZ, R9, P1 ;  /* 0x000000ffff057224 */ /* 0x001fe200008e0609 */
[----:B-1----:R-:W-:-:S04]  /*0460*/  LEA R4, P1, R0, UR8, 0x3 ;  /* 0x0000000800047c11 */ /* 0x002fc8000f8218ff */
[----:B------:R-:W-:-:S05]  /*0470*/  LEA.HI.X R5, R0, UR9, R5, 0x3, P1 ;  /* 0x0000000900057c11 */ /* 0x000fca00088f1c05 */
[----:B------:R1:W-:Y:S04]  /*0480*/  STG.E.64 desc[UR6][R4.64], RZ ;  /* 0x000000ff04007986 */ /* 0x0003e8000c101b06 */
[----:B------:R1:W-:Y:S04]  /*0490*/  STG.E.64 desc[UR6][R4.64+0x8], RZ ;  /* 0x000008ff04007986 */ /* 0x0003e8000c101b06 */
[----:B------:R1:W-:Y:S04]  /*04a0*/  STG.E.64 desc[UR6][R4.64+0x10], RZ ;  /* 0x000010ff04007986 */ /* 0x0003e8000c101b06 */
[----:B------:R1:W-:Y:S04]  /*04b0*/  STG.E.64 desc[UR6][R4.64+0x18], RZ ;  /* 0x000018ff04007986 */ /* 0x0003e8000c101b06 */
[----:B------:R1:W-:Y:S04]  /*04c0*/  STG.E.64 desc[UR6][R4.64+0x20], RZ ;  /* 0x000020ff04007986 */ /* 0x0003e8000c101b06 */
[----:B------:R1:W-:Y:S04]  /*04d0*/  STG.E.64 desc[UR6][R4.64+0x28], RZ ;  /* 0x000028ff04007986 */ /* 0x0003e8000c101b06 */
[----:B------:R1:W-:Y:S04]  /*04e0*/  STG.E.64 desc[UR6][R4.64+0x30], RZ ;  /* 0x000030ff04007986 */ /* 0x0003e8000c101b06 */
[----:B------:R1:W-:Y:S02]  /*04f0*/  STG.E.64 desc[UR6][R4.64+0x38], RZ ;  /* 0x000038ff04007986 */ /* 0x0003e4000c101b06 */
.L_x_76:
[----:B------:R-:W-:Y:S05]  /*0500*/  @P0 EXIT ;  /* 0x000000000000094d */ /* 0x000fea0003800000 */
[----:B------:R-:W0:Y:S01]  /*0510*/  LDCU.64 UR8, c[0x0][0x388] ;  /* 0x00007100ff0877ac */ /* 0x000e220008000a00 */
[----:B------:R-:W-:-:S05]  /*0520*/  IADD3 R2, P0, PT, R2, UR4, RZ ;  /* 0x0000000402027c10 */ /* 0x000fca000ff1e0ff */
[----:B------:R-:W-:Y:S01]  /*0530*/  IMAD.X R3, RZ, RZ, R9, P0 ;  /* 0x000000ffff037224 */ /* 0x000fe200000e0609 */
[----:B01----:R-:W-:-:S04]  /*0540*/  LEA R4, P0, R2, UR8, 0x3 ;  /* 0x0000000802047c11 */ /* 0x003fc8000f8018ff */
[----:B------:R-:W-:-:S05]  /*0550*/  LEA.HI.X R5, R2, UR9, R3, 0x3, P0 ;  /* 0x0000000902057c11 */ /* 0x000fca00080f1c03 */
[----:B------:R-:W-:Y:S04]  /*0560*/  STG.E.64 desc[UR6][R4.64], RZ ;  /* 0x000000ff04007986 */ /* 0x000fe8000c101b06 */
[----:B------:R-:W-:Y:S04]  /*0570*/  STG.E.64 desc[UR6][R4.64+0x8], RZ ;  /* 0x000008ff04007986 */ /* 0x000fe8000c101b06 */
[----:B------:R-:W-:Y:S04]  /*0580*/  STG.E.64 desc[UR6][R4.64+0x10], RZ ;  /* 0x000010ff04007986 */ /* 0x000fe8000c101b06 */
[----:B------:R-:W-:Y:S01]  /*0590*/  STG.E.64 desc[UR6][R4.64+0x18], RZ ;  /* 0x000018ff04007986 */ /* 0x000fe2000c101b06 */
[----:B------:R-:W-:Y:S05]  /*05a0*/  EXIT ;  /* 0x000000000000794d */ /* 0x000fea0003800000 */
.L_x_73:
        /* <DEDUP_REMOVED lines=22> */
.L_x_78:
[----:B0-----:R-:W2:Y:S04]  /*0710*/  LDG.E.64.CONSTANT R16, desc[UR6][R6.64+-0x40] ;  /* 0xffffc00606107981 */ /* 0x001ea8000c1e9b00 */
[----:B------:R-:W3:Y:S04]  /*0720*/  LDG.E.64.CONSTANT R2, desc[UR6][R6.64+-0x38] ;  /* 0xffffc80606027981 */ /* 0x000ee8000c1e9b00 */
[----:B------:R-:W4:Y:S04]  /*0730*/  LDG.E.64.CONSTANT R18, desc[UR6][R6.64+-0x30] ;  /* 0xffffd00606127981 */ /* 0x000f28000c1e9b00 */
[----:B------:R-:W5:Y:S04]  /*0740*/  LDG.E.64.CONSTANT R20, desc[UR6][R6.64+-0x28] ;  /* 0xffffd80606147981 */ /* 0x000f68000c1e9b00 */
[----:B------:R-:W5:Y:S04]  /*0750*/  LDG.E.64.CONSTANT R22, desc[UR6][R6.64+-0x20] ;  /* 0xffffe00606167981 */ /* 0x000f68000c1e9b00 */
[----:B------:R-:W5:Y:S04]  /*0760*/  LDG.E.64.CONSTANT R10, desc[UR6][R6.64+-0x10] ;  /* 0xfffff006060a7981 */ /* 0x000f68000c1e9b00 */
[----:B------:R-:W5:Y:S01]  /*0770*/  LDG.E.64.CONSTANT R12, desc[UR6][R6.64+-0x8] ;  /* 0xfffff806060c7981 */ /* 0x000f62000c1e9b00 */
[----:B------:R-:W-:-:S02]  /*0780*/  IMAD.MOV.U32 R8, RZ, RZ, R27 ;  /* 0x000000ffff087224 */ /* 0x000fc400078e001b */
[----:B------:R-:W-:Y:S01]  /*0790*/  IMAD.MOV.U32 R9, RZ, RZ, R14 ;  /* 0x000000ffff097224 */ /* 0x000fe200078e000e */
[----:B------:R-:W5:Y:S04]  /*07a0*/  LDG.E.64.CONSTANT R28, desc[UR6][R6.64+-0x18] ;  /* 0xffffe806061c7981 */ /* 0x000f68000c1e9b00 */
[----:B------:R-:W5:Y:S04]  /*07b0*/  LDG.E.64.CONSTANT R14, desc[UR6][R6.64+0x10] ;  /* 0x00001006060e7981 */ /* 0x000f68000c1e9b00 */
[----:B--2---:R0:W-:Y:S04]  /*07c0*/  STG.E.64 desc[UR6][R8.64+-0x40], R16 ;  /* 0xffffc01008007986 */ /* 0x0041e8000c101b06 */
[----:B---3--:R1:W-:Y:S04]  /*07d0*/  STG.E.64 desc[UR6][R8.64+-0x38], R2 ;  /* 0xffffc80208007986 */ /* 0x0083e8000c101b06 */
[----:B----4-:R-:W-:Y:S04]  /*07e0*/  STG.E.64 desc[UR6][R8.64+-0x30], R18 ;  /* 0xffffd01208007986 */ /* 0x010fe8000c101b06 */
[----:B-----5:R-:W-:Y:S04]  /*07f0*/  STG.E.64 desc[UR6][R8.64+-0x28], R20 ;  /* 0xffffd81408007986 */ /* 0x020fe8000c101b06 */
[----:B------:R-:W-:Y:S04]  /*0800*/  STG.E.64 desc[UR6][R8.64+-0x20], R22 ;  /* 0xffffe01608007986 */ /* 0x000fe8000c101b06 */
        /* <DEDUP_REMOVED lines=8> */
[----:B------:R0:W3:Y:S01]  /*0890*/  LDG.E.64.CONSTANT R22, desc[UR6][R6.64+0x38] ;  /* 0x0000380606167981 */ /* 0x0000e2000c1e9b00 */
[----:B------:R-:W-:-:S03]  /*08a0*/  VIADD R26, R26, 0x4 ;  /* 0x000000041a1a7836 */ /* 0x000fc60000000000 */
[----:B------:R-:W-:Y:S02]  /*08b0*/  STG.E.64 desc[UR6][R8.64+-0x18], R28 ;  /* 0xffffe81c08007986 */ /* 0x000fe4000c101b06 */
[----:B------:R-:W-:Y:S02]  /*08c0*/  ISETP.NE.AND P1, PT, R26, RZ, PT ;  /* 0x000000ff1a00720c */ /* 0x000fe40003f25270 */
[----:B------:R-:W-:Y:S02]  /*08d0*/  IADD3 R27, P3, PT, R8, 0x80, RZ ;  /* 0x00000080081b7810 */ /* 0x000fe40007f7e0ff */
[----:B0-----:R-:W-:Y:S01]  /*08e0*/  IADD3 R6, P2, PT, R6, 0x80, RZ ;  /* 0x0000008006067810 */ /* 0x001fe20007f5e0ff */
[----:B------:R-:W-:Y:S01]  /*08f0*/  UIADD3 UR4, UPT, UPT, UR4, 0x10, URZ ;  /* 0x0000001004047890 */ /* 0x000fe2000fffe0ff */
[----:B------:R0:W-:Y:S03]  /*0900*/  STG.E.64 desc[UR6][R8.64+0x10], R14 ;  /* 0x0000100e08007986 */ /* 0x0001e6000c101b06 */
[----:B------:R-:W-:-:S02]  /*0910*/  IMAD.X R7, RZ, RZ, R7, P2 ;  /* 0x000000ffff077224 */ /* 0x000fc400010e0607 */
[----:B0-----:R-:W-:Y:S01]  /*0920*/  IMAD.X R14, RZ, RZ, R9, P3 ;  /* 0x000000ffff0e7224 */ /* 0x001fe200018e0609 */
[----:B----4-:R0:W-:Y:S04]  /*0930*/  STG.E.64 desc[UR6][R8.64+0x18], R16 ;  /* 0x0000181008007986 */ /* 0x0101e8000c101b06 */
[----:B-----5:R0:W-:Y:S04]  /*0940*/  STG.E.64 desc[UR6][R8.64+0x20], R2 ;  /* 0x0000200208007986 */ /* 0x0201e8000c101b06 */
[----:B--2---:R0:W-:Y:S04]  /*0950*/  STG.E.64 desc[UR6][R8.64], R10 ;  /* 0x0000000a08007986 */ /* 0x0041e8000c101b06 */
[----:B---3--:R0:W-:Y:S04]  /*0960*/  STG.E.64 desc[UR6][R8.64+0x8], R12 ;  /* 0x0000080c08007986 */ /* 0x0081e8000c101b06 */
[----:B------:R0:W-:Y:S04]  /*0970*/  STG.E.64 desc[UR6][R8.64+0x28], R18 ;  /* 0x0000281208007986 */ /* 0x0001e8000c101b06 */
[----:B------:R0:W-:Y:S04]  /*0980*/  STG.E.64 desc[UR6][R8.64+0x30], R20 ;  /* 0x0000301408007986 */ /* 0x0001e8000c101b06 */
[----:B------:R0:W-:Y:S01]  /*0990*/  STG.E.64 desc[UR6][R8.64+0x38], R22 ;  /* 0x0000381608007986 */ /* 0x0001e2000c101b06 */
[----:B------:R-:W-:Y:S05]  /*09a0*/  @P1 BRA `(.L_x_78) ;  /* 0xfffffffc00581947 */ /* 0x000fea000383ffff */
.L_x_77:
[----:B------:R-:W-:Y:S05]  /*09b0*/  @!P0 EXIT ;  /* 0x000000000000894d */ /* 0x000fea0003800000 */
[----:B------:R-:W-:Y:S02]  /*09c0*/  ISETP.NE.AND P1, PT, R24, 0x1, PT ;  /* 0x000000011800780c */ /* 0x000fe40003f25270 */
[----:B------:R-:W-:-:S11]  /*09d0*/  LOP3.LUT P0, RZ, R0, 0x4, RZ, 0xc0, !PT ;  /* 0x0000000400ff7812 */ /* 0x000fd6000780c0ff */
[----:B------:R-:W-:Y:S05]  /*09e0*/  @!P1 BRA `(.L_x_79) ;  /* 0x0000000000689947 */ /* 0x000fea0003800000 */
[----:B------:R-:W1:Y:S01]  /*09f0*/  LDCU.128 UR8, c[0x0][0x380] ;  /* 0x00007000ff0877ac */ /* 0x000e620008000c00 */
[----:B------:R-:W-:-:S05]  /*0a00*/  IADD3 R0, P1, PT, R4, UR4, RZ ;  /* 0x0000000404007c10 */ /* 0x000fca000ff3e0ff */
[----:B0-----:R-:W-:Y:S02]  /*0a10*/  IMAD.X R3, RZ, RZ, R25, P1 ;  /* 0x000000ffff037224 */ /* 0x001fe400008e0619 */
[----:B------:R-:W-:-:S03]  /*0a20*/  IMAD.SHL.U32 R8, R0, 0x8, RZ ;  /* 0x0000000800087824 */ /* 0x000fc600078e00ff */
[----:B------:R-:W-:Y:S02]  /*0a30*/  SHF.L.U64.HI R0, R0, 0x3, R3 ;  /* 0x0000000300007819 */ /* 0x000fe40000010203 */
[----:B-1----:R-:W-:-:S04]  /*0a40*/  IADD3 R2, P1, PT, R8, UR8, RZ ;  /* 0x0000000808027c10 */ /* 0x002fc8000ff3e0ff */
[----:B------:R-:W-:-:S05]  /*0a50*/  IADD3.X R3, PT, PT, R0, UR9, RZ, P1, !PT ;  /* 0x0000000900037c10 */ /* 0x000fca0008ffe4ff */
[----:B------:R-:W2:Y:S04]  /*0a60*/  LDG.E.64.CONSTANT R6, desc[UR6][R2.64] ;  /* 0x0000000602067981 */ /* 0x000ea8000c1e9b00 */
[----:B------:R-:W3:Y:S04]  /*0a70*/  LDG.E.64.CONSTANT R10, desc[UR6][R2.64+0x8] ;  /* 0x00000806020a7981 */ /* 0x000ee8000c1e9b00 */
[----:B------:R-:W4:Y:S04]  /*0a80*/  LDG.E.64.CONSTANT R12, desc[UR6][R2.64+0x10] ;  /* 0x00001006020c7981 */ /* 0x000f28000c1e9b00 */
[----:B------:R-:W5:Y:S04]  /*0a90*/  LDG.E.64.CONSTANT R14, desc[UR6][R2.64+0x18] ;  /* 0x00001806020e7981 */ /* 0x000f68000c1e9b00 */
[----:B------:R-:W5:Y:S04]  /*0aa0*/  LDG.E.64.CONSTANT R16, desc[UR6][R2.64+0x20] ;  /* 0x0000200602107981 */ /* 0x000f68000c1e9b00 */
[----:B------:R-:W5:Y:S04]  /*0ab0*/  LDG.E.64.CONSTANT R18, desc[UR6][R2.64+0x28] ;  /* 0x0000280602127981 */ /* 0x000f68000c1e9b00 */
[----:B------:R-:W5:Y:S04]  /*0ac0*/  LDG.E.64.CONSTANT R20, desc[UR6][R2.64+0x30] ;  /* 0x0000300602147981 */ /* 0x000f68000c1e9b00 */
[----:B------:R-:W5:Y:S01]  /*0ad0*/  LDG.E.64.CONSTANT R22, desc[UR6][R2.64+0x38] ;  /* 0x0000380602167981 */ /* 0x000f62000c1e9b00 */
[----:B------:R-:W-:Y:S01]  /*0ae0*/  IADD3 R8, P1, PT, R8, UR10, RZ ;  /* 0x0000000a08087c10 */ /* 0x000fe2000ff3e0ff */
[----:B------:R-:W-:-:S03]  /*0af0*/  UIADD3 UR4, UPT, UPT, UR4, 0x8, URZ ;  /* 0x0000000804047890 */ /* 0x000fc6000fffe0ff */
[----:B------:R-:W-:-:S05]  /*0b00*/  IADD3.X R9, PT, PT, R0, UR11, RZ, P1, !PT ;  /* 0x0000000b00097c10 */ /* 0x000fca0008ffe4ff */
[----:B--2---:R1:W-:Y:S04]  /*0b10*/  STG.E.64 desc[UR6][R8.64], R6 ;  /* 0x0000000608007986 */ /* 0x0043e8000c101b06 */
[----:B---3--:R1:W-:Y:S04]  /*0b20*/  STG.E.64 desc[UR6][R8.64+0x8], R10 ;  /* 0x0000080a08007986 */ /* 0x0083e8000c101b06 */
[----:B----4-:R1:W-:Y:S04]  /*0b30*/  STG.E.64 desc[UR6][R8.64+0x10], R12 ;  /* 0x0000100c08007986 */ /* 0x0103e8000c101b06 */
[----:B-----5:R1:W-:Y:S04]  /*0b40*/  STG.E.64 desc[UR6][R8.64+0x18], R14 ;  /* 0x0000180e08007986 */ /* 0x0203e8000c101b06 */
[----:B------:R1:W-:Y:S04]  /*0b50*/  STG.E.64 desc[UR6][R8.64+0x20], R16 ;  /* 0x0000201008007986 */ /* 0x0003e8000c101b06 */
[----:B------:R1:W-:Y:S04]  /*0b60*/  STG.E.64 desc[UR6][R8.64+0x28], R18 ;  /* 0x0000281208007986 */ /* 0x0003e8000c101b06 */
[----:B------:R1:W-:Y:S04]  /*0b70*/  STG.E.64 desc[UR6][R8.64+0x30], R20 ;  /* 0x0000301408007986 */ /* 0x0003e8000c101b06 */
[----:B------:R1:W-:Y:S02]  /*0b80*/  STG.E.64 desc[UR6][R8.64+0x38], R22 ;  /* 0x0000381608007986 */ /* 0x0003e4000c101b06 */
.L_x_79:
[----:B------:R-:W-:Y:S05]  /*0b90*/  @P0 EXIT ;  /* 0x000000000000094d */ /* 0x000fea0003800000 */
[----:B------:R-:W0:Y:S01]  /*0ba0*/  LDCU.128 UR8, c[0x0][0x380] ;  /* 0x00007000ff0877ac */ /* 0x000e220008000c00 */
[----:B------:R-:W-:-:S05]  /*0bb0*/  IADD3 R0, P0, PT, R4, UR4, RZ ;  /* 0x0000000404007c10 */ /* 0x000fca000ff1e0ff */
[----:B------:R-:W-:Y:S02]  /*0bc0*/  IMAD.X R25, RZ, RZ, R25, P0 ;  /* 0x000000ffff197224 */ /* 0x000fe400000e0619 */
[----:B-1----:R-:W-:-:S03]  /*0bd0*/  IMAD.SHL.U32 R6, R0, 0x8, RZ ;  /* 0x0000000800067824 */ /* 0x002fc600078e00ff */
[----:B------:R-:W-:Y:S02]  /*0be0*/  SHF.L.U64.HI R0, R0, 0x3, R25 ;  /* 0x0000000300007819 */ /* 0x000fe40000010219 */
[----:B0-----:R-:W-:-:S04]  /*0bf0*/  IADD3 R2, P0, PT, R6, UR8, RZ ;  /* 0x0000000806027c10 */ /* 0x001fc8000ff1e0ff */
[----:B------:R-:W-:-:S05]  /*0c00*/  IADD3.X R3, PT, PT, R0, UR9, RZ, P0, !PT ;  /* 0x0000000900037c10 */ /* 0x000fca00087fe4ff */
[----:B------:R-:W2:Y:S04]  /*0c10*/  LDG.E.64.CONSTANT R4, desc[UR6][R2.64] ;  /* 0x0000000602047981 */ /* 0x000ea8000c1e9b00 */
[----:B------:R-:W3:Y:S04]  /*0c20*/  LDG.E.64.CONSTANT R8, desc[UR6][R2.64+0x8] ;  /* 0x0000080602087981 */ /* 0x000ee8000c1e9b00 */
[----:B------:R-:W4:Y:S04]  /*0c30*/  LDG.E.64.CONSTANT R10, desc[UR6][R2.64+0x10] ;  /* 0x00001006020a7981 */ /* 0x000f28000c1e9b00 */
[----:B------:R-:W5:Y:S01]  /*0c40*/  LDG.E.64.CONSTANT R12, desc[UR6][R2.64+0x18] ;  /* 0x00001806020c7981 */ /* 0x000f62000c1e9b00 */
[----:B------:R-:W-:-:S04]  /*0c50*/  IADD3 R6, P0, PT, R6, UR10, RZ ;  /* 0x0000000a06067c10 */ /* 0x000fc8000ff1e0ff */
[----:B------:R-:W-:-:S05]  /*0c60*/  IADD3.X R7, PT, PT, R0, UR11, RZ, P0, !PT ;  /* 0x0000000b00077c10 */ /* 0x000fca00087fe4ff */
[----:B--2---:R-:W-:Y:S04]  /*0c70*/  STG.E.64 desc[UR6][R6.64], R4 ;  /* 0x0000000406007986 */ /* 0x004fe8000c101b06 */
[----:B---3--:R-:W-:Y:S04]  /*0c80*/  STG.E.64 desc[UR6][R6.64+0x8], R8 ;  /* 0x0000080806007986 */ /* 0x008fe8000c101b06 */
[----:B----4-:R-:W-:Y:S04]  /*0c90*/  STG.E.64 desc[UR6][R6.64+0x10], R10 ;  /* 0x0000100a06007986 */ /* 0x010fe8000c101b06 */
[----:B-----5:R-:W-:Y:S01]  /*0ca0*/  STG.E.64 desc[UR6][R6.64+0x18], R12 ;  /* 0x0000180c06007986 */ /* 0x020fe2000c101b06 */
[----:B------:R-:W-:Y:S05]  /*0cb0*/  EXIT ;  /* 0x000000000000794d */ /* 0x000fea0003800000 */
.L_x_80:
        /* <DEDUP_REMOVED lines=12> */
.L_x_794:


//--------------------- .text._Z9reduceUR2PdS_PiiiiiS0_ --------------------------
	.section	.text._Z9reduceUR2PdS_PiiiiiS0_,"ax",@progbits
	.align	128
        .global         _Z9reduceUR2PdS_PiiiiiS0_
        .type           _Z9reduceUR2PdS_PiiiiiS0_,@function
        .size           _Z9reduceUR2PdS_PiiiiiS0_,(.L_x_762 - _Z9reduceUR2PdS_PiiiiiS0_)
        .other          _Z9reduceUR2PdS_PiiiiiS0_,@"STO_CUDA_ENTRY STV_DEFAULT"
_Z9reduceUR2PdS_PiiiiiS0_:
.text._Z9reduceUR2PdS_PiiiiiS0_:
        /* <DEDUP_REMOVED lines=14> */
[----:B------:R-:W-:Y:S01]  /*00e0*/  UIADD3 UR7, UPT, UPT, UR10, -0x1, URZ ;  /* 0xffffffff0a077890 */ /* 0x000fe2000fffe0ff */
[----:B------:R-:W-:-:S03]  /*00f0*/  IMAD R4, R2, UR5, RZ ;  /* 0x0000000502047c24 */ /* 0x000fc6000f8e02ff */
[----:B------:R-:W-:Y:S01]  /*0100*/  ULEA.HI UR8, UR7, 0x1, URZ, 0x1f ;  /* 0x0000000107087891 */ /* 0x000fe2000f8ff8ff */
[----:B------:R-:W-:-:S03]  /*0110*/  IMAD R5, R4, UR10, RZ ;  /* 0x0000000a04057c24 */ /* 0x000fc6000f8e02ff */
[----:B------:R-:W-:Y:S02]  /*0120*/  ULOP3.LUT UR4, UR8, 0xfffffff8, URZ, 0xc0, !UPT ;  /* 0xfffffff808047892 */ /* 0x000fe4000f8ec0ff */
[----:B------:R-:W-:Y:S02]  /*0130*/  ULOP3.LUT UR9, UR8, 0x7, URZ, 0xc0, !UPT ;  /* 0x0000000708097892 */ /* 0x000fe4000f8ec0ff */
[----:B------:R-:W-:-:S12]  /*0140*/  UIADD3 UR6, UPT, UPT, -UR4, URZ, URZ ;  /* 0x000000ff04067290 */ /* 0x000fd8000fffe1ff */
.L_x_88:
[----:B0-----:R-:W0:Y:S01]  /*0150*/  LDCU UR4, c[0x0][0x3a4] ;  /* 0x00007480ff0477ac */ /* 0x001e220008000800 */
[--C-:B------:R-:W-:Y:S01]  /*0160*/  IMAD.MOV.U32 R6, RZ, RZ, R7.reuse ;  /* 0x000000ffff067224 */ /* 0x100fe200078e0007 */
[----:B------:R-:W-:Y:S01]  /*0170*/  SHF.R.U32.HI R7, RZ, 0x1, R7 ;  /* 0x00000001ff077819 */ /* 0x000fe20000011607 */
[----:B------:R-:W-:Y:S01]  /*0180*/  BSSY.RECONVERGENT B0, `(.L_x_82) ;  /* 0x00000e1000007945 */ /* 0x000fe20003800200 */
[----:B-1----:R-:W1:Y:S03]  /*0190*/  LDCU UR10, c[0x0][0x398] ;  /* 0x00007300ff0a77ac */ /* 0x002e660008000800 */
[----:B0--3--:R-:W-:Y:S01]  /*01a0*/  IMAD R8, R7, UR4, R4 ;  /* 0x0000000407087c24 */ /* 0x009fe2000f8e0204 */
[----:B-1----:R-:W-:Y:S01]  /*01b0*/  MOV R9, UR10 ;  /* 0x0000000a00097c02 */ /* 0x002fe20008000f00 */
[----:B------:R-:W-:Y:S03]  /*01c0*/  BAR.SYNC.DEFER_BLOCKING 0x0 ;  /* 0x0000000000007b1d */ /* 0x000fe60000010000 */
[----:B------:R-:W-:-:S04]  /*01d0*/  ISETP.GT.U32.AND P0, PT, R8, R3, PT ;  /* 0x000000030800720c */ /* 0x000fc80003f04070 */
[----:B------:R-:W-:-:S04]  /*01e0*/  ISETP.GE.U32.OR P0, PT, R0, R7, P0 ;  /* 0x000000070000720c */ /* 0x000fc80000706470 */
[----:B------:R-:W-:-:S13]  /*01f0*/  ISETP.LT.OR P0, PT, R9, 0x1, P0 ;  /* 0x000000010900780c */ /* 0x000fda0000701670 */
[----:B--2---:R-:W-:Y:S05]  /*0200*/  @P0 BRA `(.L_x_83) ;  /* 0x0000000c00600947 */ /* 0x004fea0003800000 */
[----:B------:R-:W-:Y:S01]  /*0210*/  UISETP.GE.U32.AND UP0, UPT, UR10, 0xf, UPT ;  /* 0x0000000f0a00788c */ /* 0x000fe2000bf06070 */
[----:B------:R-:W-:-:S08]  /*0220*/  UMOV UR4, URZ ;  /* 0x000000ff00047c82 */ /* 0x000fd00008000000 */
[----:B------:R-:W-:Y:S05]  /*0230*/  BRA.U !UP0, `(.L_x_84) ;  /* 0x0000000508b87547 */ /* 0x000fea000b800000 */
[----:B------:R-:W0:Y:S01]  /*0240*/  LDC.64 R12, c[0x0][0x380] ;  /* 0x0000e000ff0c7b82 */ /* 0x000e220000000a00 */
[----:B------:R-:W-:Y:S01]  /*0250*/  IMAD.U32 R11, RZ, RZ, UR10 ;  /* 0x0000000aff0b7e24 */ /* 0x000fe2000f8e00ff */
[----:B------:R-:W-:Y:S01]  /*0260*/  UMOV UR4, 0x7 ;  /* 0x0000000700047882 */ /* 0x000fe20000000000 */
[----:B------:R-:W-:Y:S01]  /*0270*/  IMAD.U32 R9, RZ, RZ, UR10 ;  /* 0x0000000aff097e24 */ /* 0x000fe2000f8e00ff */
[----:B------:R-:W-:Y:S01]  /*0280*/  UMOV UR5, UR6 ;  /* 0x0000000600057c82 */ /* 0x000fe20008000000 */
[C---:B------:R-:W-:Y:S01]  /*0290*/  IMAD R10, R8.reuse, R11, UR10 ;  /* 0x0000000a080a7e24 */ /* 0x040fe2000f8e020b */
[----:B------:R-:W-:Y:S01]  /*02a0*/  MOV R11, R5 ;  /* 0x00000005000b7202 */ /* 0x000fe20000000f00 */
[----:B------:R-:W-:Y:S02]  /*02b0*/  IMAD R9, R8, R9, 0x8 ;  /* 0x0000000808097424 */ /* 0x000fe400078e0209 */
[----:B------:R-:W-:-:S07]  /*02c0*/  VIADD R10, R10, 0x8 ;  /* 0x000000080a0a7836 */ /* 0x000fce0000000000 */
.L_x_85:
[----:B--2---:R-:W-:-:S04]  /*02d0*/  VIADD R23, R9, 0xfffffff8 ;  /* 0xfffffff809177836 */ /* 0x004fc80000000000 */
        /* <DEDUP_REMOVED lines=9> */
[----:B------:R-:W-:-:S04]  /*0370*/  IMAD.WIDE.U32 R14, R15, 0x8, R12 ;  /* 0x000000080f0e7825 */ /* 0x000fc800078e000c */
[----:B------:R-:W-:Y:S01]  /*0380*/  IMAD.WIDE.U32 R24, R25, 0x8, R12 ;  /* 0x0000000819187825 */ /* 0x000fe200078e000c */
[----:B--2---:R1:W-:Y:S05]  /*0390*/  STG.E.64 desc[UR16][R14.64], R20 ;  /* 0x000000140e007986 */ /* 0x0043ea000c101b10 */
[----:B------:R-:W2:Y:S01]  /*03a0*/  LDG.E.64 R24, desc[UR16][R24.64] ;  /* 0x0000001018187981 */ /* 0x000ea2000c1e1b00 */
[----:B------:R-:W-:Y:S01]  /*03b0*/  IADD3 R19, PT, PT, R11, 0x2, RZ ;  /* 0x000000020b137810 */ /* 0x000fe20007ffe0ff */
[----:B------:R-:W-:-:S04]  /*03c0*/  VIADD R27, R10, 0xfffffffa ;  /* 0xfffffffa0a1b7836 */ /* 0x000fc80000000000 */
[----:B------:R-:W-:-:S04]  /*03d0*/  IMAD.WIDE.U32 R18, R19, 0x8, R12 ;  /* 0x0000000813127825 */ /* 0x000fc800078e000c */
[----:B0-----:R-:W-:Y:S01]  /*03e0*/  IMAD.WIDE.U32 R22, R27, 0x8, R12 ;  /* 0x000000081b167825 */ /* 0x001fe200078e000c */
[----:B--2---:R0:W-:Y:S05]  /*03f0*/  STG.E.64 desc[UR16][R18.64], R24 ;  /* 0x0000001812007986 */ /* 0x0041ea000c101b10 */
[----:B------:R-:W2:Y:S01]  /*0400*/  LDG.E.64 R22, desc[UR16][R22.64] ;  /* 0x0000001016167981 */ /* 0x000ea2000c1e1b00 */
[----:B------:R-:W-:Y:S01]  /*0410*/  IADD3 R27, PT, PT, R9, -0x4, RZ ;  /* 0xfffffffc091b7810 */ /* 0x000fe20007ffe0ff */
[----:B------:R-:W-:-:S04]  /*0420*/  VIADD R17, R11, 0x3 ;  /* 0x000000030b117836 */ /* 0x000fc80000000000 */
[----:B------:R-:W-:-:S04]  /*0430*/  IMAD.WIDE.U32 R16, R17, 0x8, R12 ;  /* 0x0000000811107825 */ /* 0x000fc800078e000c */
[--C-:B-1----:R-:W-:Y:S01]  /*0440*/  IMAD.WIDE.U32 R20, R27, 0x8, R12.reuse ;  /* 0x000000081b147825 */ /* 0x102fe200078e000c */
[----:B--2---:R1:W-:Y:S05]  /*0450*/  STG.E.64 desc[UR16][R16.64], R22 ;  /* 0x0000001610007986 */ /* 0x0043ea000c101b10 */
[----:B------:R-:W2:Y:S01]  /*0460*/  LDG.E.64 R20, desc[UR16][R20.64] ;  /* 0x0000001014147981 */ /* 0x000ea2000c1e1b00 */
[----:B------:R-:W-:Y:S02]  /*0470*/  VIADD R15, R11, 0x4 ;  /* 0x000000040b0f7836 */ /* 0x000fe40000000000 */
[----:B------:R-:W-:Y:S02]  /*0480*/  VIADD R27, R10, 0xfffffffc ;  /* 0xfffffffc0a1b7836 */ /* 0x000fe40000000000 */
[----:B------:R-:W-:-:S04]  /*0490*/  IMAD.WIDE.U32 R14, R15, 0x8, R12 ;  /* 0x000000080f0e7825 */ /* 0x000fc800078e000c */
[----:B0-----:R-:W-:Y:S01]  /*04a0*/  IMAD.WIDE.U32 R24, R27, 0x8, R12 ;  /* 0x000000081b187825 */ /* 0x001fe200078e000c */
[----:B--2---:R0:W-:Y:S05]  /*04b0*/  STG.E.64 desc[UR16][R14.64], R20 ;  /* 0x000000140e007986 */ /* 0x0041ea000c101b10 */
[----:B------:R-:W2:Y:S01]  /*04c0*/  LDG.E.64 R24, desc[UR16][R24.64] ;  /* 0x0000001018187981 */ /* 0x000ea2000c1e1b00 */
[----:B------:R-:W-:Y:S01]  /*04d0*/  IADD3 R19, PT, PT, R11, 0x5, RZ ;  /* 0x000000050b137810 */ /* 0x000fe20007ffe0ff */
[----:B------:R-:W-:-:S04]  /*04e0*/  VIADD R27, R9, 0xfffffffe ;  /* 0xfffffffe091b7836 */ /* 0x000fc80000000000 */
[----:B------:R-:W-:-:S04]  /*04f0*/  IMAD.WIDE.U32 R18, R19, 0x8, R12 ;  /* 0x0000000813127825 */ /* 0x000fc800078e000c */
[----:B-1----:R-:W-:Y:S01]  /*0500*/  IMAD.WIDE.U32 R22, R27, 0x8, R12 ;  /* 0x000000081b167825 */ /* 0x002fe200078e000c */
[----:B--2---:R1:W-:Y:S05]  /*0510*/  STG.E.64 desc[UR16][R18.64], R24 ;  /* 0x0000001812007986 */ /* 0x0043ea000c101b10 */
[----:B------:R-:W2:Y:S01]  /*0520*/  LDG.E.64 R22, desc[UR16][R22.64] ;  /* 0x0000001016167981 */ /* 0x000ea2000c1e1b00 */
[----:B------:R-:W-:Y:S01]  /*0530*/  IADD3 R27, PT, PT, R10, -0x2, RZ ;  /* 0xfffffffe0a1b7810 */ /* 0x000fe20007ffe0ff */
[----:B------:R-:W-:-:S04]  /*0540*/  VIADD R17, R11, 0x6 ;  /* 0x000000060b117836 */ /* 0x000fc80000000000 */
[----:B------:R-:W-:-:S04]  /*0550*/  IMAD.WIDE.U32 R16, R17, 0x8, R12 ;  /* 0x0000000811107825 */ /* 0x000fc800078e000c */
[--C-:B------:R-:W-:Y:S01]  /*0560*/  IMAD.WIDE.U32 R26, R27, 0x8, R12.reuse ;  /* 0x000000081b1a7825 */ /* 0x100fe200078e000c */
[----:B--2---:R2:W-:Y:S05]  /*0570*/  STG.E.64 desc[UR16][R16.64], R22 ;  /* 0x0000001610007986 */ /* 0x0045ea000c101b10 */
[----:B------:R-:W3:Y:S01]  /*0580*/  LDG.E.64 R26, desc[UR16][R26.64] ;  /* 0x000000101a1a7981 */ /* 0x000ee2000c1e1b00 */
[----:B0-----:R-:W-:Y:S02]  /*0590*/  VIADD R15, R11, 0x7 ;  /* 0x000000070b0f7836 */ /* 0x001fe40000000000 */
[----:B------:R-:W-:-:S04]  /*05a0*/  IMAD.WIDE.U32 R20, R9, 0x8, R12 ;  /* 0x0000000809147825 */ /* 0x000fc800078e000c */
[----:B------:R-:W-:-:S05]  /*05b0*/  IMAD.WIDE.U32 R14, R15, 0x8, R12 ;  /* 0x000000080f0e7825 */ /* 0x000fca00078e000c */
[----:B---3--:R0:W-:Y:S04]  /*05c0*/  STG.E.64 desc[UR16][R14.64], R26 ;  /* 0x0000001a0e007986 */ /* 0x0081e8000c101b10 */
[----:B------:R-:W3:Y:S01]  /*05d0*/  LDG.E.64 R20, desc[UR16][R20.64] ;  /* 0x0000001014147981 */ /* 0x000ee2000c1e1b00 */
[----:B-1----:R-:W-:Y:S02]  /*05e0*/  VIADD R19, R11, 0x8 ;  /* 0x000000080b137836 */ /* 0x002fe40000000000 */
[----:B------:R-:W-:-:S04]  /*05f0*/  IMAD.WIDE.U32 R24, R10, 0x8, R12 ;  /* 0x000000080a187825 */ /* 0x000fc800078e000c */
[----:B------:R-:W-:Y:S01]  /*0600*/  IMAD.WIDE.U32 R18, R19, 0x8, R12 ;  /* 0x0000000813127825 */ /* 0x000fe200078e000c */
[----:B--2---:R-:W-:-:S04]  /*0610*/  IADD3 R23, PT, PT, R11, 0x9, RZ ;  /* 0x000000090b177810 */ /* 0x004fc80007ffe0ff */
[----:B---3--:R1:W-:Y:S04]  /*0620*/  STG.E.64 desc[UR16][R18.64], R20 ;  /* 0x0000001412007986 */ /* 0x0083e8000c101b10 */
[----:B------:R-:W2:Y:S01]  /*0630*/  LDG.E.64 R24, desc[UR16][R24.64] ;  /* 0x0000001018187981 */ /* 0x000ea2000c1e1b00 */
[----:B------:R-:W-:Y:S02]  /*0640*/  VIADD R17, R9, 0x2 ;  /* 0x0000000209117836 */ /* 0x000fe40000000000 */
[----:B------:R-:W-:-:S04]  /*0650*/  IMAD.WIDE.U32 R22, R23, 0x8, R12 ;  /* 0x0000000817167825 */ /* 0x000fc800078e000c */
[--C-:B------:R-:W-:Y:S01]  /*0660*/  IMAD.WIDE.U32 R16, R17, 0x8, R12.reuse ;  /* 0x0000000811107825 */ /* 0x100fe200078e000c */
[----:B0-----:R-:W-:Y:S01]  /*0670*/  IADD3 R27, PT, PT, R10, 0x2, RZ ;  /* 0x000000020a1b7810 */ /* 0x001fe20007ffe0ff */
[----:B--2---:R0:W-:Y:S04]  /*0680*/  STG.E.64 desc[UR16][R22.64], R24 ;  /* 0x0000001816007986 */ /* 0x0041e8000c101b10 */
[----:B------:R-:W2:Y:S01]  /*0690*/  LDG.E.64 R16, desc[UR16][R16.64] ;  /* 0x0000001010107981 */ /* 0x000ea2000c1e1b00 */
[----:B------:R-:W-:Y:S02]  /*06a0*/  VIADD R15, R11, 0xa ;  /* 0x0000000a0b0f7836 */ /* 0x000fe40000000000 */
[----:B-1----:R-:W-:-:S04]  /*06b0*/  IMAD.WIDE.U32 R20, R27, 0x8, R12 ;  /* 0x000000081b147825 */ /* 0x002fc800078e000c */
[----:B------:R-:W-:-:S05]  /*06c0*/  IMAD.WIDE.U32 R14, R15, 0x8, R12 ;  /* 0x000000080f0e7825 */ /* 0x000fca00078e000c */
[----:B--2---:R1:W-:Y:S04]  /*06d0*/  STG.E.64 desc[UR16][R14.64], R16 ;  /* 0x000000100e007986 */ /* 0x0043e8000c101b10 */
        /* <DEDUP_REMOVED lines=13> */
[----:B------:R-:W-:Y:S01]  /*07b0*/  IADD3 R27, PT, PT, R9, 0x6, RZ ;  /* 0x00000006091b7810 */ /* 0x000fe20007ffe0ff */
[----:B------:R-:W-:-:S04]  /*07c0*/  VIADD R17, R11, 0xd ;  /* 0x0000000d0b117836 */ /* 0x000fc80000000000 */
[----:B------:R-:W-:-:S04]  /*07d0*/  IMAD.WIDE.U32 R16, R17, 0x8, R12 ;  /* 0x0000000811107825 */ /* 0x000fc800078e000c */
[--C-:B0-----:R-:W-:Y:S01]  /*07e0*/  IMAD.WIDE.U32 R18, R27, 0x8, R12.reuse ;  /* 0x000000081b127825 */ /* 0x101fe200078e000c */
[----:B--2---:R2:W-:Y:S05]  /*07f0*/  STG.E.64 desc[UR16][R16.64], R14 ;  /* 0x0000000e10007986 */ /* 0x0045ea000c101b10 */
[----:B------:R-:W3:Y:S01]  /*0800*/  LDG.E.64 R18, desc[UR16][R18.64] ;  /* 0x0000001012127981 */ /* 0x000ee2000c1e1b00 */
[----:B------:R-:W-:Y:S02]  /*0810*/  VIADD R21, R11, 0xe ;  /* 0x0000000e0b157836 */ /* 0x000fe40000000000 */
[----:B------:R-:W-:Y:S02]  /*0820*/  VIADD R27, R10, 0x6 ;  /* 0x000000060a1b7836 */ /* 0x000fe40000000000 */
[----:B------:R-:W-:-:S04]  /*0830*/  IMAD.WIDE.U32 R20, R21, 0x8, R12 ;  /* 0x0000000815147825 */ /* 0x000fc800078e000c */
[--C-:B-1----:R-:W-:Y:S01]  /*0840*/  IMAD.WIDE.U32 R22, R27, 0x8, R12.reuse ;  /* 0x000000081b167825 */ /* 0x102fe200078e000c */
[----:B---3--:R2:W-:Y:S05]  /*0850*/  STG.E.64 desc[UR16][R20.64], R18 ;  /* 0x0000001214007986 */ /* 0x0085ea000c101b10 */
[----:B------:R-:W3:Y:S01]  /*0860*/  LDG.E.64 R22, desc[UR16][R22.64] ;  /* 0x0000001016167981 */ /* 0x000ee2000c1e1b00 */
[C---:B------:R-:W-:Y:S01]  /*0870*/  IADD3 R25, PT, PT, R11.reuse, 0xf, RZ ;  /* 0x0000000f0b197810 */ /* 0x040fe20007ffe0ff */
[----:B------:R-:W-:Y:S01]  /*0880*/  UIADD3 UR5, UPT, UPT, UR5, 0x8, URZ ;  /* 0x0000000805057890 */ /* 0x000fe2000fffe0ff */
[----:B------:R-:W-:Y:S01]  /*0890*/  VIADD R11, R11, 0x10 ;  /* 0x000000100b0b7836 */ /* 0x000fe20000000000 */
[----:B------:R-:W-:Y:S01]  /*08a0*/  IADD3 R10, PT, PT, R10, 0x10, RZ ;  /* 0x000000100a0a7810 */ /* 0x000fe20007ffe0ff */
[----:B------:R-:W-:Y:S01]  /*08b0*/  VIADD R9, R9, 0x10 ;  /* 0x0000001009097836 */ /* 0x000fe20000000000 */
[----:B------:R-:W-:Y:S01]  /*08c0*/  UISETP.NE.AND UP0, UPT, UR5, URZ, UPT ;  /* 0x000000ff0500728c */ /* 0x000fe2000bf05270 */
[----:B------:R-:W-:Y:S01]  /*08d0*/  IMAD.WIDE.U32 R24, R25, 0x8, R12 ;  /* 0x0000000819187825 */ /* 0x000fe200078e000c */
[----:B------:R-:W-:-:S04]  /*08e0*/  UIADD3 UR4, UPT, UPT, UR4, 0x10, URZ ;  /* 0x0000001004047890 */ /* 0x000fc8000fffe0ff */
[----:B---3--:R2:W-:Y:S03]  /*08f0*/  STG.E.64 desc[UR16][R24.64], R22 ;  /* 0x0000001618007986 */ /* 0x0085e6000c101b10 */
[----:B------:R-:W-:Y:S05]  /*0900*/  BRA.U UP0, `(.L_x_85) ;  /* 0xfffffff900707547 */ /* 0x000fea000b83ffff */
[----:B------:R-:W-:-:S12]  /*0910*/  UIADD3 UR4, UPT, UPT, UR4, -0x7, URZ ;  /* 0xfffffff904047890 */ /* 0x000fd8000fffe0ff */
.L_x_84:
[----:B------:R-:W-:-:S09]  /*0920*/  UISETP.NE.AND UP0, UPT, UR9, URZ, UPT ;  /* 0x000000ff0900728c */ /* 0x000fd2000bf05270 */
[----:B------:R-:W-:Y:S05]  /*0930*/  BRA.U !UP0, `(.L_x_83) ;  /* 0x0000000508947547 */ /* 0x000fea000b800000 */
[----:B------:R-:W-:Y:S02]  /*0940*/  UIADD3 UR5, UPT, UPT, UR9, -0x1, URZ ;  /* 0xffffffff09057890 */ /* 0x000fe4000fffe0ff */
[----:B------:R-:W-:Y:S02]  /*0950*/  ULOP3.LUT UP1, URZ, UR8, 0x3, URZ, 0xc0, !UPT ;  /* 0x0000000308ff7892 */ /* 0x000fe4000f82c0ff */
[----:B------:R-:W-:-:S09]  /*0960*/  UISETP.GE.U32.AND UP0, UPT, UR5, 0x3, UPT ;  /* 0x000000030500788c */ /* 0x000fd2000bf06070 */
[----:B------:R-:W-:Y:S05]  /*0970*/  BRA.U !UP0, `(.L_x_86) ;  /* 0x0000000108cc7547 */ /* 0x000fea000b800000 */
[----:B------:R-:W2:Y:S01]  /*0980*/  LDC.64 R12, c[0x0][0x380] ;  /* 0x0000e000ff0c7b82 */ /* 0x000ea20000000a00 */
[----:B------:R-:W-:-:S04]  /*0990*/  IMAD.U32 R11, RZ, RZ, UR4 ;  /* 0x00000004ff0b7e24 */ /* 0x000fc8000f8e00ff */
[----:B------:R-:W-:-:S04]  /*09a0*/  IMAD R11, R8, UR10, R11 ;  /* 0x0000000a080b7c24 */ /* 0x000fc8000f8e020b */
[----:B--2---:R-:W-:-:S06]  /*09b0*/  IMAD.WIDE.U32 R16, R11, 0x8, R12 ;  /* 0x000000080b107825 */ /* 0x004fcc00078e000c */
[----:B------:R-:W2:Y:S01]  /*09c0*/  LDG.E.64 R16, desc[UR16][R16.64] ;  /* 0x0000001010107981 */ /* 0x000ea2000c1e1b00 */
[----:B------:R-:W-:Y:S01]  /*09d0*/  IADD3 R10, PT, PT, R11, UR10, RZ ;  /* 0x0000000a0b0a7c10 */ /* 0x000fe2000fffe0ff */
[----:B------:R-:W-:-:S04]  /*09e0*/  VIADD R9, R5, UR4 ;  /* 0x0000000405097c36 */ /* 0x000fc80008000000 */
        /* <DEDUP_REMOVED lines=16> */
[----:B------:R-:W-:Y:S01]  /*0af0*/  IADD3 R27, PT, PT, R11, 0x4, RZ ;  /* 0x000000040b1b7810 */ /* 0x000fe20007ffe0ff */
        /* <DEDUP_REMOVED lines=20> */
[----:B------:R-:W-:Y:S01]  /*0c40*/  IMAD.WIDE.U32 R16, R17, 0x8, R12 ;  /* 0x0000000811107825 */ /* 0x000fe200078e000c */
[----:B--2---:R0:W-:Y:S05]  /*0c50*/  STG.E.64 desc[UR16][R10.64], R14 ;  /* 0x0000000e0a007986 */ /* 0x0041ea000c101b10 */
[----:B------:R-:W2:Y:S01]  /*0c60*/  LDG.E.64 R16, desc[UR16][R16.64] ;  /* 0x0000001010107981 */ /* 0x000ea2000c1e1b00 */
[----:B------:R-:W-:Y:S01]  /*0c70*/  VIADD R9, R9, 0x7 ;  /* 0x0000000709097836 */ /* 0x000fe20000000000 */
[----:B------:R-:W-:-:S03]  /*0c80*/  UIADD3 UR4, UPT, UPT, UR4, 0x8, URZ ;  /* 0x0000000804047890 */ /* 0x000fc6000fffe0ff */
[----:B------:R-:W-:-:S05]  /*0c90*/  IMAD.WIDE.U32 R12, R9, 0x8, R12 ;  /* 0x00000008090c7825 */ /* 0x000fca00078e000c */
[----:B--2---:R0:W-:Y:S04]  /*0ca0*/  STG.E.64 desc[UR16][R12.64], R16 ;  /* 0x000000100c007986 */ /* 0x0041e8000c101b10 */
.L_x_86:
[----:B------:R-:W-:Y:S05]  /*0cb0*/  BRA.U !UP1, `(.L_x_83) ;  /* 0x0000000109b47547 */ /* 0x000fea000b800000 */
[----:B------:R-:W-:Y:S02]  /*0cc0*/  ULOP3.LUT UP1, URZ, UR7, 0x6, URZ, 0xc0, !UPT ;  /* 0x0000000607ff7892 */ /* 0x000fe4000f82c0ff */
[----:B------:R-:W-:-:S07]  /*0cd0*/  ULOP3.LUT UP0, URZ, UR7, 0x2, URZ, 0xc0, !UPT ;  /* 0x0000000207ff7892 */ /* 0x000fce000f80c0ff */
[----:B------:R-:W-:Y:S05]  /*0ce0*/  BRA.U !UP1, `(.L_x_87) ;  /* 0x00000001096c7547 */ /* 0x000fea000b800000 */
[----:B0-----:R-:W0:Y:S01]  /*0cf0*/  LDC.64 R10, c[0x0][0x380] ;  /* 0x0000e000ff0a7b82 */ /* 0x001e220000000a00 */
[----:B--2---:R-:W-:-:S04]  /*0d00*/  IMAD.U32 R19, RZ, RZ, UR4 ;  /* 0x00000004ff137e24 */ /* 0x004fc8000f8e00ff */
[----:B------:R-:W-:-:S04]  /*0d10*/  IMAD R19, R8, UR10, R19 ;  /* 0x0000000a08137c24 */ /* 0x000fc8000f8e0213 */
[----:B0-----:R-:W-:-:S06]  /*0d20*/  IMAD.WIDE.U32 R12, R19, 0x8, R10 ;  /* 0x00000008130c7825 */ /* 0x001fcc00078e000a */
[----:B------:R-:W2:Y:S01]  /*0d30*/  LDG.E.64 R12, desc[UR16][R12.64] ;  /* 0x000000100c0c7981 */ /* 0x000ea2000c1e1b00 */
[----:B------:R-:W-:Y:S01]  /*0d40*/  IADD3 R9, PT, PT, R5, UR4, RZ ;  /* 0x0000000405097c10 */ /* 0x000fe2000fffe0ff */
[----:B------:R-:W-:-:S04]  /*0d50*/  VIADD R23, R19, UR10 ;  /* 0x0000000a13177c36 */ /* 0x000fc80008000000 */
[----:B------:R-:W-:-:S04]  /*0d60*/  IMAD.WIDE.U32 R14, R9, 0x8, R10 ;  /* 0x00000008090e7825 */ /* 0x000fc800078e000a */
[----:B------:R-:W-:Y:S01]  /*0d70*/  IMAD.WIDE.U32 R16, R23, 0x8, R10 ;  /* 0x0000000817107825 */ /* 0x000fe200078e000a */
[----:B--2---:R0:W-:Y:S05]  /*0d80*/  STG.E.64 desc[UR16][R14.64], R12 ;  /* 0x0000000c0e007986 */ /* 0x0041ea000c101b10 */
[----:B------:R-:W2:Y:S01]  /*0d90*/  LDG.E.64 R16, desc[UR16][R16.64] ;  /* 0x0000001010107981 */ /* 0x000ea2000c1e1b00 */
[----:B------:R-:W-:Y:S01]  /*0da0*/  VIADD R21, R9, 0x1 ;  /* 0x0000000109157836 */ /* 0x000fe20000000000 */
[----:B------:R-:W-:-:S03]  /*0db0*/  IADD3 R25, PT, PT, R19, 0x2, RZ ;  /* 0x0000000213197810 */ /* 0x000fc60007ffe0ff */
[----:B------:R-:W-:-:S04]  /*0dc0*/  IMAD.WIDE.U32 R18, R21, 0x8, R10 ;  /* 0x0000000815127825 */ /* 0x000fc800078e000a */
[--C-:B------:R-:W-:Y:S01]  /*0dd0*/  IMAD.WIDE.U32 R20, R25, 0x8, R10.reuse ;  /* 0x0000000819147825 */ /* 0x100fe200078e000a */
        /* <DEDUP_REMOVED lines=9> */
[----:B------:R-:W-:-:S04]  /*0e70*/  UIADD3 UR4, UPT, UPT, UR4, 0x4, URZ ;  /* 0x0000000404047890 */ /* 0x000fc8000fffe0ff */
[----:B------:R-:W-:-:S05]  /*0e80*/  IMAD.WIDE.U32 R10, R9, 0x8, R10 ;  /* 0x00000008090a7825 */ /* 0x000fca00078e000a */
[----:B--2---:R1:W-:Y:S03]  /*0e90*/  STG.E.64 desc[UR16][R10.64], R12 ;  /* 0x0000000c0a007986 */ /* 0x0043e6000c101b10 */
.L_x_87:
[----:B------:R-:W-:Y:S05]  /*0ea0*/  BRA.U UP0, `(.L_x_83) ;  /* 0x0000000100387547 */ /* 0x000fea000b800000 */
[----:B01----:R-:W0:Y:S01]  /*0eb0*/  LDC.64 R10, c[0x0][0x380] ;  /* 0x0000e000ff0a7b82 */ /* 0x003e220000000a00 */
[----:B------:R-:W-:-:S04]  /*0ec0*/  IMAD.U32 R13, RZ, RZ, UR4 ;  /* 0x00000004ff0d7e24 */ /* 0x000fc8000f8e00ff */
[----:B------:R-:W-:-:S04]  /*0ed0*/  IMAD R13, R8, UR10, R13 ;  /* 0x0000000a080d7c24 */ /* 0x000fc8000f8e020d */
[----:B0-----:R-:W-:-:S06]  /*0ee0*/  IMAD.WIDE.U32 R8, R13, 0x8, R10 ;  /* 0x000000080d087825 */ /* 0x001fcc00078e000a */
[----:B------:R-:W3:Y:S01]  /*0ef0*/  LDG.E.64 R8, desc[UR16][R8.64] ;  /* 0x0000001008087981 */ /* 0x000ee2000c1e1b00 */
[----:B--2---:R-:W-:Y:S01]  /*0f00*/  IADD3 R15, PT, PT, R13, UR10, RZ ;  /* 0x0000000a0d0f7c10 */ /* 0x004fe2000fffe0ff */
[----:B------:R-:W-:-:S04]  /*0f10*/  VIADD R17, R5, UR4 ;  /* 0x0000000405117c36 */ /* 0x000fc80008000000 */
[----:B------:R-:W-:-:S04]  /*0f20*/  IMAD.WIDE.U32 R12, R17, 0x8, R10 ;  /* 0x00000008110c7825 */ /* 0x000fc800078e000a */
[----:B------:R-:W-:Y:S01]  /*0f30*/  IMAD.WIDE.U32 R14, R15, 0x8, R10 ;  /* 0x000000080f0e7825 */ /* 0x000fe200078e000a */
[----:B---3--:R3:W-:Y:S05]  /*0f40*/  STG.E.64 desc[UR16][R12.64], R8 ;  /* 0x000000080c007986 */ /* 0x0087ea000c101b10 */
[----:B------:R-:W2:Y:S01]  /*0f50*/  LDG.E.64 R14, desc[UR16][R14.64] ;  /* 0x000000100e0e7981 */ /* 0x000ea2000c1e1b00 */
[----:B------:R-:W-:-:S04]  /*0f60*/  VIADD R17, R17, 0x1 ;  /* 0x0000000111117836 */ /* 0x000fc80000000000 */
[----:B------:R-:W-:-:S05]  /*0f70*/  IMAD.WIDE.U32 R10, R17, 0x8, R10 ;  /* 0x00000008110a7825 */ /* 0x000fca00078e000a */
[----:B--2---:R3:W-:Y:S02]  /*0f80*/  STG.E.64 desc[UR16][R10.64], R14 ;  /* 0x0000000e0a007986 */ /* 0x0047e4000c101b10 */
.L_x_83:
[----:B------:R-:W-:Y:S05]  /*0f90*/  BSYNC.RECONVERGENT B0 ;  /* 0x0000000000007941 */ /* 0x000fea0003800200 */
.L_x_82:
[----:B------:R-:W-:-:S13]  /*0fa0*/  ISETP.GT.U32.AND P0, PT, R6, 0x3, PT ;  /* 0x000000030600780c */ /* 0x000fda0003f04070 */
[----:B------:R-:W-:Y:S05]  /*0fb0*/  @P0 BRA `(.L_x_88) ;  /* 0xfffffff000640947 */ /* 0x000fea000383ffff */
.L_x_81:
[----:B------:R-:W-:-:S13]  /*0fc0*/  ISETP.NE.AND P0, PT, R2, RZ, PT ;  /* 0x000000ff0200720c */ /* 0x000fda0003f05270 */
[----:B------:R-:W-:Y:S05]  /*0fd0*/  @P0 EXIT ;  /* 0x000000000000094d */ /* 0x000fea0003800000 */
[----:B------:R-:W-:-:S06]  /*0fe0*/  UISETP.GE.AND UP0, UPT, UR10, 0x1, UPT ;  /* 0x000000010a00788c */ /* 0x000fcc000bf06270 */
[----:B------:R-:W-:-:S13]  /*0ff0*/  PLOP3.LUT P0, PT, PT, PT, UP0, 0x80, 0x8 ;  /* 0x000000000008781c */ /* 0x000fda0003f0f008 */
[----:B------:R-:W-:Y:S05]  /*1000*/  @!P0 EXIT ;  /* 0x000000000000894d */ /* 0x000fea0003800000 */
[----:B------:R-:W4:Y:S01]  /*1010*/  LDCU UR6, c[0x0][0x3a0] ;  /* 0x00007400ff0677ac */ /* 0x000f220008000800 */
[----:B------:R-:W4:Y:S02]  /*1020*/  LDCU.64 UR4, c[0x0][0x3a8] ;  /* 0x00007500ff0477ac */ /* 0x000f240008000a00 */
[----:B----4-:R-:W-:-:S06]  /*1030*/  UIMAD.WIDE UR4, UR6, 0x4, UR4 ;  /* 0x00000004060478a5 */ /* 0x010fcc000f8e0204 */
[----:B------:R-:W-:Y:S01]  /*1040*/  IMAD.U32 R2, RZ, RZ, UR4 ;  /* 0x00000004ff027e24 */ /* 0x000fe2000f8e00ff */
[----:B------:R-:W-:-:S05]  /*1050*/  MOV R3, UR5 ;  /* 0x0000000500037c02 */ /* 0x000fca0008000f00 */
[----:B------:R-:W4:Y:S01]  /*1060*/  LDG.E.CONSTANT R2, desc[UR16][R2.64] ;  /* 0x0000001002027981 */ /* 0x000f22000c1e9900 */
[----:B------:R-:W-:Y:S02]  /*1070*/  UISETP.GE.U32.AND UP0, UPT, UR10, 0xf, UPT ;  /* 0x0000000f0a00788c */ /* 0x000fe4000bf06070 */
[----:B------:R-:W-:Y:S02]  /*1080*/  UIADD3 UR11, UPT, UPT, UR10, -0x1, URZ ;  /* 0xffffffff0a0b7890 */ /* 0x000fe4000fffe0ff */
[----:B------:R-:W-:Y:S02]  /*1090*/  UIMAD UR5, UR10, UR6, URZ ;  /* 0x000000060a0572a4 */ /* 0x000fe4000f8e02ff */
[----:B------:R-:W-:Y:S01]  /*10a0*/  ULEA.HI UR18, UR11, 0x1, URZ, 0x1f ;  /* 0x000000010b127891 */ /* 0x000fe2000f8ff8ff */
[----:B------:R-:W-:-:S03]  /*10b0*/  UMOV UR4, URZ ;  /* 0x000000ff00047c82 */ /* 0x000fc60008000000 */
[----:B------:R-:W-:Y:S01]  /*10c0*/  ULOP3.LUT UR19, UR18, 0x7, URZ, 0xc0, !UPT ;  /* 0x0000000712137892 */ /* 0x000fe2000f8ec0ff */
[----:B----4-:R4:W0:Y:S01]  /*10d0*/  I2F.F64 R4, R2 ;  /* 0x0000000200047312 */ /* 0x0108220000201c00 */
[----:B------:R-:W-:Y:S10]  /*10e0*/  BRA.U !UP0, `(.L_x_89) ;  /* 0x0000001508547547 */ /* 0x000ff4000b800000 */
[----:B------:R-:W5:Y:S01]  /*10f0*/  LDCU.128 UR12, c[0x0][0x380] ;  /* 0x00007000ff0c77ac */ /* 0x000f620008000c00 */
[----:B------:R-:W-:Y:S01]  /*1100*/  IMAD.U32 R0, RZ, RZ, UR5 ;  /* 0x00000005ff007e24 */ /* 0x000fe2000f8e00ff */
[----:B------:R-:W-:-:S04]  /*1110*/  ULOP3.LUT UR4, UR18, 0x7ffffff8, URZ, 0xc0, !UPT ;  /* 0x7ffffff812047892 */ /* 0x000fc8000f8ec0ff */
[----:B------:R-:W-:Y:S02]  /*1120*/  UIADD3 UR6, UPT, UPT, -UR4, URZ, URZ ;  /* 0x000000ff04067290 */ /* 0x000fe4000fffe1ff */
[----:B-----5:R-:W-:Y:S02]  /*1130*/  UIADD3 UR9, UP0, UPT, UR12, 0x40, URZ ;  /* 0x000000400c097890 */ /* 0x020fe4000ff1e0ff */
[----:B------:R-:W-:Y:S02]  /*1140*/  UIADD3 UR7, UP1, UPT, UR14, 0x40, URZ ;  /* 0x000000400e077890 */ /* 0x000fe4000ff3e0ff */
[----:B------:R-:W-:Y:S02]  /*1150*/  UIADD3.X UR4, UPT, UPT, URZ, UR13, URZ, UP0, !UPT ;  /* 0x0000000dff047290 */ /* 0x000fe400087fe4ff */
[----:B------:R-:W-:Y:S01]  /*1160*/  IMAD.U32 R6, RZ, RZ, UR9 ;  /* 0x00000009ff067e24 */ /* 0x000fe2000f8e00ff */
[----:B------:R-:W-:-:S03]  /*1170*/  UIADD3.X UR8, UPT, UPT, URZ, UR15, URZ, UP1, !UPT ;  /* 0x0000000fff087290 */ /* 0x000fc60008ffe4ff */
[----:B------:R-:W-:Y:S01]  /*1180*/  MOV R7, UR4 ;  /* 0x0000000400077c02 */ /* 0x000fe20008000f00 */
[----:B------:R-:W-:-:S08]  /*1190*/  UMOV UR4, URZ ;  /* 0x000000ff00047c82 */ /* 0x000fd00008000000 */
.L_x_106:
[----:B01-3--:R-:W3:Y:S01]  /*11a0*/  LDG.E.64 R10, desc[UR16][R6.64+-0x40] ;  /* 0xffffc010060a7981 */ /* 0x00bee2000c1e1b00 */
[----:B------:R-:W0:Y:S01]  /*11b0*/  MUFU.RCP64H R3, R5 ;  /* 0x0000000500037308 */ /* 0x000e220000001800 */
[----:B----4-:R-:W-:-:S06]  /*11c0*/  IMAD.MOV.U32 R2, RZ, RZ, 0x1 ;  /* 0x00000001ff027424 */ /* 0x010fcc00078e00ff */
        /* <DEDUP_REMOVED lines=9> */
[----:B------:R-:W-:Y:S01]  /*1260*/  MOV R9, UR8 ;  /* 0x0000000800097c02 */ /* 0x000fe20008000f00 */
[----:B------:R-:W-:-:S04]  /*1270*/  IMAD.U32 R8, RZ, RZ, UR7 ;  /* 0x00000007ff087e24 */ /* 0x000fc8000f8e00ff */
[----:B------:R-:W-:-:S04]  /*1280*/  IMAD.WIDE R8, R0, 0x8, R8 ;  /* 0x0000000800087825 */ /* 0x000fc800078e0208 */
[----:B------:R-:W-:-:S05]  /*1290*/  FFMA R12, RZ, R5, R3 ;  /* 0x00000005ff0c7223 */ /* 0x000fca0000000003 */
[----:B------:R-:W-:-:S13]  /*12a0*/  FSETP.GT.AND P0, PT, |R12|, 1.469367938527859385e-39, PT ;  /* 0x001000000c00780b */ /* 0x000fda0003f04200 */
[----:B------:R-:W-:Y:S05]  /*12b0*/  @P0 BRA P1, `(.L_x_90) ;  /* 0x0000000000100947 */ /* 0x000fea0000800000 */
[----:B------:R-:W-:Y:S01]  /*12c0*/  IMAD.MOV.U32 R12, RZ, RZ, R4 ;  /* 0x000000ffff0c7224 */ /* 0x000fe200078e0004 */
[----:B--2---:R-:W-:Y:S01]  /*12d0*/  MOV R24, 0x1300 ;  /* 0x0000130000187802 */ /* 0x004fe20000000f00 */
[----:B------:R-:W-:-:S07]  /*12e0*/  IMAD.MOV.U32 R13, RZ, RZ, R5 ;  /* 0x000000ffff0d7224 */ /* 0x000fce00078e0005 */
[----:B------:R-:W-:Y:S05]  /*12f0*/  CALL.REL.NOINC `($__internal_2_$__cuda_sm20_div_rn_f64_full) ;  /* 0x0000002800887944 */ /* 0x000fea0003c00000 */
.L_x_90:
[----:B------:R0:W-:Y:S04]  /*1300*/  STG.E.64 desc[UR16][R8.64+-0x40], R2 ;  /* 0xffffc00208007986 */ /* 0x0001e8000c101b10 */
[----:B------:R-:W3:Y:S01]  /*1310*/  LDG.E.64 R10, desc[UR16][R6.64+-0x38] ;  /* 0xffffc810060a7981 */ /* 0x000ee2000c1e1b00 */
[----:B------:R-:W2:Y:S01]  /*1320*/  MUFU.RCP64H R13, R5 ;  /* 0x00000005000d7308 */ /* 0x000ea20000001800 */
[----:B------:R-:W-:-:S06]  /*1330*/  MOV R12, 0x1 ;  /* 0x00000001000c7802 */ /* 0x000fcc0000000f00 */
[----:B--2---:R-:W-:-:S08]  /*1340*/  DFMA R14, -R4, R12, 1 ;  /* 0x3ff00000040e742b */ /* 0x004fd0000000010c */
[----:B------:R-:W-:-:S08]  /*1350*/  DFMA R14, R14, R14, R14 ;  /* 0x0000000e0e0e722b */ /* 0x000fd0000000000e */
[----:B------:R-:W-:-:S08]  /*1360*/  DFMA R14, R12, R14, R12 ;  /* 0x0000000e0c0e722b */ /* 0x000fd0000000000c */
[----:B------:R-:W-:-:S08]  /*1370*/  DFMA R12, -R4, R14, 1 ;  /* 0x3ff00000040c742b */ /* 0x000fd0000000010e */
[----:B------:R-:W-:-:S08]  /*1380*/  DFMA R16, R14, R12, R14 ;  /* 0x0000000c0e10722b */ /* 0x000fd0000000000e */
[----:B---3--:R-:W-:Y:S01]  /*1390*/  DMUL R12, R16, R10 ;  /* 0x0000000a100c7228 */ /* 0x008fe20000000000 */
        /* <DEDUP_REMOVED lines=9> */
[----:B------:R-:W-:Y:S05]  /*1430*/  CALL.REL.NOINC `($__internal_2_$__cuda_sm20_div_rn_f64_full) ;  /* 0x0000002800387944 */ /* 0x000fea0003c00000 */
.L_x_91:
        /* <DEDUP_REMOVED lines=20> */
.L_x_92:
        /* <DEDUP_REMOVED lines=20> */
.L_x_93:
        /* <DEDUP_REMOVED lines=20> */
.L_x_94:
        /* <DEDUP_REMOVED lines=20> */
.L_x_95:
        /* <DEDUP_REMOVED lines=20> */
.L_x_96:
        /* <DEDUP_REMOVED lines=20> */
.L_x_97:
        /* <DEDUP_REMOVED lines=20> */
.L_x_98:
        /* <DEDUP_REMOVED lines=20> */
.L_x_99:
        /* <DEDUP_REMOVED lines=20> */
.L_x_100:
        /* <DEDUP_REMOVED lines=20> */
.L_x_101:
        /* <DEDUP_REMOVED lines=20> */
.L_x_102:
        /* <DEDUP_REMOVED lines=19> */
[----:B------:R-:W-:Y:S05]  /*2330*/  CALL.REL.NOINC `($__internal_2_$__cuda_sm20_div_rn_f64_full) ;  /* 0x0000001800787944 */ /* 0x000fea0003c00000 */
.L_x_103:
        /* <DEDUP_REMOVED lines=19> */
[----:B------:R-:W-:Y:S05]  /*2470*/  CALL.REL.NOINC `($__internal_2_$__cuda_sm20_div_rn_f64_full) ;  /* 0x0000001800287944 */ /* 0x000fea0003c00000 */
.L_x_104:
        /* <DEDUP_REMOVED lines=20> */
.L_x_105:
[----:B------:R0:W-:Y:S01]  /*25c0*/  STG.E.64 desc[UR16][R8.64+0x38], R2 ;  /* 0x0000380208007986 */ /* 0x0001e2000c101b10 */
[----:B------:R-:W-:Y:S01]  /*25d0*/  UIADD3 UR6, UPT, UPT, UR6, 0x8, URZ ;  /* 0x0000000806067890 */ /* 0x000fe2000fffe0ff */
[----:B------:R-:W-:Y:S01]  /*25e0*/  IADD3 R6, P0, PT, R6, 0x80, RZ ;  /* 0x0000008006067810 */ /* 0x000fe20007f1e0ff */
[----:B------:R-:W-:Y:S01]  /*25f0*/  UIADD3 UR4, UPT, UPT, UR4, 0x10, URZ ;  /* 0x0000001004047890 */ /* 0x000fe2000fffe0ff */
[----:B------:R-:W-:Y:S01]  /*2600*/  IADD3 R0, PT, PT, R0, 0x10, RZ ;  /* 0x0000001000007810 */ /* 0x000fe20007ffe0ff */
[----:B------:R-:W-:Y:S02]  /*2610*/  UISETP.NE.AND UP0, UPT, UR6, URZ, UPT ;  /* 0x000000ff0600728c */ /* 0x000fe4000bf05270 */
[----:B------:R-:W-:-:S07]  /*2620*/  IMAD.X R7, RZ, RZ, R7, P0 ;  /* 0x000000ffff077224 */ /* 0x000fce00000e0607 */
[----:B0-----:R-:W-:Y:S05]  /*2630*/  BRA.U UP0, `(.L_x_106) ;  /* 0xffffffe900d87547 */ /* 0x001fea000b83ffff */
.L_x_89:
[----:B------:R-:W-:-:S13]  /*2640*/  ISETP.NE.AND P0, PT, RZ, UR19, PT ;  /* 0x00000013ff007c0c */ /* 0x000fda000bf05270 */
[----:B------:R-:W-:Y:S05]  /*2650*/  @!P0 EXIT ;  /* 0x000000000000894d */ /* 0x000fea0003800000 */
[----:B------:R-:W-:-:S09]  /*2660*/  UISETP.GE.U32.AND UP0, UPT, UR19, 0x4, UPT ;  /* 0x000000041300788c */ /* 0x000fd2000bf06070 */
[----:B------:R-:W-:Y:S05]  /*2670*/  BRA.U !UP0, `(.L_x_107) ;  /* 0x0000000d08187547 */ /* 0x000fea000b800000 */
[----:B------:R-:W5:Y:S02]  /*2680*/  LDCU.64 UR8, c[0x0][0x380] ;  /* 0x00007000ff0877ac */ /* 0x000f640008000a00 */
[----:B-----5:R-:W-:-:S06]  /*2690*/  UIMAD.WIDE.U32 UR8, UR4, 0x8, UR8 ;  /* 0x00000008040878a5 */ /* 0x020fcc000f8e0008 */
[----:B01-3--:R-:W-:Y:S01]  /*26a0*/  IMAD.U32 R10, RZ, RZ, UR8 ;  /* 0x00000008ff0a7e24 */ /* 0x00bfe2000f8e00ff */
[----:B------:R-:W-:-:S06]  /*26b0*/  MOV R11, UR9 ;  /* 0x00000009000b7c02 */ /* 0x000fcc0008000f00 */
[----:B------:R-:W3:Y:S01]  /*26c0*/  LDG.E.64 R10, desc[UR16][R10.64] ;  /* 0x000000100a0a7981 */ /* 0x000ee2000c1e1b00 */
        /* <DEDUP_REMOVED lines=10> */
[----:B------:R-:W-:-:S10]  /*2770*/  DFMA R2, R8, R6, R2 ;  /* 0x000000060802722b */ /* 0x000fd40000000002 */
[----:B------:R-:W-:-:S05]  /*2780*/  FFMA R0, RZ, R5, R3 ;  /* 0x00000005ff007223 */ /* 0x000fca0000000003 */
[----:B------:R-:W-:-:S13]  /*2790*/  FSETP.GT.AND P0, PT, |R0|, 1.469367938527859385e-39, PT ;  /* 0x001000000000780b */ /* 0x000fda0003f04200 */
[----:B------:R-:W-:Y:S05]  /*27a0*/  @P0 BRA P1, `(.L_x_108) ;  /* 0x0000000000100947 */ /* 0x000fea0000800000 */
[----:B------:R-:W-:Y:S01]  /*27b0*/  MOV R12, R4 ;  /* 0x00000004000c7202 */ /* 0x000fe20000000f00 */
[----:B------:R-:W-:Y:S01]  /*27c0*/  IMAD.MOV.U32 R13, RZ, RZ, R5 ;  /* 0x000000ffff0d7224 */ /* 0x000fe200078e0005 */
[----:B--2---:R-:W-:-:S07]  /*27d0*/  MOV R24, 0x27f0 ;  /* 0x000027f000187802 */ /* 0x004fce0000000f00 */
[----:B------:R-:W-:Y:S05]  /*27e0*/  CALL.REL.NOINC `($__internal_2_$__cuda_sm20_div_rn_f64_full) ;  /* 0x00000014004c7944 */ /* 0x000fea0003c00000 */
.L_x_108:
[----:B------:R-:W0:Y:S01]  /*27f0*/  LDCU.64 UR6, c[0x0][0x388] ;  /* 0x00007100ff0677ac */ /* 0x000e220008000a00 */
[----:B------:R-:W-:Y:S01]  /*2800*/  MOV R10, UR8 ;  /* 0x00000008000a7c02 */ /* 0x000fe20008000f00 */
[----:B------:R-:W-:Y:S01]  /*2810*/  IMAD.U32 R11, RZ, RZ, UR9 ;  /* 0x00000009ff0b7e24 */ /* 0x000fe2000f8e00ff */
[----:B------:R-:W-:-:S04]  /*2820*/  UIADD3 UR10, UPT, UPT, UR5, UR4, URZ ;  /* 0x00000004050a7290 */ /* 0x000fc8000fffe0ff */
[----:B0-----:R-:W-:-:S06]  /*2830*/  UIMAD.WIDE UR6, UR10, 0x8, UR6 ;  /* 0x000000080a0678a5 */ /* 0x001fcc000f8e0206 */
[----:B--2---:R-:W-:Y:S01]  /*2840*/  MOV R14, UR6 ;  /* 0x00000006000e7c02 */ /* 0x004fe20008000f00 */
[----:B------:R-:W-:-:S05]  /*2850*/  IMAD.U32 R15, RZ, RZ, UR7 ;  /* 0x00000007ff0f7e24 */ /* 0x000fca000f8e00ff */
        /* <DEDUP_REMOVED lines=20> */
.L_x_109:
[----:B------:R-:W-:Y:S01]  /*29a0*/  IMAD.U32 R14, RZ, RZ, UR6 ;  /* 0x00000006ff0e7e24 */ /* 0x000fe2000f8e00ff */
[----:B------:R-:W-:Y:S01]  /*29b0*/  MOV R15, UR7 ;  /* 0x00000007000f7c02 */ /* 0x000fe20008000f00 */
[----:B------:R-:W-:Y:S01]  /*29c0*/  IMAD.U32 R10, RZ, RZ, UR8 ;  /* 0x00000008ff0a7e24 */ /* 0x000fe2000f8e00ff */
[----:B------:R-:W-:-:S03]  /*29d0*/  MOV R11, UR9 ;  /* 0x00000009000b7c02 */ /* 0x000fc60008000f00 */
        /* <DEDUP_REMOVED lines=20> */
.L_x_110:
[----:B------:R-:W-:Y:S01]  /*2b20*/  MOV R14, UR6 ;  /* 0x00000006000e7c02 */ /* 0x000fe20008000f00 */
[----:B------:R-:W-:Y:S01]  /*2b30*/  IMAD.U32 R15, RZ, RZ, UR7 ;  /* 0x00000007ff0f7e24 */ /* 0x000fe2000f8e00ff */
[----:B------:R-:W-:Y:S01]  /*2b40*/  MOV R10, UR8 ;  /* 0x00000008000a7c02 */ /* 0x000fe20008000f00 */
[----:B------:R-:W-:-:S03]  /*2b50*/  IMAD.U32 R11, RZ, RZ, UR9 ;  /* 0x00000009ff0b7e24 */ /* 0x000fc6000f8e00ff */
        /* <DEDUP_REMOVED lines=20> */
.L_x_111:
        /* <DEDUP_REMOVED lines=24> */
.L_x_112:
        /* <DEDUP_REMOVED lines=24> */
.L_x_113:
        /* <DEDUP_REMOVED lines=24> */
.L_x_114:
        /* <DEDUP_REMOVED lines=24> */
.L_x_115:
[----:B------:R-:W-:Y:S01]  /*32a0*/  IMAD.U32 R6, RZ, RZ, UR6 ;  /* 0x00000006ff067e24 */ /* 0x000fe2000f8e00ff */
[----:B------:R-:W-:Y:S01]  /*32b0*/  MOV R7, UR7 ;  /* 0x0000000700077c02 */ /* 0x000fe20008000f00 */
[----:B------:R-:W-:-:S04]  /*32c0*/  UIADD3 UR4, UPT, UPT, UR4, 0x8, URZ ;  /* 0x0000000804047890 */ /* 0x000fc8000fffe0ff */
[----:B------:R0:W-:Y:S08]  /*32d0*/  STG.E.64 desc[UR16][R6.64+0x38], R2 ;  /* 0x0000380206007986 */ /* 0x0001f0000c101b10 */
.L_x_107:
[----:B------:R-:W-:-:S06]  /*32e0*/  ULOP3.LUT UP0, UR6, UR18, 0x3, URZ, 0xc0, !UPT ;  /* 0x0000000312067892 */ /* 0x000fcc000f80c0ff */
[----:B------:R-:W-:-:S13]  /*32f0*/  PLOP3.LUT P0, PT, PT, PT, UP0, 0x80, 0x8 ;  /* 0x000000000008781c */ /* 0x000fda0003f0f008 */
[----:B------:R-:W-:Y:S05]  /*3300*/  @!P0 EXIT ;  /* 0x000000000000894d */ /* 0x000fea0003800000 */
[----:B------:R-:W-:-:S09]  /*3310*/  UISETP.NE.AND UP0, UPT, UR6, 0x1, UPT ;  /* 0x000000010600788c */ /* 0x000fd2000bf05270 */
        /* <DEDUP_REMOVED lines=24> */
.L_x_117:
        /* <DEDUP_REMOVED lines=27> */
.L_x_118:
        /* <DEDUP_REMOVED lines=24> */
.L_x_119:
        /* <DEDUP_REMOVED lines=24> */
.L_x_120:
[----:B------:R-:W-:Y:S01]  /*3950*/  IMAD.U32 R6, RZ, RZ, UR8 ;  /* 0x00000008ff067e24 */ /* 0x000fe2000f8e00ff */
[----:B------:R-:W-:Y:S01]  /*3960*/  MOV R7, UR9 ;  /* 0x0000000900077c02 */ /* 0x000fe20008000f00 */
[----:B------:R-:W-:-:S04]  /*3970*/  UIADD3 UR4, UPT, UPT, UR4, 0x4, URZ ;  /* 0x0000000404047890 */ /* 0x000fc8000fffe0ff */
[----:B------:R0:W-:Y:S08]  /*3980*/  STG.E.64 desc[UR16][R6.64+0x18], R2 ;  /* 0x0000180206007986 */ /* 0x0001f0000c101b10 */
.L_x_116:
[----:B------:R-:W-:-:S06]  /*3990*/  ULOP3.LUT UP0, URZ, UR11, 0x2, URZ, 0xc0, !UPT ;  /* 0x000000020bff7892 */ /* 0x000fcc000f80c0ff */
[----:B------:R-:W-:-:S13]  /*39a0*/  PLOP3.LUT P0, PT, PT, PT, UP0, 0x80, 0x8 ;  /* 0x000000000008781c */ /* 0x000fda0003f0f008 */
[----:B------:R-:W-:Y:S05]  /*39b0*/  @P0 EXIT ;  /* 0x000000000000094d */ /* 0x000fea0003800000 */
        /* <DEDUP_REMOVED lines=23> */
.L_x_121:
        /* <DEDUP_REMOVED lines=27> */
.L_x_122:
[----:B------:R-:W-:Y:S01]  /*3ce0*/  IMAD.U32 R4, RZ, RZ, UR4 ;  /* 0x00000004ff047e24 */ /* 0x000fe2000f8e00ff */
[----:B------:R-:W-:-:S05]  /*3cf0*/  MOV R5, UR5 ;  /* 0x0000000500057c02 */ /* 0x000fca0008000f00 */
[----:B------:R-:W-:Y:S01]  /*3d00*/  STG.E.64 desc[UR16][R4.64+0x8], R2 ;  /* 0x0000080204007986 */ /* 0x000fe2000c101b10 */
[----:B------:R-:W-:Y:S05]  /*3d10*/  EXIT ;  /* 0x000000000000794d */ /* 0x000fea0003800000 */
        .weak           $__internal_2_$__cuda_sm20_div_rn_f64_full
        .type           $__internal_2_$__cuda_sm20_div_rn_f64_full,@function
        .size           $__internal_2_$__cuda_sm20_div_rn_f64_full,(.L_x_762 - $__internal_2_$__cuda_sm20_div_rn_f64_full)
$__internal_2_$__cuda_sm20_div_rn_f64_full:
        /* <DEDUP_REMOVED lines=30> */
.L_x_123:
        /* <DEDUP_REMOVED lines=36> */
.L_x_124:
        /* <DEDUP_REMOVED lines=16> */
.L_x_127:
[----:B------:R-:W-:Y:S02]  /*4240*/  LOP3.LUT R17, R13, 0x80000, RZ, 0xfc, !PT ;  /* 0x000800000d117812 */ /* 0x000fe400078efcff */
[----:B------:R-:W-:Y:S01]  /*4250*/  MOV R16, R12 ;  /* 0x0000000c00107202 */ /* 0x000fe20000000f00 */
[----:B------:R-:W-:Y:S06]  /*4260*/  BRA `(.L_x_125) ;  /* 0x0000000000087947 */ /* 0x000fec0003800000 */
.L_x_126:
[----:B------:R-:W-:Y:S01]  /*4270*/  LOP3.LUT R17, R11, 0x80000, RZ, 0xfc, !PT ;  /* 0x000800000b117812 */ /* 0x000fe200078efcff */
[----:B------:R-:W-:-:S07]  /*4280*/  IMAD.MOV.U32 R16, RZ, RZ, R10 ;  /* 0x000000ffff107224 */ /* 0x000fce00078e000a */
.L_x_125:
[----:B------:R-:W-:Y:S01]  /*4290*/  MOV R25, 0x0 ;  /* 0x0000000000197802 */ /* 0x000fe20000000f00 */
[----:B------:R-:W-:Y:S01]  /*42a0*/  IMAD.MOV.U32 R3, RZ, RZ, R17 ;  /* 0x000000ffff037224 */ /* 0x000fe200078e0011 */
[----:B------:R-:W-:Y:S02]  /*42b0*/  MOV R2, R16 ;  /* 0x0000001000027202 */ /* 0x000fe40000000f00 */
[----:B------:R-:W-:Y:S05]  /*42c0*/  RET.REL.NODEC R24 `(_Z9reduceUR2PdS_PiiiiiS0_) ;  /* 0xffffffbc184c7950 */ /* 0x000fea0003c3ffff */
.L_x_128:
        /* <DEDUP_REMOVED lines=11> */
.L_x_762:


//--------------------- .text._Z17reduceToBufferUR2PKdPdPiiii --------------------------
	.section	.text._Z17reduceToBufferUR2PKdPdPiiii,"ax",@progbits
	.align	128
        .global         _Z17reduceToBufferUR2PKdPdPiiii
        .type           _Z17reduceToBufferUR2PKdPdPiiii,@function
        .size           _Z17reduceToBufferUR2PKdPdPiiii,(.L_x_796 - _Z17reduceToBufferUR2PKdPdPiiii)
        .other          _Z17reduceToBufferUR2PKdPdPiiii,@"STO_CUDA_ENTRY STV_DEFAULT"
_Z17reduceToBufferUR2PKdPdPiiii:
.text._Z17reduceToBufferUR2PKdPdPiiii:
        /* <DEDUP_REMOVED lines=39> */
.L_x_131:
        /* <DEDUP_REMOVED lines=24> */
.L_x_130:
[----:B------:R-:W-:Y:S05]  /*03f0*/  @!P0 EXIT ;  /* 0x000000000000894d */ /* 0x000fea0003800000 */
[----:B------:R-:W-:Y:S02]  /*0400*/  ISETP.GE.U32.AND P0, PT, R11, 0x4, PT ;  /* 0x000000040b00780c */ /* 0x000fe40003f06070 */
[----:B------:R-:W-:-:S11]  /*0410*/  LOP3.LUT P1, R0, R0, 0x3, RZ, 0xc0, !PT ;  /* 0x0000000300007812 */ /* 0x000fd6000782c0ff */
[----:B------:R-:W-:Y:S05]  /*0420*/  @!P0 BRA `(.L_x_132) ;  /* 0x0000000000388947 */ /* 0x000fea0003800000 */
[----:B------:R-:W1:Y:S01]  /*0430*/  LDCU.64 UR8, c[0x0][0x388] ;  /* 0x00007100ff0877ac */ /* 0x000e620008000a00 */
[----:B0-----:R-:W-:Y:S01]  /*0440*/  IADD3 R4, P0, PT, R2, UR4, RZ ;  /* 0x0000000402047c10 */ /* 0x001fe2000ff1e0ff */
[----:B------:R-:W-:-:S04]  /*0450*/  UIADD3 UR4, UPT, UPT, UR4, 0x8, URZ ;  /* 0x0000000804047890 */ /* 0x000fc8000fffe0ff */
[----:B------:R-:W-:Y:S01]  /*0460*/  IMAD.X R5, RZ, RZ, R9, P0 ;  /* 0x000000ffff057224 */ /* 0x000fe200000e0609 */
        /* <DEDUP_REMOVED lines=10> */
.L_x_132:
[----:B------:R-:W-:Y:S05]  /*0510*/  @!P1 EXIT ;  /* 0x000000000000994d */ /* 0x000fea0003800000 */
[----:B------:R-:W-:Y:S02]  /*0520*/  ISETP.NE.AND P1, PT, R0, 0x1, PT ;  /* 0x000000010000780c */ /* 0x000fe40003f25270 */
[----:B------:R-:W-:-:S11]  /*0530*/  LOP3.LUT P0, RZ, R10, 0x2, RZ, 0xc0, !PT ;  /* 0x000000020aff7812 */ /* 0x000fd6000780c0ff */
[----:B------:R-:W-:Y:S05]  /*0540*/  @!P1 BRA `(.L_x_133) ;  /* 0x0000000000289947 */ /* 0x000fea0003800000 */
[----:B------:R-:W2:Y:S01]  /*0550*/  LDCU.64 UR8, c[0x0][0x388] ;  /* 0x00007100ff0877ac */ /* 0x000ea20008000a00 */
[----:B------:R-:W-:Y:S01]  /*0560*/  IADD3 R0, P1, PT, R2, UR4, RZ ;  /* 0x0000000402007c10 */ /* 0x000fe2000ff3e0ff */
[----:B------:R-:W-:-:S04]  /*0570*/  UIADD3 UR4, UPT, UPT, UR4, 0x4, URZ ;  /* 0x0000000404047890 */ /* 0x000fc8000fffe0ff */
[----:B0-----:R-:W-:Y:S01]  /*0580*/  IMAD.X R5, RZ, RZ, R9, P1 ;  /* 0x000000ffff057224 */ /* 0x001fe200008e0609 */
[----:B--2---:R-:W-:-:S04]  /*0590*/  LEA R4, P1, R0, UR8, 0x3 ;  /* 0x0000000800047c11 */ /* 0x004fc8000f8218ff */
[----:B------:R-:W-:-:S05]  /*05a0*/  LEA.HI.X R5, R0, UR9, R5, 0x3, P1 ;  /* 0x0000000900057c11 */ /* 0x000fca00088f1c05 */
[----:B------:R2:W-:Y:S04]  /*05b0*/  STG.E.64 desc[UR6][R4.64], RZ ;  /* 0x000000ff04007986 */ /* 0x0005e8000c101b06 */
[----:B------:R2:W-:Y:S04]  /*05c0*/  STG.E.64 desc[UR6][R4.64+0x8], RZ ;  /* 0x000008ff04007986 */ /* 0x0005e8000c101b06 */
[----:B------:R2:W-:Y:S04]  /*05d0*/  STG.E.64 desc[UR6][R4.64+0x10], RZ ;  /* 0x000010ff04007986 */ /* 0x0005e8000c101b06 */
[----:B------:R2:W-:Y:S02]  /*05e0*/  STG.E.64 desc[UR6][R4.64+0x18], RZ ;  /* 0x000018ff04007986 */ /* 0x0005e4000c101b06 */
.L_x_133:
[----:B------:R-:W-:Y:S05]  /*05f0*/  @P0 EXIT ;  /* 0x000000000000094d */ /* 0x000fea0003800000 */
[----:B------:R-:W0:Y:S01]  /*0600*/  LDCU.64 UR8, c[0x0][0x388] ;  /* 0x00007100ff0877ac */ /* 0x000e220008000a00 */
[----:B------:R-:W-:-:S05]  /*0610*/  IADD3 R2, P0, PT, R2, UR4, RZ ;  /* 0x0000000402027c10 */ /* 0x000fca000ff1e0ff */
[----:B------:R-:W-:Y:S01]  /*0620*/  IMAD.X R3, RZ, RZ, R9, P0 ;  /* 0x000000ffff037224 */ /* 0x000fe200000e0609 */
[----:B0-2---:R-:W-:-:S04]  /*0630*/  LEA R4, P0, R2, UR8, 0x3 ;  /* 0x0000000802047c11 */ /* 0x005fc8000f8018ff */
[----:B------:R-:W-:-:S05]  /*0640*/  LEA.HI.X R5, R2, UR9, R3, 0x3, P0 ;  /* 0x0000000902057c11 */ /* 0x000fca00080f1c03 */
[----:B------:R-:W-:Y:S04]  /*0650*/  STG.E.64 desc[UR6][R4.64], RZ ;  /* 0x000000ff04007986 */ /* 0x000fe8000c101b06 */
[----:B------:R-:W-:Y:S01]  /*0660*/  STG.E.64 desc[UR6][R4.64+0x8], RZ ;  /* 0x000008ff04007986 */ /* 0x000fe2000c101b06 */
[----:B------:R-:W-:Y:S05]  /*0670*/  EXIT ;  /* 0x000000000000794d */ /* 0x000fea0003800000 */
.L_x_129:
        /* <DEDUP_REMOVED lines=23> */
.L_x_135:
[----:B0-----:R-:W2:Y:S04]  /*07f0*/  LDG.E.64.CONSTANT R16, desc[UR6][R8.64+-0x40] ;  /* 0xffffc00608107981 */ /* 0x001ea8000c1e9b00 */
[----:B------:R-:W3:Y:S01]  /*0800*/  LDG.E.64.CONSTANT R18, desc[UR6][R8.64+-0x38] ;  /* 0xffffc80608127981 */ /* 0x000ee2000c1e9b00 */
[----:B------:R-:W-:Y:S02]  /*0810*/  IMAD.MOV.U32 R10, RZ, RZ, R26 ;  /* 0x000000ffff0a7224 */ /* 0x000fe400078e001a */
[----:B------:R-:W-:Y:S01]  /*0820*/  IMAD.MOV.U32 R11, RZ, RZ, R27 ;  /* 0x000000ffff0b7224 */ /* 0x000fe200078e001b */
[----:B------:R-:W4:Y:S04]  /*0830*/  LDG.E.64.CONSTANT R20, desc[UR6][R8.64+-0x30] ;  /* 0xffffd00608147981 */ /* 0x000f28000c1e9b00 */
[----:B------:R-:W5:Y:S04]  /*0840*/  LDG.E.64.CONSTANT R2, desc[UR6][R8.64+-0x28] ;  /* 0xffffd80608027981 */ /* 0x000f68000c1e9b00 */
[----:B------:R-:W5:Y:S04]  /*0850*/  LDG.E.64.CONSTANT R4, desc[UR6][R8.64+-0x20] ;  /* 0xffffe00608047981 */ /* 0x000f68000c1e9b00 */
[----:B------:R-:W5:Y:S04]  /*0860*/  LDG.E.64.CONSTANT R12, desc[UR6][R8.64+-0x8] ;  /* 0xfffff806080c7981 */ /* 0x000f68000c1e9b00 */
[----:B------:R-:W5:Y:S04]  /*0870*/  LDG.E.64.CONSTANT R14, desc[UR6][R8.64] ;  /* 0x00000006080e7981 */ /* 0x000f68000c1e9b00 */
        /* <DEDUP_REMOVED lines=19> */
[----:B------:R1:W-:Y:S01]  /*09b0*/  STG.E.64 desc[UR6][R10.64+-0x18], R26 ;  /* 0xffffe81a0a007986 */ /* 0x0003e2000c101b06 */
[----:B0-----:R-:W-:Y:S01]  /*09c0*/  IADD3 R8, P2, PT, R8, 0x80, RZ ;  /* 0x0000008008087810 */ /* 0x001fe20007f5e0ff */
[----:B------:R-:W-:-:S04]  /*09d0*/  UIADD3 UR4, UPT, UPT, UR4, 0x10, URZ ;  /* 0x0000001004047890 */ /* 0x000fc8000fffe0ff */
[----:B------:R-:W-:Y:S01]  /*09e0*/  IMAD.X R9, RZ, RZ, R9, P2 ;  /* 0x000000ffff097224 */ /* 0x000fe200010e0609 */
[----:B-1----:R-:W-:-:S05]  /*09f0*/  IADD3 R26, P3, PT, R10, 0x80, RZ ;  /* 0x000000800a1a7810 */ /* 0x002fca0007f7e0ff */
[----:B------:R-:W-:Y:S01]  /*0a00*/  IMAD.X R27, RZ, RZ, R11, P3 ;  /* 0x000000ffff1b7224 */ /* 0x000fe200018e060b */
        /* <DEDUP_REMOVED lines=8> */
.L_x_134:
[----:B------:R-:W-:Y:S05]  /*0a90*/  @!P0 EXIT ;  /* 0x000000000000894d */ /* 0x000fea0003800000 */
[----:B------:R-:W-:Y:S02]  /*0aa0*/  ISETP.GE.U32.AND P1, PT, R23, 0x4, PT ;  /* 0x000000041700780c */ /* 0x000fe40003f26070 */
[----:B------:R-:W-:-:S11]  /*0ab0*/  LOP3.LUT P0, R24, R22, 0x3, RZ, 0xc0, !PT ;  /* 0x0000000316187812 */ /* 0x000fd6000780c0ff */
        /* <DEDUP_REMOVED lines=27> */
.L_x_136:
[----:B------:R-:W-:Y:S05]  /*0c70*/  @!P0 EXIT ;  /* 0x000000000000894d */ /* 0x000fea0003800000 */
[----:B------:R-:W-:Y:S02]  /*0c80*/  ISETP.NE.AND P1, PT, R24, 0x1, PT ;  /* 0x000000011800780c */ /* 0x000fe40003f25270 */
[----:B------:R-:W-:-:S11]  /*0c90*/  LOP3.LUT P0, RZ, R0, 0x2, RZ, 0xc0, !PT ;  /* 0x0000000200ff7812 */ /* 0x000fd6000780c0ff */
[----:B------:R-:W-:Y:S05]  /*0ca0*/  @!P1 BRA `(.L_x_137) ;  /* 0x0000000000489947 */ /* 0x000fea0003800000 */
[----:B------:R-:W2:Y:S01]  /*0cb0*/  LDCU.128 UR8, c[0x0][0x380] ;  /* 0x00007000ff0877ac */ /* 0x000ea20008000c00 */
[----:B------:R-:W-:-:S05]  /*0cc0*/  IADD3 R0, P1, PT, R6, UR4, RZ ;  /* 0x0000000406007c10 */ /* 0x000fca000ff3e0ff */
[----:B01----:R-:W-:Y:S02]  /*0cd0*/  IMAD.X R3, RZ, RZ, R25, P1 ;  /* 0x000000ffff037224 */ /* 0x003fe400008e0619 */
[----:B------:R-:W-:-:S03]  /*0ce0*/  IMAD.SHL.U32 R8, R0, 0x8, RZ ;  /* 0x0000000800087824 */ /* 0x000fc600078e00ff */
[----:B------:R-:W-:Y:S02]  /*0cf0*/  SHF.L.U64.HI R0, R0, 0x3, R3 ;  /* 0x0000000300007819 */ /* 0x000fe40000010203 */
[----:B--2---:R-:W-:-:S04]  /*0d00*/  IADD3 R2, P1, PT, R8, UR8, RZ ;  /* 0x0000000808027c10 */ /* 0x004fc8000ff3e0ff */
[----:B------:R-:W-:-:S05]  /*0d10*/  IADD3.X R3, PT, PT, R0, UR9, RZ, P1, !PT ;  /* 0x0000000900037c10 */ /* 0x000fca0008ffe4ff */
[----:B------:R-:W2:Y:S04]  /*0d20*/  LDG.E.64.CONSTANT R4, desc[UR6][R2.64] ;  /* 0x0000000602047981 */ /* 0x000ea8000c1e9b00 */
[----:B------:R-:W3:Y:S04]  /*0d30*/  LDG.E.64.CONSTANT R10, desc[UR6][R2.64+0x8] ;  /* 0x00000806020a7981 */ /* 0x000ee8000c1e9b00 */
[----:B------:R-:W4:Y:S04]  /*0d40*/  LDG.E.64.CONSTANT R12, desc[UR6][R2.64+0x10] ;  /* 0x00001006020c7981 */ /* 0x000f28000c1e9b00 */
[----:B------:R-:W5:Y:S01]  /*0d50*/  LDG.E.64.CONSTANT R14, desc[UR6][R2.64+0x18] ;  /* 0x00001806020e7981 */ /* 0x000f62000c1e9b00 */
[----:B------:R-:W-:Y:S01]  /*0d60*/  IADD3 R8, P1, PT, R8, UR10, RZ ;  /* 0x0000000a08087c10 */ /* 0x000fe2000ff3e0ff */
[----:B------:R-:W-:-:S03]  /*0d70*/  UIADD3 UR4, UPT, UPT, UR4, 0x4, URZ ;  /* 0x0000000404047890 */ /* 0x000fc6000fffe0ff */
[----:B------:R-:W-:-:S05]  /*0d80*/  IADD3.X R9, PT, PT, R0, UR11, RZ, P1, !PT ;  /* 0x0000000b00097c10 */ /* 0x000fca0008ffe4ff */
[----:B--2---:R2:W-:Y:S04]  /*0d90*/  STG.E.64 desc[UR6][R8.64], R4 ;  /* 0x0000000408007986 */ /* 0x0045e8000c101b06 */
[----:B---3--:R2:W-:Y:S04]  /*0da0*/  STG.E.64 desc[UR6][R8.64+0x8], R10 ;  /* 0x0000080a08007986 */ /* 0x0085e8000c101b06 */
[----:B----4-:R2:W-:Y:S04]  /*0db0*/  STG.E.64 desc[UR6][R8.64+0x10], R12 ;  /* 0x0000100c08007986 */ /* 0x0105e8000c101b06 */
[----:B-----5:R2:W-:Y:S02]  /*0dc0*/  STG.E.64 desc[UR6][R8.64+0x18], R14 ;  /* 0x0000180e08007986 */ /* 0x0205e4000c101b06 */
.L_x_137:
[----:B------:R-:W-:Y:S05]  /*0dd0*/  @P0 EXIT ;  /* 0x000000000000094d */ /* 0x000fea0003800000 */
[----:B------:R-:W0:Y:S01]  /*0de0*/  LDCU.128 UR8, c[0x0][0x380] ;  /* 0x00007000ff0877ac */ /* 0x000e220008000c00 */
[----:B------:R-:W-:-:S05]  /*0df0*/  IADD3 R0, P0, PT, R6, UR4, RZ ;  /* 0x0000000406007c10 */ /* 0x000fca000ff1e0ff */
[----:B------:R-:W-:Y:S02]  /*0e00*/  IMAD.X R25, RZ, RZ, R25, P0 ;  /* 0x000000ffff197224 */ /* 0x000fe400000e0619 */
[----:B------:R-:W-:-:S03]  /*0e10*/  IMAD.SHL.U32 R6, R0, 0x8, RZ ;  /* 0x0000000800067824 */ /* 0x000fc600078e00ff */
[----:B------:R-:W-:Y:S02]  /*0e20*/  SHF.L.U64.HI R0, R0, 0x3, R25 ;  /* 0x0000000300007819 */ /* 0x000fe40000010219 */
[----:B01----:R-:W-:-:S04]  /*0e30*/  IADD3 R2, P0, PT, R6, UR8, RZ ;  /* 0x0000000806027c10 */ /* 0x003fc8000ff1e0ff */
[----:B------:R-:W-:-:S05]  /*0e40*/  IADD3.X R3, PT, PT, R0, UR9, RZ, P0, !PT ;  /* 0x0000000900037c10 */ /* 0x000fca00087fe4ff */
[----:B--2---:R-:W2:Y:S04]  /*0e50*/  LDG.E.64.CONSTANT R4, desc[UR6][R2.64] ;  /* 0x0000000602047981 */ /* 0x004ea8000c1e9b00 */
[----:B------:R-:W3:Y:S01]  /*0e60*/  LDG.E.64.CONSTANT R8, desc[UR6][R2.64+0x8] ;  /* 0x0000080602087981 */ /* 0x000ee2000c1e9b00 */
[----:B------:R-:W-:-:S04]  /*0e70*/  IADD3 R6, P0, PT, R6, UR10, RZ ;  /* 0x0000000a06067c10 */ /* 0x000fc8000ff1e0ff */
[----:B------:R-:W-:-:S05]  /*0e80*/  IADD3.X R7, PT, PT, R0, UR11, RZ, P0, !PT ;  /* 0x0000000b00077c10 */ /* 0x000fca00087fe4ff */
[----:B--2---:R-:W-:Y:S04]  /*0e90*/  STG.E.64 desc[UR6][R6.64], R4 ;  /* 0x0000000406007986 */ /* 0x004fe8000c101b06 */
[----:B---3--:R-:W-:Y:S01]  /*0ea0*/  STG.E.64 desc[UR6][R6.64+0x8], R8 ;  /* 0x0000080806007986 */ /* 0x008fe2000c101b06 */
[----:B------:R-:W-:Y:S05]  /*0eb0*/  EXIT ;  /* 0x000000000000794d */ /* 0x000fea0003800000 */
.L_x_138:
        /* <DEDUP_REMOVED lines=12> */
.L_x_796:


//--------------------- .text._Z6reducePdS_PiiiiiS0_ --------------------------
	.section	.text._Z6reducePdS_PiiiiiS0_,"ax",@progbits
	.align	128
        .global         _Z6reducePdS_PiiiiiS0_
        .type           _Z6reducePdS_PiiiiiS0_,@function
        .size           _Z6reducePdS_PiiiiiS0_,(.L_x_763 - _Z6reducePdS_PiiiiiS0_)
        .other          _Z6reducePdS_PiiiiiS0_,@"STO_CUDA_ENTRY STV_DEFAULT"
_Z6reducePdS_PiiiiiS0_:
.text._Z6reducePdS_PiiiiiS0_:
        /* <DEDUP_REMOVED lines=8> */
[C---:B------:R-:W-:Y:S01]  /*0080*/  ISETP.GE.U32.AND P0, PT, R5.reuse, 0x2, PT ;  /* 0x000000020500780c */ /* 0x040fe20003f06070 */
[----:B-1----:R-:W-:-:S02]  /*0090*/  IMAD R20, R5, UR4, R0 ;  /* 0x0000000405147c24 */ /* 0x002fc4000f8e0200 */
[----:B------:R-:W-:-:S04]  /*00a0*/  VIADD R2, R2, 0xffffffff ;  /* 0xffffffff02027836 */ /* 0x000fc80000000000 */
[----:B--2---:R-:W-:-:S05]  /*00b0*/  IMAD R2, R2, UR10, RZ ;  /* 0x0000000a02027c24 */ /* 0x004fca000f8e02ff */
[----:B---3--:R-:W-:Y:S01]  /*00c0*/  VIMNMX.U32 R4, PT, PT, R2, UR5, PT ;  /* 0x0000000502047c48 */ /* 0x008fe2000bfe0000 */
[----:B----4-:R-:W-:Y:S06]  /*00d0*/  @!P0 BRA `(.L_x_139) ;  /* 0x0000000c00bc8947 */ /* 0x010fec0003800000 */
[----:B------:R-:W0:Y:S01]  /*00e0*/  LDCU UR6, c[0x0][0x398] ;  /* 0x00007300ff0677ac */ /* 0x000e220008000800 */
[----:B------:R-:W-:Y:S01]  /*00f0*/  IMAD R6, R20, UR10, RZ ;  /* 0x0000000a14067c24 */ /* 0x000fe2000f8e02ff */
[----:B0-----:R-:W-:Y:S02]  /*0100*/  ULOP3.LUT UR5, UR6, 0x7ffffff0, URZ, 0xc0, !UPT ;  /* 0x7ffffff006057892 */ /* 0x001fe4000f8ec0ff */
[----:B------:R-:W-:Y:S02]  /*0110*/  ULOP3.LUT UR8, UR6, 0xf, URZ, 0xc0, !UPT ;  /* 0x0000000f06087892 */ /* 0x000fe4000f8ec0ff */
[----:B------:R-:W-:Y:S02]  /*0120*/  ULOP3.LUT UR9, UR6, 0x7, URZ, 0xc0, !UPT ;  /* 0x0000000706097892 */ /* 0x000fe4000f8ec0ff */
[----:B------:R-:W-:Y:S02]  /*0130*/  ULOP3.LUT UR6, UR6, 0x3, URZ, 0xc0, !UPT ;  /* 0x0000000306067892 */ /* 0x000fe4000f8ec0ff */
[----:B------:R-:W-:-:S12]  /*0140*/  UIADD3 UR7, UPT, UPT, -UR5, URZ, URZ ;  /* 0x000000ff05077290 */ /* 0x000fd8000fffe1ff */
.L_x_146:
[----:B0-----:R-:W0:Y:S01]  /*0150*/  LDCU UR4, c[0x0][0x3a4] ;  /* 0x00007480ff0477ac */ /* 0x001e220008000800 */
[----:B-1----:R-:W1:Y:S01]  /*0160*/  LDC R7, c[0x0][0x398] ;  /* 0x0000e600ff077b82 */ /* 0x002e620000000800 */
[--C-:B------:R-:W-:Y:S01]  /*0170*/  IMAD.MOV.U32 R8, RZ, RZ, R5.reuse ;  /* 0x000000ffff087224 */ /* 0x100fe200078e0005 */
[----:B------:R-:W-:Y:S01]  /*0180*/  SHF.R.U32.HI R5, RZ, 0x1, R5 ;  /* 0x00000001ff057819 */ /* 0x000fe20000011605 */
[----:B------:R-:W-:Y:S04]  /*0190*/  BSSY.RECONVERGENT B0, `(.L_x_140) ;  /* 0x00000e1000007945 */ /* 0x000fe80003800200 */
[----:B0---4-:R-:W-:Y:S01]  /*01a0*/  IMAD R10, R5, UR4, R6 ;  /* 0x00000004050a7c24 */ /* 0x011fe2000f8e0206 */
[----:B------:R-:W-:Y:S04]  /*01b0*/  BAR.SYNC.DEFER_BLOCKING 0x0 ;  /* 0x0000000000007b1d */ /* 0x000fe80000010000 */
[----:B------:R-:W-:-:S04]  /*01c0*/  ISETP.GT.U32.AND P0, PT, R10, R4, PT ;  /* 0x000000040a00720c */ /* 0x000fc80003f04070 */
[----:B------:R-:W-:-:S04]  /*01d0*/  ISETP.GE.U32.OR P0, PT, R0, R5, P0 ;  /* 0x000000050000720c */ /* 0x000fc80000706470 */
[----:B-1----:R-:W-:-:S13]  /*01e0*/  ISETP.LT.OR P0, PT, R7, 0x1, P0 ;  /* 0x000000010700780c */ /* 0x002fda0000701670 */
[----:B--23--:R-:W-:Y:S05]  /*01f0*/  @P0 BRA `(.L_x_141) ;  /* 0x0000000c00680947 */ /* 0x00cfea0003800000 */
[----:B------:R-:W-:Y:S01]  /*0200*/  ISETP.GE.U32.AND P0, PT, R7, 0x10, PT ;  /* 0x000000100700780c */ /* 0x000fe20003f06070 */
[----:B------:R-:W-:-:S12]  /*0210*/  UMOV UR4, URZ ;  /* 0x000000ff00047c82 */ /* 0x000fd80008000000 */
[----:B------:R-:W-:Y:S05]  /*0220*/  @!P0 BRA `(.L_x_142) ;  /* 0x0000000400a08947 */ /* 0x000fea0003800000 */
[----:B------:R-:W0:Y:S01]  /*0230*/  LDC.64 R2, c[0x0][0x380] ;  /* 0x0000e000ff027b82 */ /* 0x000e220000000a00 */
[-C--:B------:R-:W-:Y:S01]  /*0240*/  IMAD R11, R6, R7.reuse, 0x7 ;  /* 0x00000007060b7424 */ /* 0x080fe200078e0207 */
[----:B------:R-:W-:Y:S01]  /*0250*/  UMOV UR4, UR7 ;  /* 0x0000000700047c82 */ /* 0x000fe20008000000 */
[----:B------:R-:W-:-:S07]  /*0260*/  IMAD R9, R10, R7, 0x7 ;  /* 0x000000070a097424 */ /* 0x000fce00078e0207 */
.L_x_143:
[----:B-1----:R-:W-:-:S05]  /*0270*/  IADD3 R13, PT, PT, R9, -0x7, RZ ;  /* 0xfffffff9090d7810 */ /* 0x002fca0007ffe0ff */
[----:B0-----:R-:W-:-:S06]  /*0280*/  IMAD.WIDE.U32 R12, R13, 0x8, R2 ;  /* 0x000000080d0c7825 */ /* 0x001fcc00078e0002 */
[----:B------:R-:W2:Y:S01]  /*0290*/  LDG.E.64 R12, desc[UR12][R12.64] ;  /* 0x0000000c0c0c7981 */ /* 0x000ea2000c1e1b00 */
[----:B------:R-:W-:Y:S02]  /*02a0*/  VIADD R15, R11, 0xfffffff9 ;  /* 0xfffffff90b0f7836 */ /* 0x000fe40000000000 */
[----:B------:R-:W-:Y:S02]  /*02b0*/  VIADD R17, R9, 0xfffffffa ;  /* 0xfffffffa09117836 */ /* 0x000fe40000000000 */
[----:B------:R-:W-:-:S04]  /*02c0*/  IMAD.WIDE.U32 R14, R15, 0x8, R2 ;  /* 0x000000080f0e7825 */ /* 0x000fc800078e0002 */
[----:B------:R-:W-:Y:S01]  /*02d0*/  IMAD.WIDE.U32 R16, R17, 0x8, R2 ;  /* 0x0000000811107825 */ /* 0x000fe200078e0002 */
[----:B--2---:R0:W-:Y:S05]  /*02e0*/  STG.E.64 desc[UR12][R14.64], R12 ;  /* 0x0000000c0e007986 */ /* 0x0041ea000c101b0c */
[----:B------:R-:W2:Y:S01]  /*02f0*/  LDG.E.64 R16, desc[UR12][R16.64] ;  /* 0x0000000c10107981 */ /* 0x000ea2000c1e1b00 */
[----:B------:R-:W-:Y:S01]  /*0300*/  IADD3 R19, PT, PT, R11, -0x6, RZ ;  /* 0xfffffffa0b137810 */ /* 0x000fe20007ffe0ff */
[----:B------:R-:W-:-:S04]  /*0310*/  VIADD R23, R9, 0xfffffffb ;  /* 0xfffffffb09177836 */ /* 0x000fc80000000000 */
[----:B------:R-:W-:-:S04]  /*0320*/  IMAD.WIDE.U32 R18, R19, 0x8, R2 ;  /* 0x0000000813127825 */ /* 0x000fc800078e0002 */
[----:B------:R-:W-:Y:S01]  /*0330*/  IMAD.WIDE.U32 R22, R23, 0x8, R2 ;  /* 0x0000000817167825 */ /* 0x000fe200078e0002 */
[----:B--2---:R1:W-:Y:S05]  /*0340*/  STG.E.64 desc[UR12][R18.64], R16 ;  /* 0x0000001012007986 */ /* 0x0043ea000c101b0c */
[----:B------:R-:W2:Y:S01]  /*0350*/  LDG.E.64 R22, desc[UR12][R22.64] ;  /* 0x0000000c16167981 */ /* 0x000ea2000c1e1b00 */
[----:B------:R-:W-:Y:S01]  /*0360*/  IADD3 R21, PT, PT, R9, -0x4, RZ ;  /* 0xfffffffc09157810 */ /* 0x000fe20007ffe0ff */
        /* <DEDUP_REMOVED lines=24> */
[----:B------:R-:W-:-:S04]  /*04f0*/  IMAD.WIDE.U32 R14, R9, 0x8, R2 ;  /* 0x00000008090e7825 */ /* 0x000fc800078e0002 */
[----:B------:R-:W-:Y:S01]  /*0500*/  IMAD.WIDE.U32 R26, R27, 0x8, R2 ;  /* 0x000000081b1a7825 */ /* 0x000fe200078e0002 */
[----:B0-----:R-:W-:-:S04]  /*0510*/  IADD3 R19, PT, PT, R9, 0x1, RZ ;  /* 0x0000000109137810 */ /* 0x001fc80007ffe0ff */
[----:B--2---:R0:W-:Y:S04]  /*0520*/  STG.E.64 desc[UR12][R26.64], R12 ;  /* 0x0000000c1a007986 */ /* 0x0041e8000c101b0c */
[----:B------:R-:W2:Y:S01]  /*0530*/  LDG.E.64 R14, desc[UR12][R14.64] ;  /* 0x0000000c0e0e7981 */ /* 0x000ea2000c1e1b00 */
[----:B------:R-:W-:-:S04]  /*0540*/  IMAD.WIDE.U32 R16, R11, 0x8, R2 ;  /* 0x000000080b107825 */ /* 0x000fc800078e0002 */
[--C-:B------:R-:W-:Y:S01]  /*0550*/  IMAD.WIDE.U32 R18, R19, 0x8, R2.reuse ;  /* 0x0000000813127825 */ /* 0x100fe200078e0002 */
[----:B------:R-:W-:Y:S01]  /*0560*/  IADD3 R29, PT, PT, R9, 0x2, RZ ;  /* 0x00000002091d7810 */ /* 0x000fe20007ffe0ff */
[----:B--2---:R2:W-:Y:S04]  /*0570*/  STG.E.64 desc[UR12][R16.64], R14 ;  /* 0x0000000e10007986 */ /* 0x0045e8000c101b0c */
[----:B------:R-:W3:Y:S01]  /*0580*/  LDG.E.64 R18, desc[UR12][R18.64] ;  /* 0x0000000c12127981 */ /* 0x000ee2000c1e1b00 */
[----:B-1----:R-:W-:Y:S02]  /*0590*/  VIADD R23, R11, 0x1 ;  /* 0x000000010b177836 */ /* 0x002fe40000000000 */
[----:B------:R-:W-:-:S04]  /*05a0*/  IMAD.WIDE.U32 R28, R29, 0x8, R2 ;  /* 0x000000081d1c7825 */ /* 0x000fc800078e0002 */
[----:B------:R-:W-:Y:S01]  /*05b0*/  IMAD.WIDE.U32 R22, R23, 0x8, R2 ;  /* 0x0000000817167825 */ /* 0x000fe200078e0002 */
[----:B------:R-:W-:-:S04]  /*05c0*/  IADD3 R21, PT, PT, R9, 0x3, RZ ;  /* 0x0000000309157810 */ /* 0x000fc80007ffe0ff */
[----:B---3--:R1:W-:Y:S04]  /*05d0*/  STG.E.64 desc[UR12][R22.64], R18 ;  /* 0x0000001216007986 */ /* 0x0083e8000c101b0c */
[----:B0-----:R-:W3:Y:S01]  /*05e0*/  LDG.E.64 R12, desc[UR12][R28.64] ;  /* 0x0000000c1c0c7981 */ /* 0x001ee2000c1e1b00 */
[----:B------:R-:W-:Y:S02]  /*05f0*/  VIADD R25, R11, 0x2 ;  /* 0x000000020b197836 */ /* 0x000fe40000000000 */
[----:B--2---:R-:W-:-:S04]  /*0600*/  IMAD.WIDE.U32 R14, R21, 0x8, R2 ;  /* 0x00000008150e7825 */ /* 0x004fc800078e0002 */
[----:B------:R-:W-:Y:S01]  /*0610*/  IMAD.WIDE.U32 R24, R25, 0x8, R2 ;  /* 0x0000000819187825 */ /* 0x000fe200078e0002 */
[----:B------:R-:W-:-:S04]  /*0620*/  IADD3 R21, PT, PT, R9, 0x4, RZ ;  /* 0x0000000409157810 */ /* 0x000fc80007ffe0ff */
[----:B---3--:R0:W-:Y:S04]  /*0630*/  STG.E.64 desc[UR12][R24.64], R12 ;  /* 0x0000000c18007986 */ /* 0x0081e8000c101b0c */
[----:B------:R-:W2:Y:S01]  /*0640*/  LDG.E.64 R14, desc[UR12][R14.64] ;  /* 0x0000000c0e0e7981 */ /* 0x000ea2000c1e1b00 */
[----:B------:R-:W-:Y:S02]  /*0650*/  VIADD R17, R11, 0x3 ;  /* 0x000000030b117836 */ /* 0x000fe40000000000 */
[----:B-1----:R-:W-:-:S04]  /*0660*/  IMAD.WIDE.U32 R18, R21, 0x8, R2 ;  /* 0x0000000815127825 */ /* 0x002fc800078e0002 */
[----:B------:R-:W-:Y:S01]  /*0670*/  IMAD.WIDE.U32 R16, R17, 0x8, R2 ;  /* 0x0000000811107825 */ /* 0x000fe200078e0002 */
[----:B------:R-:W-:-:S04]  /*0680*/  IADD3 R21, PT, PT, R9, 0x5, RZ ;  /* 0x0000000509157810 */ /* 0x000fc80007ffe0ff */
[----:B--2---:R1:W-:Y:S04]  /*0690*/  STG.E.64 desc[UR12][R16.64], R14 ;  /* 0x0000000e10007986 */ /* 0x0043e8000c101b0c */
[----:B------:R-:W2:Y:S01]  /*06a0*/  LDG.E.64 R18, desc[UR12][R18.64] ;  /* 0x0000000c12127981 */ /* 0x000ea2000c1e1b00 */
[----:B------:R-:W-:Y:S02]  /*06b0*/  VIADD R23, R11, 0x4 ;  /* 0x000000040b177836 */ /* 0x000fe40000000000 */
[----:B0-----:R-:W-:-:S04]  /*06c0*/  IMAD.WIDE.U32 R24, R21, 0x8, R2 ;  /* 0x0000000815187825 */ /* 0x001fc800078e0002 */
[----:B------:R-:W-:Y:S01]  /*06d0*/  IMAD.WIDE.U32 R22, R23, 0x8, R2 ;  /* 0x0000000817167825 */ /* 0x000fe200078e0002 */
[----:B------:R-:W-:-:S04]  /*06e0*/  IADD3 R13, PT, PT, R9, 0x6, RZ ;  /* 0x00000006090d7810 */ /* 0x000fc80007ffe0ff */
[----:B--2---:R0:W-:Y:S04]  /*06f0*/  STG.E.64 desc[UR12][R22.64], R18 ;  /* 0x0000001216007986 */ /* 0x0041e8000c101b0c */
        /* <DEDUP_REMOVED lines=8> */
[----:B------:R-:W-:-:S04]  /*0780*/  IMAD.WIDE.U32 R12, R13, 0x8, R2 ;  /* 0x000000080d0c7825 */ /* 0x000fc800078e0002 */
[----:B------:R-:W-:Y:S01]  /*0790*/  IMAD.WIDE.U32 R28, R29, 0x8, R2 ;  /* 0x000000081d1c7825 */ /* 0x000fe200078e0002 */
[----:B0-----:R-:W-:-:S04]  /*07a0*/  IADD3 R19, PT, PT, R9, 0x8, RZ ;  /* 0x0000000809137810 */ /* 0x001fc80007ffe0ff */
[----:B--2---:R1:W-:Y:S04]  /*07b0*/  STG.E.64 desc[UR12][R28.64], R16 ;  /* 0x000000101c007986 */ /* 0x0043e8000c101b0c */
[----:B------:R-:W2:Y:S01]  /*07c0*/  LDG.E.64 R12, desc[UR12][R12.64] ;  /* 0x0000000c0c0c7981 */ /* 0x000ea2000c1e1b00 */
[----:B------:R-:W-:Y:S02]  /*07d0*/  VIADD R15, R11, 0x7 ;  /* 0x000000070b0f7836 */ /* 0x000fe40000000000 */
[----:B------:R-:W-:-:S04]  /*07e0*/  IMAD.WIDE.U32 R18, R19, 0x8, R2 ;  /* 0x0000000813127825 */ /* 0x000fc800078e0002 */
[----:B------:R-:W-:-:S05]  /*07f0*/  IMAD.WIDE.U32 R14, R15, 0x8, R2 ;  /* 0x000000080f0e7825 */ /* 0x000fca00078e0002 */
[----:B--2---:R1:W-:Y:S04]  /*0800*/  STG.E.64 desc[UR12][R14.64], R12 ;  /* 0x0000000c0e007986 */ /* 0x0043e8000c101b0c */
[----:B------:R-:W2:Y:S01]  /*0810*/  LDG.E.64 R18, desc[UR12][R18.64] ;  /* 0x0000000c12127981 */ /* 0x000ea2000c1e1b00 */
[C---:B------:R-:W-:Y:S01]  /*0820*/  VIADD R23, R11.reuse, 0x8 ;  /* 0x000000080b177836 */ /* 0x040fe20000000000 */
[----:B------:R-:W-:Y:S01]  /*0830*/  UIADD3 UR4, UPT, UPT, UR4, 0x10, URZ ;  /* 0x0000001004047890 */ /* 0x000fe2000fffe0ff */
[----:B------:R-:W-:Y:S01]  /*0840*/  IADD3 R11, PT, PT, R11, 0x10, RZ ;  /* 0x000000100b0b7810 */ /* 0x000fe20007ffe0ff */
[----:B------:R-:W-:Y:S02]  /*0850*/  VIADD R9, R9, 0x10 ;  /* 0x0000001009097836 */ /* 0x000fe40000000000 */
[----:B------:R-:W-:Y:S01]  /*0860*/  IMAD.WIDE.U32 R22, R23, 0x8, R2 ;  /* 0x0000000817167825 */ /* 0x000fe200078e0002 */
[----:B------:R-:W-:-:S04]  /*0870*/  UISETP.NE.AND UP0, UPT, UR4, URZ, UPT ;  /* 0x000000ff0400728c */ /* 0x000fc8000bf05270 */
[----:B--2---:R1:W-:Y:S05]  /*0880*/  STG.E.64 desc[UR12][R22.64], R18 ;  /* 0x0000001216007986 */ /* 0x0043ea000c101b0c */
[----:B------:R-:W-:Y:S05]  /*0890*/  BRA.U UP0, `(.L_x_143) ;  /* 0xfffffff900747547 */ /* 0x000fea000b83ffff */
[----:B------:R-:W-:-:S05]  /*08a0*/  UMOV UR4, UR5 ;  /* 0x0000000500047c82 */ /* 0x000fca0008000000 */
.L_x_142:
[----:B------:R-:W-:-:S09]  /*08b0*/  UISETP.NE.AND UP0, UPT, UR8, URZ, UPT ;  /* 0x000000ff0800728c */ /* 0x000fd2000bf05270 */
[----:B------:R-:W-:Y:S05]  /*08c0*/  BRA.U !UP0, `(.L_x_141) ;  /* 0x0000000508b47547 */ /* 0x000fea000b800000 */
[----:B------:R-:W-:Y:S02]  /*08d0*/  UIADD3 UR10, UPT, UPT, UR8, -0x1, URZ ;  /* 0xffffffff080a7890 */ /* 0x000fe4000fffe0ff */
[----:B------:R-:W-:Y:S02]  /*08e0*/  UISETP.NE.AND UP1, UPT, UR9, URZ, UPT ;  /* 0x000000ff0900728c */ /* 0x000fe4000bf25270 */
[----:B------:R-:W-:-:S09]  /*08f0*/  UISETP.GE.U32.AND UP0, UPT, UR10, 0x7, UPT ;  /* 0x000000070a00788c */ /* 0x000fd2000bf06070 */
[----:B------:R-:W-:Y:S05]  /*0900*/  BRA.U !UP0, `(.L_x_144) ;  /* 0x0000000108c87547 */ /* 0x000fea000b800000 */
[----:B------:R-:W1:Y:S01]  /*0910*/  LDC.64 R2, c[0x0][0x380] ;  /* 0x0000e000ff027b82 */ /* 0x000e620000000a00 */
[----:B------:R-:W-:-:S04]  /*0920*/  IMAD R11, R10, R7, UR4 ;  /* 0x000000040a0b7e24 */ /* 0x000fc8000f8e0207 */
[----:B-1----:R-:W-:-:S06]  /*0930*/  IMAD.WIDE.U32 R12, R11, 0x8, R2 ;  /* 0x000000080b0c7825 */ /* 0x002fcc00078e0002 */
[----:B------:R-:W2:Y:S01]  /*0940*/  LDG.E.64 R12, desc[UR12][R12.64] ;  /* 0x0000000c0c0c7981 */ /* 0x000ea2000c1e1b00 */
[----:B------:R-:W-:Y:S01]  /*0950*/  IADD3 R17, PT, PT, R11, 0x1, RZ ;  /* 0x000000010b117810 */ /* 0x000fe20007ffe0ff */
[----:B------:R-:W-:-:S04]  /*0960*/  IMAD R9, R6, R7, UR4 ;  /* 0x0000000406097e24 */ /* 0x000fc8000f8e0207 */
[----:B------:R-:W-:-:S04]  /*0970*/  IMAD.WIDE.U32 R14, R9, 0x8, R2 ;  /* 0x00000008090e7825 */ /* 0x000fc800078e0002 */
[----:B------:R-:W-:Y:S01]  /*0980*/  IMAD.WIDE.U32 R16, R17, 0x8, R2 ;  /* 0x0000000811107825 */ /* 0x000fe200078e0002 */
        /* <DEDUP_REMOVED lines=31> */
[----:B------:R-:W3:Y:S01]  /*0b80*/  LDG.E.64 R12, desc[UR12][R12.64] ;  /* 0x0000000c0c0c7981 */ /* 0x000ee2000c1e1b00 */
[----:B------:R-:W-:Y:S01]  /*0b90*/  IADD3 R11, PT, PT, R11, 0x7, RZ ;  /* 0x000000070b0b7810 */ /* 0x000fe20007ffe0ff */
[----:B------:R-:W-:-:S04]  /*0ba0*/  VIADD R15, R9, 0x6 ;  /* 0x00000006090f7836 */ /* 0x000fc80000000000 */
[----:B------:R-:W-:-:S04]  /*0bb0*/  IMAD.WIDE.U32 R14, R15, 0x8, R2 ;  /* 0x000000080f0e7825 */ /* 0x000fc800078e0002 */
[----:B0-----:R-:W-:Y:S01]  /*0bc0*/  IMAD.WIDE.U32 R16, R11, 0x8, R2 ;  /* 0x000000080b107825 */ /* 0x001fe200078e0002 */
[----:B---3--:R2:W-:Y:S05]  /*0bd0*/  STG.E.64 desc[UR12][R14.64], R12 ;  /* 0x0000000c0e007986 */ /* 0x0085ea000c101b0c */
[----:B------:R-:W3:Y:S01]  /*0be0*/  LDG.E.64 R16, desc[UR12][R16.64] ;  /* 0x0000000c10107981 */ /* 0x000ee2000c1e1b00 */
[----:B------:R-:W-:Y:S01]  /*0bf0*/  VIADD R9, R9, 0x7 ;  /* 0x0000000709097836 */ /* 0x000fe20000000000 */
[----:B------:R-:W-:-:S03]  /*0c00*/  UIADD3 UR4, UPT, UPT, UR4, 0x8, URZ ;  /* 0x0000000804047890 */ /* 0x000fc6000fffe0ff */
[----:B------:R-:W-:-:S05]  /*0c10*/  IMAD.WIDE.U32 R2, R9, 0x8, R2 ;  /* 0x0000000809027825 */ /* 0x000fca00078e0002 */
[----:B---3--:R2:W-:Y:S04]  /*0c20*/  STG.E.64 desc[UR12][R2.64], R16 ;  /* 0x0000001002007986 */ /* 0x0085e8000c101b0c */
.L_x_144:
[----:B------:R-:W-:Y:S05]  /*0c30*/  BRA.U !UP1, `(.L_x_141) ;  /* 0x0000000109d87547 */ /* 0x000fea000b800000 */
[----:B------:R-:W-:Y:S02]  /*0c40*/  UIADD3 UR10, UPT, UPT, UR9, -0x1, URZ ;  /* 0xffffffff090a7890 */ /* 0x000fe4000fffe0ff */
[----:B------:R-:W-:Y:S02]  /*0c50*/  UISETP.NE.AND UP1, UPT, UR6, URZ, UPT ;  /* 0x000000ff0600728c */ /* 0x000fe4000bf25270 */
[----:B------:R-:W-:-:S09]  /*0c60*/  UISETP.GE.U32.AND UP0, UPT, UR10, 0x3, UPT ;  /* 0x000000030a00788c */ /* 0x000fd2000bf06070 */
[----:B------:R-:W-:Y:S05]  /*0c70*/  BRA.U !UP0, `(.L_x_145) ;  /* 0x0000000108687547 */ /* 0x000fea000b800000 */
[----:B--2---:R-:W1:Y:S01]  /*0c80*/  LDC.64 R2, c[0x0][0x380] ;  /* 0x0000e000ff027b82 */ /* 0x004e620000000a00 */
        /* <DEDUP_REMOVED lines=21> */
[----:B------:R-:W-:Y:S01]  /*0de0*/  VIADD R9, R9, 0x3 ;  /* 0x0000000309097836 */ /* 0x000fe20000000000 */
[----:B------:R-:W-:-:S03]  /*0df0*/  UIADD3 UR4, UPT, UPT, UR4, 0x4, URZ ;  /* 0x0000000404047890 */ /* 0x000fc6000fffe0ff */
[----:B------:R-:W-:-:S05]  /*0e00*/  IMAD.WIDE.U32 R2, R9, 0x8, R2 ;  /* 0x0000000809027825 */ /* 0x000fca00078e0002 */
[----:B--2---:R3:W-:Y:S04]  /*0e10*/  STG.E.64 desc[UR12][R2.64], R12 ;  /* 0x0000000c02007986 */ /* 0x0047e8000c101b0c */
.L_x_145:
[----:B------:R-:W-:Y:S05]  /*0e20*/  BRA.U !UP1, `(.L_x_141) ;  /* 0x00000001095c7547 */ /* 0x000fea000b800000 */
[----:B--23--:R-:W0:Y:S01]  /*0e30*/  LDC.64 R2, c[0x0][0x380] ;  /* 0x0000e000ff027b82 */ /* 0x00ce220000000a00 */
[----:B------:R-:W-:-:S04]  /*0e40*/  IMAD R9, R10, R7, UR4 ;  /* 0x000000040a097e24 */ /* 0x000fc8000f8e0207 */
[----:B0-----:R-:W-:-:S06]  /*0e50*/  IMAD.WIDE.U32 R10, R9, 0x8, R2 ;  /* 0x00000008090a7825 */ /* 0x001fcc00078e0002 */
[----:B------:R-:W2:Y:S01]  /*0e60*/  LDG.E.64 R10, desc[UR12][R10.64] ;  /* 0x0000000c0a0a7981 */ /* 0x000ea2000c1e1b00 */
[----:B------:R-:W-:Y:S01]  /*0e70*/  IMAD R7, R6, R7, UR4 ;  /* 0x0000000406077e24 */ /* 0x000fe2000f8e0207 */
[----:B------:R-:W-:-:S03]  /*0e80*/  UISETP.NE.AND UP0, UPT, UR6, 0x1, UPT ;  /* 0x000000010600788c */ /* 0x000fc6000bf05270 */
[----:B-1----:R-:W-:-:S05]  /*0e90*/  IMAD.WIDE.U32 R12, R7, 0x8, R2 ;  /* 0x00000008070c7825 */ /* 0x002fca00078e0002 */
[----:B--2---:R0:W-:Y:S01]  /*0ea0*/  STG.E.64 desc[UR12][R12.64], R10 ;  /* 0x0000000a0c007986 */ /* 0x0041e2000c101b0c */
[----:B------:R-:W-:Y:S05]  /*0eb0*/  BRA.U !UP0, `(.L_x_141) ;  /* 0x0000000108387547 */ /* 0x000fea000b800000 */
[----:B0-----:R-:W-:-:S05]  /*0ec0*/  IADD3 R11, PT, PT, R9, 0x1, RZ ;  /* 0x00000001090b7810 */ /* 0x001fca0007ffe0ff */
[----:B------:R-:W-:-:S06]  /*0ed0*/  IMAD.WIDE.U32 R10, R11, 0x8, R2 ;  /* 0x000000080b0a7825 */ /* 0x000fcc00078e0002 */
[----:B------:R-:W2:Y:S01]  /*0ee0*/  LDG.E.64 R10, desc[UR12][R10.64] ;  /* 0x0000000c0a0a7981 */ /* 0x000ea2000c1e1b00 */
[----:B------:R-:W-:Y:S01]  /*0ef0*/  VIADD R13, R7, 0x1 ;  /* 0x00000001070d7836 */ /* 0x000fe20000000000 */
[----:B------:R-:W-:-:S03]  /*0f00*/  UISETP.NE.AND UP0, UPT, UR6, 0x2, UPT ;  /* 0x000000020600788c */ /* 0x000fc6000bf05270 */
[----:B------:R-:W-:-:S05]  /*0f10*/  IMAD.WIDE.U32 R12, R13, 0x8, R2 ;  /* 0x000000080d0c7825 */ /* 0x000fca00078e0002 */
[----:B--2---:R4:W-:Y:S01]  /*0f20*/  STG.E.64 desc[UR12][R12.64], R10 ;  /* 0x0000000a0c007986 */ /* 0x0049e2000c101b0c */
[----:B------:R-:W-:Y:S05]  /*0f30*/  BRA.U !UP0, `(.L_x_141) ;  /* 0x0000000108187547 */ /* 0x000fea000b800000 */
[----:B----4-:R-:W-:-:S05]  /*0f40*/  IADD3 R11, PT, PT, R9, 0x2, RZ ;  /* 0x00000002090b7810 */ /* 0x010fca0007ffe0ff */
[----:B------:R-:W-:-:S06]  /*0f50*/  IMAD.WIDE.U32 R10, R11, 0x8, R2 ;  /* 0x000000080b0a7825 */ /* 0x000fcc00078e0002 */
[----:B------:R-:W2:Y:S01]  /*0f60*/  LDG.E.64 R10, desc[UR12][R10.64] ;  /* 0x0000000c0a0a7981 */ /* 0x000ea2000c1e1b00 */
[----:B------:R-:W-:-:S04]  /*0f70*/  VIADD R7, R7, 0x2 ;  /* 0x0000000207077836 */ /* 0x000fc80000000000 */
[----:B------:R-:W-:-:S05]  /*0f80*/  IMAD.WIDE.U32 R2, R7, 0x8, R2 ;  /* 0x0000000807027825 */ /* 0x000fca00078e0002 */
[----:B--2---:R0:W-:Y:S02]  /*0f90*/  STG.E.64 desc[UR12][R2.64], R10 ;  /* 0x0000000a02007986 */ /* 0x0041e4000c101b0c */
.L_x_141:
[----:B------:R-:W-:Y:S05]  /*0fa0*/  BSYNC.RECONVERGENT B0 ;  /* 0x0000000000007941 */ /* 0x000fea0003800200 */
.L_x_140:
[----:B------:R-:W-:-:S13]  /*0fb0*/  ISETP.GT.U32.AND P0, PT, R8, 0x3, PT ;  /* 0x000000030800780c */ /* 0x000fda0003f04070 */
[----:B------:R-:W-:Y:S05]  /*0fc0*/  @P0 BRA `(.L_x_146) ;  /* 0xfffffff000600947 */ /* 0x000fea000383ffff */
.L_x_139:
[----:B------:R-:W-:-:S13]  /*0fd0*/  ISETP.NE.AND P0, PT, R20, RZ, PT ;  /* 0x000000ff1400720c */ /* 0x000fda0003f05270 */
[----:B------:R-:W-:Y:S05]  /*0fe0*/  @P0 EXIT ;  /* 0x000000000000094d */ /* 0x000fea0003800000 */
[----:B0-23--:R-:W0:Y:S02]  /*0ff0*/  LDC R2, c[0x0][0x398] ;  /* 0x0000e600ff027b82 */ /* 0x00de240000000800 */
[----:B0-----:R-:W-:-:S13]  /*1000*/  ISETP.GE.AND P0, PT, R2, 0x1, PT ;  /* 0x000000010200780c */ /* 0x001fda0003f06270 */
[----:B------:R-:W-:Y:S05]  /*1010*/  @!P0 EXIT ;  /* 0x000000000000894d */ /* 0x000fea0003800000 */
[----:B----4-:R-:W0:Y:S08]  /*1020*/  LDC R11, c[0x0][0x3a0] ;  /* 0x0000e800ff0b7b82 */ /* 0x010e300000000800 */
[----:B------:R-:W0:Y:S02]  /*1030*/  LDC.64 R4, c[0x0][0x3a8] ;  /* 0x0000ea00ff047b82 */ /* 0x000e240000000a00 */
[----:B0-----:R-:W-:-:S06]  /*1040*/  IMAD.WIDE R4, R11, 0x4, R4 ;  /* 0x000000040b047825 */ /* 0x001fcc00078e0204 */
[----:B------:R-:W2:Y:S01]  /*1050*/  LDG.E.CONSTANT R4, desc[UR12][R4.64] ;  /* 0x0000000c04047981 */ /* 0x000ea2000c1e9900 */
[C---:B------:R-:W-:Y:S01]  /*1060*/  ISETP.GE.U32.AND P0, PT, R2.reuse, 0x8, PT ;  /* 0x000000080200780c */ /* 0x040fe20003f06070 */
[----:B------:R-:W-:Y:S01]  /*1070*/  HFMA2 R3, -RZ, RZ, 0, 0 ;  /* 0x00000000ff037431 */ /* 0x000fe200000001ff */
[C---:B------:R-:W-:Y:S01]  /*1080*/  LOP3.LUT R7, R2.reuse, 0x7, RZ, 0xc0, !PT ;  /* 0x0000000702077812 */ /* 0x040fe200078ec0ff */
[----:B------:R-:W-:Y:S01]  /*1090*/  IMAD R0, R2, R11, RZ ;  /* 0x0000000b02007224 */ /* 0x000fe200078e02ff */
[----:B--2---:R0:W2:Y:S09]  /*10a0*/  I2F.F64 R8, R4 ;  /* 0x0000000400087312 */ /* 0x0040b20000201c00 */
[----:B------:R-:W-:Y:S05]  /*10b0*/  @!P0 BRA `(.L_x_147) ;  /* 0x0000000c000c8947 */ /* 0x000fea0003800000 */
[----:B------:R-:W3:Y:S01]  /*10c0*/  LDCU.128 UR8, c[0x0][0x380] ;  /* 0x00007000ff0877ac */ /* 0x000ee20008000c00 */
[----:B------:R-:W-:Y:S01]  /*10d0*/  LOP3.LUT R3, R2, 0x7ffffff8, RZ, 0xc0, !PT ;  /* 0x7ffffff802037812 */ /* 0x000fe200078ec0ff */
[----:B-1----:R-:W-:-:S03]  /*10e0*/  IMAD.MOV.U32 R24, RZ, RZ, R0 ;  /* 0x000000ffff187224 */ /* 0x002fc600078e0000 */
[----:B------:R-:W-:Y:S01]  /*10f0*/  IADD3 R25, PT, PT, -R3, RZ, RZ ;  /* 0x000000ff03197210 */ /* 0x000fe20007ffe1ff */
[----:B---3--:R-:W-:Y:S02]  /*1100*/  UIADD3 UR6, UP0, UPT, UR8, 0x20, URZ ;  /* 0x0000002008067890 */ /* 0x008fe4000ff1e0ff */
[----:B------:R-:W-:Y:S02]  /*1110*/  UIADD3 UR4, UP1, UPT, UR10, 0x20, URZ ;  /* 0x000000200a047890 */ /* 0x000fe4000ff3e0ff */
[----:B------:R-:W-:Y:S02]  /*1120*/  UIADD3.X UR7, UPT, UPT, URZ, UR9, URZ, UP0, !UPT ;  /* 0x00000009ff077290 */ /* 0x000fe400087fe4ff */
[----:B------:R-:W-:Y:S01]  /*1130*/  IMAD.U32 R20, RZ, RZ, UR6 ;  /* 0x00000006ff147e24 */ /* 0x000fe2000f8e00ff */
[----:B------:R-:W-:-:S03]  /*1140*/  UIADD3.X UR5, UPT, UPT, URZ, UR11, URZ, UP1, !UPT ;  /* 0x0000000bff057290 */ /* 0x000fc60008ffe4ff */
[----:B------:R-:W-:-:S09]  /*1150*/  MOV R21, UR7 ;  /* 0x0000000700157c02 */ /* 0x000fd20008000f00 */
.L_x_156:
[----:B---3--:R-:W3:Y:S01]  /*1160*/  LDG.E.64 R12, desc[UR12][R20.64+-0x20] ;  /* 0xffffe00c140c7981 */ /* 0x008ee2000c1e1b00 */
[----:B--2---:R-:W1:Y:S01]  /*1170*/  MUFU.RCP64H R5, R9 ;  /* 0x0000000900057308 */ /* 0x004e620000001800 */
[----:B0-----:R-:W-:Y:S01]  /*1180*/  IMAD.MOV.U32 R4, RZ, RZ, 0x1 ;  /* 0x00000001ff047424 */ /* 0x001fe200078e00ff */
[----:B------:R-:W-:Y:S01]  /*1190*/  MOV R23, UR5 ;  /* 0x0000000500177c02 */ /* 0x000fe20008000f00 */
[----:B------:R-:W-:Y:S01]  /*11a0*/  IMAD.U32 R22, RZ, RZ, UR4 ;  /* 0x00000004ff167e24 */ /* 0x000fe2000f8e00ff */
[----:B------:R-:W-:-:S03]  /*11b0*/  IADD3 R25, PT, PT, R25, 0x8, RZ ;  /* 0x0000000819197810 */ /* 0x000fc60007ffe0ff */
[----:B------:R-:W-:Y:S01]  /*11c0*/  IMAD.WIDE R22, R24, 0x8, R22 ;  /* 0x0000000818167825 */ /* 0x000fe200078e0216 */
[----:B------:R-:W-:Y:S01]  /*11d0*/  ISETP.NE.AND P1, PT, R25, RZ, PT ;  /* 0x000000ff1900720c */ /* 0x000fe20003f25270 */
[----:B-1----:R-:W-:-:S08]  /*11e0*/  DFMA R10, -R8, R4, 1 ;  /* 0x3ff00000080a742b */ /* 0x002fd00000000104 */
        /* <DEDUP_REMOVED lines=14> */
[----:B------:R-:W-:Y:S05]  /*12d0*/  CALL.REL.NOINC `($__internal_3_$__cuda_sm20_div_rn_f64_full) ;  /* 0x00000014006c7944 */ /* 0x000fea0003c00000 */
[----:B------:R-:W-:Y:S01]  /*12e0*/  IMAD.MOV.U32 R4, RZ, RZ, R26 ;  /* 0x000000ffff047224 */ /* 0x000fe200078e001a */
[----:B------:R-:W-:-:S07]  /*12f0*/  MOV R5, R27 ;  /* 0x0000001b00057202 */ /* 0x000fce0000000f00 */
.L_x_148:
        /* <DEDUP_REMOVED lines=19> */
[----:B------:R-:W-:Y:S05]  /*1430*/  CALL.REL.NOINC `($__internal_3_$__cuda_sm20_div_rn_f64_full) ;  /* 0x0000001400147944 */ /* 0x000fea0003c00000 */
[----:B------:R-:W-:Y:S01]  /*1440*/  MOV R4, R26 ;  /* 0x0000001a00047202 */ /* 0x000fe20000000f00 */
[----:B------:R-:W-:-:S07]  /*1450*/  IMAD.MOV.U32 R5, RZ, RZ, R27 ;  /* 0x000000ffff057224 */ /* 0x000fce00078e001b */
.L_x_149:
        /* <DEDUP_REMOVED lines=22> */
.L_x_150:
        /* <DEDUP_REMOVED lines=22> */
.L_x_151:
        /* <DEDUP_REMOVED lines=22> */
.L_x_152:
        /* <DEDUP_REMOVED lines=22> */
.L_x_153:
        /* <DEDUP_REMOVED lines=22> */
.L_x_154:
        /* <DEDUP_REMOVED lines=22> */
.L_x_155:
[----:B------:R3:W-:Y:S01]  /*1ca0*/  STG.E.64 desc[UR12][R22.64+0x18], R4 ;  /* 0x0000180416007986 */ /* 0x0007e2000c101b0c */
[----:B------:R-:W-:Y:S02]  /*1cb0*/  IADD3 R20, P0, PT, R20, 0x40, RZ ;  /* 0x0000004014147810 */ /* 0x000fe40007f1e0ff */
[----:B------:R-:W-:-:S03]  /*1cc0*/  IADD3 R24, PT, PT, R24, 0x8, RZ ;  /* 0x0000000818187810 */ /* 0x000fc60007ffe0ff */
[----:B------:R-:W-:Y:S01]  /*1cd0*/  IMAD.X R21, RZ, RZ, R21, P0 ;  /* 0x000000ffff157224 */ /* 0x000fe200000e0615 */
[----:B------:R-:W-:Y:S07]  /*1ce0*/  @P1 BRA `(.L_x_156) ;  /* 0xfffffff4001c1947 */ /* 0x000fee000383ffff */
.L_x_147:
[----:B------:R-:W-:-:S13]  /*1cf0*/  ISETP.NE.AND P0, PT, R7, RZ, PT ;  /* 0x000000ff0700720c */ /* 0x000fda0003f05270 */
[----:B------:R-:W-:Y:S05]  /*1d00*/  @!P0 EXIT ;  /* 0x000000000000894d */ /* 0x000fea0003800000 */
[----:B------:R-:W4:Y:S01]  /*1d10*/  LDCU UR4, c[0x0][0x398] ;  /* 0x00007300ff0477ac */ /* 0x000f220008000800 */
[----:B------:R-:W-:Y:S01]  /*1d20*/  ISETP.GE.U32.AND P0, PT, R7, 0x4, PT ;  /* 0x000000040700780c */ /* 0x000fe20003f06070 */
[----:B----4-:R-:W-:-:S12]  /*1d30*/  ULOP3.LUT UR4, UR4, 0x3, URZ, 0xc0, !UPT ;  /* 0x0000000304047892 */ /* 0x010fd8000f8ec0ff */
[----:B------:R-:W-:Y:S05]  /*1d40*/  @!P0 BRA `(.L_x_157) ;  /* 0x0000000400788947 */ /* 0x000fea0003800000 */
[----:B-1-3--:R-:W1:Y:S02]  /*1d50*/  LDC.64 R22, c[0x0][0x380] ;  /* 0x0000e000ff167b82 */ /* 0x00ae640000000a00 */
[----:B-1----:R-:W-:-:S05]  /*1d60*/  IMAD.WIDE.U32 R22, R3, 0x8, R22 ;  /* 0x0000000803167825 */ /* 0x002fca00078e0016 */
[----:B------:R-:W3:Y:S01]  /*1d70*/  LDG.E.64 R12, desc[UR12][R22.64] ;  /* 0x0000000c160c7981 */ /* 0x000ee2000c1e1b00 */
[----:B--2---:R-:W1:Y:S01]  /*1d80*/  MUFU.RCP64H R5, R9 ;  /* 0x0000000900057308 */ /* 0x004e620000001800 */
[----:B0-----:R-:W-:-:S06]  /*1d90*/  HFMA2 R4, -RZ, RZ, 0, 5.9604644775390625e-08 ;  /* 0x00000001ff047431 */ /* 0x001fcc00000001ff */
        /* <DEDUP_REMOVED lines=18> */
.L_x_158:
        /* <DEDUP_REMOVED lines=25> */
.L_x_159:
        /* <DEDUP_REMOVED lines=22> */
.L_x_160:
        /* <DEDUP_REMOVED lines=22> */
.L_x_161:
[----:B------:R4:W-:Y:S01]  /*2310*/  STG.E.64 desc[UR12][R20.64+0x18], R4 ;  /* 0x0000180414007986 */ /* 0x0009e2000c101b0c */
[----:B------:R-:W-:-:S07]  /*2320*/  VIADD R3, R3, 0x4 ;  /* 0x0000000403037836 */ /* 0x000fce0000000000 */
.L_x_157:
[----:B------:R-:W-:-:S13]  /*2330*/  ISETP.NE.AND P0, PT, RZ, UR4, PT ;  /* 0x00000004ff007c0c */ /* 0x000fda000bf05270 */
[----:B------:R-:W-:Y:S05]  /*2340*/  @!P0 EXIT ;  /* 0x000000000000894d */ /* 0x000fea0003800000 */
[----:B------:R-:W-:-:S09]  /*2350*/  UISETP.NE.AND UP0, UPT, UR4, 0x1, UPT ;  /* 0x000000010400788c */ /* 0x000fd2000bf05270 */
[----:B------:R-:W-:Y:S05]  /*2360*/  BRA.U !UP0, `(.L_x_162) ;  /* 0x0000000108c87547 */ /* 0x000fea000b800000 */
[----:B----4-:R-:W4:Y:S02]  /*2370*/  LDC.64 R20, c[0x0][0x380] ;  /* 0x0000e000ff147b82 */ /* 0x010f240000000a00 */
[----:B----4-:R-:W-:-:S05]  /*2380*/  IMAD.WIDE.U32 R20, R3, 0x8, R20 ;  /* 0x0000000803147825 */ /* 0x010fca00078e0014 */
[----:B-1----:R-:W4:Y:S01]  /*2390*/  LDG.E.64 R12, desc[UR12][R20.64] ;  /* 0x0000000c140c7981 */ /* 0x002f22000c1e1b00 */
[----:B--23--:R-:W1:Y:S01]  /*23a0*/  MUFU.RCP64H R5, R9 ;  /* 0x0000000900057308 */ /* 0x00ce620000001800 */
[----:B0-----:R-:W-:-:S06]  /*23b0*/  HFMA2 R4, -RZ, RZ, 0, 5.9604644775390625e-08 ;  /* 0x00000001ff047431 */ /* 0x001fcc00000001ff */
[----:B-1----:R-:W-:-:S08]  /*23c0*/  DFMA R6, -R8, R4, 1 ;  /* 0x3ff000000806742b */ /* 0x002fd00000000104 */
        /* <DEDUP_REMOVED lines=17> */
.L_x_163:
        /* <DEDUP_REMOVED lines=25> */
.L_x_164:
[----:B------:R0:W-:Y:S01]  /*2670*/  STG.E.64 desc[UR12][R22.64+0x8], R4 ;  /* 0x0000080416007986 */ /* 0x0001e2000c101b0c */
[----:B------:R-:W-:-:S07]  /*2680*/  VIADD R3, R3, 0x2 ;  /* 0x0000000203037836 */ /* 0x000fce0000000000 */
.L_x_162:
[----:B------:R-:W5:Y:S02]  /*2690*/  LDC R2, c[0x0][0x398] ;  /* 0x0000e600ff027b82 */ /* 0x000f640000000800 */
[----:B-----5:R-:W-:-:S04]  /*26a0*/  LOP3.LUT R2, R2, 0x1, RZ, 0xc0, !PT ;  /* 0x0000000102027812 */ /* 0x020fc800078ec0ff */
[----:B------:R-:W-:-:S13]  /*26b0*/  ISETP.NE.U32.AND P0, PT, R2, 0x1, PT ;  /* 0x000000010200780c */ /* 0x000fda0003f05070 */
[----:B------:R-:W-:Y:S05]  /*26c0*/  @P0 EXIT ;  /* 0x000000000000094d */ /* 0x000fea0003800000 */
[----:B-1----:R-:W1:Y:S02]  /*26d0*/  LDC.64 R12, c[0x0][0x380] ;  /* 0x0000e000ff0c7b82 */ /* 0x002e640000000a00 */
[----:B-1----:R-:W-:-:S06]  /*26e0*/  IMAD.WIDE.U32 R12, R3, 0x8, R12 ;  /* 0x00000008030c7825 */ /* 0x002fcc00078e000c */
[----:B------:R-:W5:Y:S01]  /*26f0*/  LDG.E.64 R12, desc[UR12][R12.64] ;  /* 0x0000000c0c0c7981 */ /* 0x000f62000c1e1b00 */
[----:B0-234-:R-:W0:Y:S01]  /*2700*/  MUFU.RCP64H R5, R9 ;  /* 0x0000000900057308 */ /* 0x01de220000001800 */
[----:B------:R-:W-:-:S06]  /*2710*/  HFMA2 R4, -RZ, RZ, 0, 5.9604644775390625e-08 ;  /* 0x00000001ff047431 */ /* 0x000fcc00000001ff */
        /* <DEDUP_REMOVED lines=18> */
.L_x_165:
[----:B------:R-:W0:Y:S01]  /*2840*/  LDC.64 R6, c[0x0][0x388] ;  /* 0x0000e200ff067b82 */ /* 0x000e220000000a00 */
[----:B------:R-:W-:-:S04]  /*2850*/  IMAD.IADD R3, R0, 0x1, R3 ;  /* 0x0000000100037824 */ /* 0x000fc800078e0203 */
[----:B0-----:R-:W-:-:S05]  /*2860*/  IMAD.WIDE R2, R3, 0x8, R6 ;  /* 0x0000000803027825 */ /* 0x001fca00078e0206 */
[----:B------:R-:W-:Y:S01]  /*2870*/  STG.E.64 desc[UR12][R2.64], R4 ;  /* 0x0000000402007986 */ /* 0x000fe2000c101b0c */
[----:B------:R-:W-:Y:S05]  /*2880*/  EXIT ;  /* 0x000000000000794d */ /* 0x000fea0003800000 */
        .weak           $__internal_3_$__cuda_sm20_div_rn_f64_full
        .type           $__internal_3_$__cuda_sm20_div_rn_f64_full,@function
        .size           $__internal_3_$__cuda_sm20_div_rn_f64_full,(.L_x_763 - $__internal_3_$__cuda_sm20_div_rn_f64_full)
$__internal_3_$__cuda_sm20_div_rn_f64_full:
[C---:B------:R-:W-:Y:S01]  /*2890*/  FSETP.GEU.AND P0, PT, |R15|.reuse, 1.469367938527859385e-39, PT ;  /* 0x001000000f00780b */ /* 0x040fe20003f0e200 */
[----:B------:R-:W-:Y:S01]  /*28a0*/  IMAD.MOV.U32 R6, RZ, RZ, 0x1ca00000 ;  /* 0x1ca00000ff067424 */ /* 0x000fe200078e00ff */
[----:B------:R-:W-:Y:S02]  /*28b0*/  LOP3.LUT R5, R15, 0x7ff00000, RZ, 0xc0, !PT ;  /* 0x7ff000000f057812 */ /* 0x000fe400078ec0ff */
[----:B------:R-:W-:Y:S02]  /*28c0*/  MOV R14, R10 ;  /* 0x0000000a000e7202 */ /* 0x000fe40000000f00 */
[----:B------:R-:W-:Y:S02]  /*28d0*/  LOP3.LUT R4, R13, 0x7ff00000, RZ, 0xc0, !PT ;  /* 0x7ff000000d047812 */ /* 0x000fe400078ec0ff */
[----:B------:R-:W-:Y:S02]  /*28e0*/  LOP3.LUT R11, R15, 0x800fffff, RZ, 0xc0, !PT ;  /* 0x800fffff0f0b7812 */ /* 0x000fe400078ec0ff */
[----:B------:R-:W-:-:S02]  /*28f0*/  ISETP.GE.U32.AND P2, PT, R4, R5, PT ;  /* 0x000000050400720c */ /* 0x000fc40003f46070 */
[----:B------:R-:W-:Y:S01]  /*2900*/  LOP3.LUT R11, R11, 0x3ff00000, RZ, 0xfc, !PT ;  /* 0x3ff000000b0b7812 */ /* 0x000fe200078efcff */
[----:B------:R-:W-:Y:S01]  /*2910*/  @!P0 DMUL R10, R14, 8.98846567431157953865e+307 ;  /* 0x7fe000000e0a8828 */ /* 0x000fe20000000000 */
[----:B------:R-:W-:Y:S02]  /*2920*/  SEL R17, R6, 0x63400000, !P2 ;  /* 0x6340000006117807 */ /* 0x000fe40005000000 */
[----:B------:R-:W-:Y:S02]  /*2930*/  FSETP.GEU.AND P2, PT, |R13|, 1.469367938527859385e-39, PT ;  /* 0x001000000d00780b */ /* 0x000fe40003f4e200 */
[----:B------:R-:W-:Y:S01]  /*2940*/  LOP3.LUT R17, R17, 0x800fffff, R13, 0xf8, !PT ;  /* 0x800fffff11117812 */ /* 0x000fe200078ef80d */
[----:B------:R0:W1:Y:S01]  /*2950*/  MUFU.RCP64H R27, R11 ;  /* 0x0000000b001b7308 */ /* 0x0000620000001800 */
[----:B------:R-:W-:-:S09]  /*2960*/  MOV R16, R12 ;  /* 0x0000000c00107202 */ /* 0x000fd20000000f00 */
[----:B0-----:R-:W-:Y:S05]  /*2970*/  @P2 BRA `(.L_x_166) ;  /* 0x0000000000202947 */ /* 0x001fea0003800000 */
[----:B------:R-:W-:Y:S01]  /*2980*/  LOP3.LUT R19, R15, 0x7ff00000, RZ, 0xc0, !PT ;  /* 0x7ff000000f137812 */ /* 0x000fe200078ec0ff */
[----:B------:R-:W-:-:S03]  /*2990*/  IMAD.MOV.U32 R18, RZ, RZ, RZ ;  /* 0x000000ffff127224 */ /* 0x000fc600078e00ff */
[----:B------:R-:W-:-:S04]  /*29a0*/  ISETP.GE.U32.AND P2, PT, R4, R19, PT ;  /* 0x000000130400720c */ /* 0x000fc80003f46070 */
[----:B------:R-:W-:-:S04]  /*29b0*/  SEL R19, R6, 0x63400000, !P2 ;  /* 0x6340000006137807 */ /* 0x000fc80005000000 */
[----:B------:R-:W-:-:S04]  /*29c0*/  LOP3.LUT R19, R19, 0x80000000, R13, 0xf8, !PT ;  /* 0x8000000013137812 */ /* 0x000fc800078ef80d */
[----:B------:R-:W-:-:S06]  /*29d0*/  LOP3.LUT R19, R19, 0x100000, RZ, 0xfc, !PT ;  /* 0x0010000013137812 */ /* 0x000fcc00078efcff */
[----:B------:R-:W-:-:S10]  /*29e0*/  DFMA R16, R16, 2, -R18 ;  /* 0x400000001010782b */ /* 0x000fd40000000812 */
[----:B------:R-:W-:-:S07]  /*29f0*/  LOP3.LUT R4, R17, 0x7ff00000, RZ, 0xc0, !PT ;  /* 0x7ff0000011047812 */ /* 0x000fce00078ec0ff */
.L_x_166:
[----:B------:R-:W-:Y:S01]  /*2a00*/  MOV R26, 0x1 ;  /* 0x00000001001a7802 */ /* 0x000fe20000000f00 */
[----:B------:R-:W-:Y:S01]  /*2a10*/  VIADD R6, R4, 0xffffffff ;  /* 0xffffffff04067836 */ /* 0x000fe20000000000 */
[----:B------:R-:W-:-:S04]  /*2a20*/  @!P0 LOP3.LUT R5, R11, 0x7ff00000, RZ, 0xc0, !PT ;  /* 0x7ff000000b058812 */ /* 0x000fc800078ec0ff */
[----:B-1----:R-:W-:Y:S01]  /*2a30*/  DFMA R18, R26, -R10, 1 ;  /* 0x3ff000001a12742b */ /* 0x002fe2000000080a */
[----:B------:R-:W-:Y:S02]  /*2a40*/  ISETP.GT.U32.AND P0, PT, R6, 0x7feffffe, PT ;  /* 0x7feffffe0600780c */ /* 0x000fe40003f04070 */
[----:B------:R-:W-:-:S04]  /*2a50*/  IADD3 R6, PT, PT, R5, -0x1, RZ ;  /* 0xffffffff05067810 */ /* 0x000fc80007ffe0ff */
        /* <DEDUP_REMOVED lines=9> */
[----:B------:R-:W-:Y:S01]  /*2af0*/  LOP3.LUT R12, R13, 0x7ff00000, RZ, 0xc0, !PT ;  /* 0x7ff000000d0c7812 */ /* 0x000fe200078ec0ff */
[----:B------:R-:W-:Y:S01]  /*2b00*/  IMAD.MOV.U32 R4, RZ, RZ, 0x1ca00000 ;  /* 0x1ca00000ff047424 */ /* 0x000fe200078e00ff */
[----:B------:R-:W-:-:S04]  /*2b10*/  LOP3.LUT R5, R15, 0x7ff00000, RZ, 0xc0, !PT ;  /* 0x7ff000000f057812 */ /* 0x000fc800078ec0ff */
[CC--:B------:R-:W-:Y:S02]  /*2b20*/  VIADDMNMX R6, R12.reuse, -R5.reuse, 0xb9600000, !PT ;  /* 0xb96000000c067446 */ /* 0x0c0fe40007800905 */
[----:B------:R-:W-:Y:S02]  /*2b30*/  ISETP.GE.U32.AND P0, PT, R12, R5, PT ;  /* 0x000000050c00720c */ /* 0x000fe40003f06070 */
[----:B------:R-:W-:Y:S02]  /*2b40*/  VIMNMX R6, PT, PT, R6, 0x46a00000, PT ;  /* 0x46a0000006067848 */ /* 0x000fe40003fe0100 */
[----:B------:R-:W-:Y:S02]  /*2b50*/  SEL R5, R4, 0x63400000, !P0 ;  /* 0x6340000004057807 */ /* 0x000fe40004000000 */
[----:B------:R-:W-:Y:S02]  /*2b60*/  MOV R12, RZ ;  /* 0x000000ff000c7202 */ /* 0x000fe40000000f00 */
[----:B------:R-:W-:-:S05]  /*2b70*/  IADD3 R5, PT, PT, -R5, R6, RZ ;  /* 0x0000000605057210 */ /* 0x000fca0007ffe1ff */
[----:B------:R-:W-:-:S06]  /*2b80*/  VIADD R13, R5, 0x7fe00000 ;  /* 0x7fe00000050d7836 */ /* 0x000fcc0000000000 */
[----:B------:R-:W-:-:S10]  /*2b90*/  DMUL R26, R18, R12 ;  /* 0x0000000c121a7228 */ /* 0x000fd40000000000 */
[----:B------:R-:W-:-:S13]  /*2ba0*/  FSETP.GTU.AND P0, PT, |R27|, 1.469367938527859385e-39, PT ;  /* 0x001000001b00780b */ /* 0x000fda0003f0c200 */
[----:B------:R-:W-:Y:S05]  /*2bb0*/  @P0 BRA `(.L_x_168) ;  /* 0x0000000000940947 */ /* 0x000fea0003800000 */
[----:B------:R-:W-:Y:S01]  /*2bc0*/  DFMA R10, R18, -R10, R16 ;  /* 0x8000000a120a722b */ /* 0x000fe20000000010 */
[----:B------:R-:W-:-:S09]  /*2bd0*/  IMAD.MOV.U32 R12, RZ, RZ, RZ ;  /* 0x000000ffff0c7224 */ /* 0x000fd200078e00ff */
[C---:B------:R-:W-:Y:S02]  /*2be0*/  FSETP.NEU.AND P0, PT, R11.reuse, RZ, PT ;  /* 0x000000ff0b00720b */ /* 0x040fe40003f0d000 */
[----:B------:R-:W-:-:S04]  /*2bf0*/  LOP3.LUT R15, R11, 0x80000000, R15, 0x48, !PT ;  /* 0x800000000b0f7812 */ /* 0x000fc800078e480f */
[----:B------:R-:W-:-:S07]  /*2c00*/  LOP3.LUT R13, R15, R13, RZ, 0xfc, !PT ;  /* 0x0000000d0f0d7212 */ /* 0x000fce00078efcff */
[----:B------:R-:W-:Y:S05]  /*2c10*/  @!P0 BRA `(.L_x_168) ;  /* 0x00000000007c8947 */ /* 0x000fea0003800000 */
[C---:B------:R-:W-:Y:S01]  /*2c20*/  IADD3 R11, PT, PT, -R5.reuse, RZ, RZ ;  /* 0x000000ff050b7210 */ /* 0x040fe20007ffe1ff */
[----:B------:R-:W-:Y:S01]  /*2c30*/  IMAD.MOV.U32 R10, RZ, RZ, RZ ;  /* 0x000000ffff0a7224 */ /* 0x000fe200078e00ff */
[----:B------:R-:W-:Y:S01]  /*2c40*/  DMUL.RP R12, R18, R12 ;  /* 0x0000000c120c7228 */ /* 0x000fe20000008000 */
[----:B------:R-:W-:-:S04]  /*2c50*/  IADD3 R5, PT, PT, -R5, -0x43300000, RZ ;  /* 0xbcd0000005057810 */ /* 0x000fc80007ffe1ff */
[----:B------:R-:W-:-:S05]  /*2c60*/  DFMA R10, R26, -R10, R18 ;  /* 0x8000000a1a0a722b */ /* 0x000fca0000000012 */
[----:B------:R-:W-:-:S05]  /*2c70*/  LOP3.LUT R15, R13, R15, RZ, 0x3c, !PT ;  /* 0x0000000f0d0f7212 */ /* 0x000fca00078e3cff */
[----:B------:R-:W-:-:S04]  /*2c80*/  FSETP.NEU.AND P0, PT, |R11|, R5, PT ;  /* 0x000000050b00720b */ /* 0x000fc80003f0d200 */
[----:B------:R-:W-:Y:S02]  /*2c90*/  FSEL R26, R12, R26, !P0 ;  /* 0x0000001a0c1a7208 */ /* 0x000fe40004000000 */
[----:B------:R-:W-:Y:S01]  /*2ca0*/  FSEL R27, R15, R27, !P0 ;  /* 0x0000001b0f1b7208 */ /* 0x000fe20004000000 */
[----:B------:R-:W-:Y:S06]  /*2cb0*/  BRA `(.L_x_168) ;  /* 0x0000000000547947 */ /* 0x000fec0003800000 */
.L_x_167:
[----:B------:R-:W-:-:S14]  /*2cc0*/  DSETP.NAN.AND P0, PT, R12, R12, PT ;  /* 0x0000000c0c00722a */ /* 0x000fdc0003f08000 */
[----:B------:R-:W-:Y:S05]  /*2cd0*/  @P0 BRA `(.L_x_169) ;  /* 0x0000000000440947 */ /* 0x000fea0003800000 */
[----:B------:R-:W-:-:S14]  /*2ce0*/  DSETP.NAN.AND P0, PT, R14, R14, PT ;  /* 0x0000000e0e00722a */ /* 0x000fdc0003f08000 */
[----:B------:R-:W-:Y:S05]  /*2cf0*/  @P0 BRA `(.L_x_170) ;  /* 0x0000000000300947 */ /* 0x000fea0003800000 */
[----:B------:R-:W-:Y:S01]  /*2d00*/  ISETP.NE.AND P0, PT, R4, R5, PT ;  /* 0x000000050400720c */ /* 0x000fe20003f05270 */
[----:B------:R-:W-:Y:S01]  /*2d10*/  IMAD.MOV.U32 R27, RZ, RZ, -0x80000 ;  /* 0xfff80000ff1b7424 */ /* 0x000fe200078e00ff */
[----:B------:R-:W-:-:S11]  /*2d20*/  MOV R26, 0x0 ;  /* 0x00000000001a7802 */ /* 0x000fd60000000f00 */
[----:B------:R-:W-:Y:S05]  /*2d30*/  @!P0 BRA `(.L_x_168) ;  /* 0x0000000000348947 */ /* 0x000fea0003800000 */
[----:B------:R-:W-:Y:S02]  /*2d40*/  ISETP.NE.AND P0, PT, R4, 0x7ff00000, PT ;  /* 0x7ff000000400780c */ /* 0x000fe40003f05270 */
[----:B------:R-:W-:Y:S02]  /*2d50*/  LOP3.LUT R27, R13, 0x80000000, R15, 0x48, !PT ;  /* 0x800000000d1b7812 */ /* 0x000fe400078e480f */
[----:B------:R-:W-:-:S13]  /*2d60*/  ISETP.EQ.OR P0, PT, R5, RZ, !P0 ;  /* 0x000000ff0500720c */ /* 0x000fda0004702670 */
[----:B------:R-:W-:Y:S02]  /*2d70*/  @P0 LOP3.LUT R4, R27, 0x7ff00000, RZ, 0xfc, !PT ;  /* 0x7ff000001b040812 */ /* 0x000fe400078efcff */
[----:B------:R-:W-:Y:S01]  /*2d80*/  @!P0 MOV R26, RZ ;  /* 0x000000ff001a8202 */ /* 0x000fe20000000f00 */
[----:B------:R-:W-:Y:S01]  /*2d90*/  @P0 IMAD.MOV.U32 R26, RZ, RZ, RZ ;  /* 0x000000ffff1a0224 */ /* 0x000fe200078e00ff */
[----:B------:R-:W-:Y:S01]  /*2da0*/  @P0 MOV R27, R4 ;  /* 0x00000004001b0202 */ /* 0x000fe20000000f00 */
[----:B------:R-:W-:Y:S06]  /*2db0*/  BRA `(.L_x_168) ;  /* 0x0000000000147947 */ /* 0x000fec0003800000 */
.L_x_170:
[----:B------:R-:W-:Y:S01]  /*2dc0*/  LOP3.LUT R27, R15, 0x80000, RZ, 0xfc, !PT ;  /* 0x000800000f1b7812 */ /* 0x000fe200078efcff */
[----:B------:R-:W-:Y:S01]  /*2dd0*/  IMAD.MOV.U32 R26, RZ, RZ, R14 ;  /* 0x000000ffff1a7224 */ /* 0x000fe200078e000e */
[----:B------:R-:W-:Y:S06]  /*2de0*/  BRA `(.L_x_168) ;  /* 0x0000000000087947 */ /* 0x000fec0003800000 */
.L_x_169:
[----:B------:R-:W-:Y:S02]  /*2df0*/  LOP3.LUT R27, R13, 0x80000, RZ, 0xfc, !PT ;  /* 0x000800000d1b7812 */ /* 0x000fe400078efcff */
[----:B------:R-:W-:-:S07]  /*2e00*/  MOV R26, R12 ;  /* 0x0000000c001a7202 */ /* 0x000fce0000000f00 */
.L_x_168:
[----:B------:R-:W-:Y:S01]  /*2e10*/  IMAD.MOV.U32 R4, RZ, RZ, R2 ;  /* 0x000000ffff047224 */ /* 0x000fe200078e0002 */
[----:B------:R-:W-:-:S04]  /*2e20*/  MOV R5, 0x0 ;  /* 0x0000000000057802 */ /* 0x000fc80000000f00 */
[----:B------:R-:W-:Y:S05]  /*2e30*/  RET.REL.NODEC R4 `(_Z6reducePdS_PiiiiiS0_) ;  /* 0xffffffd004707950 */ /* 0x000fea0003c3ffff */
.L_x_171:
        /* <DEDUP_REMOVED lines=12> */
.L_x_763:


//--------------------- .text._Z14reduceToBufferPKdPdPiiii --------------------------
	.section	.text._Z14reduceToBufferPKdPdPiiii,"ax",@progbits
	.align	128
        .global         _Z14reduceToBufferPKdPdPiiii
        .type           _Z14reduceToBufferPKdPdPiiii,@function
        .size           _Z14reduceToBufferPKdPdPiiii,(.L_x_798 - _Z14reduceToBufferPKdPdPiiii)
        .other          _Z14reduceToBufferPKdPdPiiii,@"STO_CUDA_ENTRY STV_DEFAULT"
_Z14reduceToBufferPKdPdPiiii:
.text._Z14reduceToBufferPKdPdPiiii:
        /* <DEDUP_REMOVED lines=22> */
[----:B------:R-:W-:Y:S01]  /*0160*/  IMAD.WIDE.U32 R2, R4, R5, RZ ;  /* 0x0000000504027225 */ /* 0x000fe200078e00ff */
[----:B------:R-:W-:Y:S01]  /*0170*/  UMOV UR4, URZ ;  /* 0x000000ff00047c82 */ /* 0x000fe20008000000 */
[----:B------:R-:W-:Y:S02]  /*0180*/  LOP3.LUT R8, R5, 0x7, RZ, 0xc0, !PT ;  /* 0x0000000705087812 */ /* 0x000fe400078ec0ff */
[----:B------:R-:W-:Y:S02]  /*0190*/  VIADD R11, R3, UR4 ;  /* 0x00000004030b7c36 */ /* 0x000fe40008000000 */
[----:B------:R-:W-:Y:S01]  /*01a0*/  ISETP.NE.AND P0, PT, R8, RZ, PT ;  /* 0x000000ff0800720c */ /* 0x000fe20003f05270 */
[----:B------:R-:W-:-:S05]  /*01b0*/  IMAD.MOV.U32 R7, RZ, RZ, RZ ;  /* 0x000000ffff077224 */ /* 0x000fca00078e00ff */
[----:B------:R-:W-:Y:S07]  /*01c0*/  @!P1 BRA `(.L_x_173) ;  /* 0x0000000000589947 */ /* 0x000fee0003800000 */
[----:B------:R-:W0:Y:S01]  /*01d0*/  LDCU.64 UR4, c[0x0][0x388] ;  /* 0x00007100ff0477ac */ /* 0x000e220008000a00 */
[----:B------:R-:W-:-:S05]  /*01e0*/  LOP3.LUT R7, R5, 0x7ffffff8, RZ, 0xc0, !PT ;  /* 0x7ffffff805077812 */ /* 0x000fca00078ec0ff */
[----:B------:R-:W-:Y:S01]  /*01f0*/  IMAD.MOV R0, RZ, RZ, -R7 ;  /* 0x000000ffff007224 */ /* 0x000fe200078e0a07 */
[----:B0-----:R-:W-:-:S04]  /*0200*/  LEA R6, P1, R2, UR4, 0x3 ;  /* 0x0000000402067c11 */ /* 0x001fc8000f8218ff */
[----:B------:R-:W-:Y:S02]  /*0210*/  IADD3 R6, P2, PT, R6, 0x20, RZ ;  /* 0x0000002006067810 */ /* 0x000fe40007f5e0ff */
[----:B------:R-:W-:-:S05]  /*0220*/  LEA.HI.X R9, R2, UR5, R11, 0x3, P1 ;  /* 0x0000000502097c11 */ /* 0x000fca00088f1c0b */
[----:B------:R-:W-:-:S07]  /*0230*/  IMAD.X R9, RZ, RZ, R9, P2 ;  /* 0x000000ffff097224 */ /* 0x000fce00010e0609 */
.L_x_174:
        /* <DEDUP_REMOVED lines=15> */
.L_x_173:
[----:B------:R-:W-:Y:S05]  /*0330*/  @!P0 EXIT ;  /* 0x000000000000894d */ /* 0x000fea0003800000 */
[----:B------:R-:W1:Y:S01]  /*0340*/  LDC R6, c[0x0][0x398] ;  /* 0x0000e600ff067b82 */ /* 0x000e620000000800 */
[----:B------:R-:W-:Y:S02]  /*0350*/  ISETP.GE.U32.AND P0, PT, R8, 0x4, PT ;  /* 0x000000040800780c */ /* 0x000fe40003f06070 */
[----:B-1----:R-:W-:-:S04]  /*0360*/  LOP3.LUT R9, R6, 0x3, RZ, 0xc0, !PT ;  /* 0x0000000306097812 */ /* 0x002fc800078ec0ff */
[----:B------:R-:W-:-:S07]  /*0370*/  ISETP.NE.AND P1, PT, R9, RZ, PT ;  /* 0x000000ff0900720c */ /* 0x000fce0003f25270 */
[----:B------:R-:W-:Y:S06]  /*0380*/  @!P0 BRA `(.L_x_175) ;  /* 0x0000000000288947 */ /* 0x000fec0003800000 */
[----:B------:R-:W1:Y:S01]  /*0390*/  LDCU.64 UR4, c[0x0][0x388] ;  /* 0x00007100ff0477ac */ /* 0x000e620008000a00 */
[C---:B------:R-:W-:Y:S01]  /*03a0*/  IADD3 R0, P0, PT, R7.reuse, R2, RZ ;  /* 0x0000000207007210 */ /* 0x040fe20007f1e0ff */
[----:B------:R-:W-:-:S04]  /*03b0*/  VIADD R7, R7, 0x4 ;  /* 0x0000000407077836 */ /* 0x000fc80000000000 */
[----:B0-----:R-:W-:Y:S01]  /*03c0*/  IMAD.X R5, RZ, RZ, R11, P0 ;  /* 0x000000ffff057224 */ /* 0x001fe200000e060b */
[----:B-1----:R-:W-:-:S04]  /*03d0*/  LEA R4, P0, R0, UR4, 0x3 ;  /* 0x0000000400047c11 */ /* 0x002fc8000f8018ff */
[----:B------:R-:W-:-:S05]  /*03e0*/  LEA.HI.X R5, R0, UR5, R5, 0x3, P0 ;  /* 0x0000000500057c11 */ /* 0x000fca00080f1c05 */
[----:B------:R1:W-:Y:S04]  /*03f0*/  STG.E.64 desc[UR6][R4.64], RZ ;  /* 0x000000ff04007986 */ /* 0x0003e8000c101b06 */
[----:B------:R1:W-:Y:S04]  /*0400*/  STG.E.64 desc[UR6][R4.64+0x8], RZ ;  /* 0x000008ff04007986 */ /* 0x0003e8000c101b06 */
[----:B------:R1:W-:Y:S04]  /*0410*/  STG.E.64 desc[UR6][R4.64+0x10], RZ ;  /* 0x000010ff04007986 */ /* 0x0003e8000c101b06 */
[----:B------:R1:W-:Y:S02]  /*0420*/  STG.E.64 desc[UR6][R4.64+0x18], RZ ;  /* 0x000018ff04007986 */ /* 0x0003e4000c101b06 */
.L_x_175:
[----:B------:R-:W-:Y:S05]  /*0430*/  @!P1 EXIT ;  /* 0x000000000000994d */ /* 0x000fea0003800000 */
[----:B------:R-:W-:Y:S02]  /*0440*/  ISETP.NE.AND P0, PT, R9, 0x1, PT ;  /* 0x000000010900780c */ /* 0x000fe40003f05270 */
[----:B------:R-:W-:-:S04]  /*0450*/  LOP3.LUT R0, R6, 0x1, RZ, 0xc0, !PT ;  /* 0x0000000106007812 */ /* 0x000fc800078ec0ff */
[----:B------:R-:W-:-:S07]  /*0460*/  ISETP.NE.U32.AND P1, PT, R0, 0x1, PT ;  /* 0x000000010000780c */ /* 0x000fce0003f25070 */
[----:B------:R-:W-:Y:S06]  /*0470*/  @!P0 BRA `(.L_x_176) ;  /* 0x0000000000208947 */ /* 0x000fec0003800000 */
[----:B------:R-:W2:Y:S01]  /*0480*/  LDCU.64 UR4, c[0x0][0x388] ;  /* 0x00007100ff0477ac */ /* 0x000ea20008000a00 */
[C---:B------:R-:W-:Y:S01]  /*0490*/  IADD3 R0, P0, PT, R7.reuse, R2, RZ ;  /* 0x0000000207007210 */ /* 0x040fe20007f1e0ff */
[----:B------:R-:W-:-:S04]  /*04a0*/  VIADD R7, R7, 0x2 ;  /* 0x0000000207077836 */ /* 0x000fc80000000000 */
[----:B01----:R-:W-:Y:S01]  /*04b0*/  IMAD.X R5, RZ, RZ, R11, P0 ;  /* 0x000000ffff057224 */ /* 0x003fe200000e060b */
[----:B--2---:R-:W-:-:S04]  /*04c0*/  LEA R4, P0, R0, UR4, 0x3 ;  /* 0x0000000400047c11 */ /* 0x004fc8000f8018ff */
[----:B------:R-:W-:-:S05]  /*04d0*/  LEA.HI.X R5, R0, UR5, R5, 0x3, P0 ;  /* 0x0000000500057c11 */ /* 0x000fca00080f1c05 */
[----:B------:R2:W-:Y:S04]  /*04e0*/  STG.E.64 desc[UR6][R4.64], RZ ;  /* 0x000000ff04007986 */ /* 0x0005e8000c101b06 */
[----:B------:R2:W-:Y:S02]  /*04f0*/  STG.E.64 desc[UR6][R4.64+0x8], RZ ;  /* 0x000008ff04007986 */ /* 0x0005e4000c101b06 */
.L_x_176:
[----:B------:R-:W-:Y:S05]  /*0500*/  @P1 EXIT ;  /* 0x000000000000194d */ /* 0x000fea0003800000 */
[----:B------:R-:W0:Y:S01]  /*0510*/  LDCU.64 UR4, c[0x0][0x388] ;  /* 0x00007100ff0477ac */ /* 0x000e220008000a00 */
[----:B------:R-:W-:-:S05]  /*0520*/  IADD3 R2, P0, PT, R7, R2, RZ ;  /* 0x0000000207027210 */ /* 0x000fca0007f1e0ff */
[----:B------:R-:W-:Y:S01]  /*0530*/  IMAD.X R3, RZ, RZ, R11, P0 ;  /* 0x000000ffff037224 */ /* 0x000fe200000e060b */
[----:B012---:R-:W-:-:S04]  /*0540*/  LEA R4, P0, R2, UR4, 0x3 ;  /* 0x0000000402047c11 */ /* 0x007fc8000f8018ff */
[----:B------:R-:W-:-:S05]  /*0550*/  LEA.HI.X R5, R2, UR5, R3, 0x3, P0 ;  /* 0x0000000502057c11 */ /* 0x000fca00080f1c03 */
[----:B------:R-:W-:Y:S01]  /*0560*/  STG.E.64 desc[UR6][R4.64], RZ ;  /* 0x000000ff04007986 */ /* 0x000fe2000c101b06 */
[----:B------:R-:W-:Y:S05]  /*0570*/  EXIT ;  /* 0x000000000000794d */ /* 0x000fea0003800000 */
.L_x_172:
        /* <DEDUP_REMOVED lines=11> */
[----:B------:R-:W0:Y:S01]  /*0630*/  LDCU.128 UR8, c[0x0][0x380] ;  /* 0x00007000ff0877ac */ /* 0x000e220008000c00 */
[C---:B------:R-:W-:Y:S02]  /*0640*/  LEA R26, P1, R4.reuse, 0x40, 0x3 ;  /* 0x00000040041a7811 */ /* 0x040fe400078218ff */
[----:B------:R-:W-:Y:S02]  /*0650*/  LOP3.LUT R25, R3, 0x7ffffff0, RZ, 0xc0, !PT ;  /* 0x7ffffff003197812 */ /* 0x000fe400078ec0ff */
[----:B------:R-:W-:-:S03]  /*0660*/  LEA.HI.X R15, R4, RZ, R27, 0x3, P1 ;  /* 0x000000ff040f7211 */ /* 0x000fc600008f1c1b */
[----:B------:R-:W-:Y:S01]  /*0670*/  IMAD.MOV R24, RZ, RZ, -R25 ;  /* 0x000000ffff187224 */ /* 0x000fe200078e0a19 */
[C---:B0-----:R-:W-:Y:S02]  /*0680*/  IADD3 R6, P2, PT, R26.reuse, UR8, RZ ;  /* 0x000000081a067c10 */ /* 0x041fe4000ff5e0ff */
[----:B------:R-:W-:Y:S02]  /*0690*/  IADD3 R26, P3, PT, R26, UR10, RZ ;  /* 0x0000000a1a1a7c10 */ /* 0x000fe4000ff7e0ff */
[C---:B------:R-:W-:Y:S02]  /*06a0*/  IADD3.X R7, PT, PT, R15.reuse, UR9, RZ, P2, !PT ;  /* 0x000000090f077c10 */ /* 0x040fe400097fe4ff */
[----:B------:R-:W-:-:S09]  /*06b0*/  IADD3.X R15, PT, PT, R15, UR11, RZ, P3, !PT ;  /* 0x0000000b0f0f7c10 */ /* 0x000fd20009ffe4ff */
.L_x_178:
        /* <DEDUP_REMOVED lines=30> */
[----:B------:R0:W-:Y:S04]  /*08a0*/  STG.E.64 desc[UR6][R8.64+0x10], R14 ;  /* 0x0000100e08007986 */ /* 0x0001e8000c101b06 */
        /* <DEDUP_REMOVED lines=10> */
.L_x_177:
[----:B------:R-:W-:Y:S05]  /*0950*/  @!P0 EXIT ;  /* 0x000000000000894d */ /* 0x000fea0003800000 */
[----:B------:R-:W1:Y:S01]  /*0960*/  LDCU UR4, c[0x0][0x398] ;  /* 0x00007300ff0477ac */ /* 0x000e620008000800 */
[----:B------:R-:W-:Y:S01]  /*0970*/  ISETP.GE.U32.AND P1, PT, R0, 0x8, PT ;  /* 0x000000080000780c */ /* 0x000fe20003f26070 */
[----:B-1----:R-:W-:-:S06]  /*0980*/  ULOP3.LUT UR5, UR4, 0x7, URZ, 0xc0, !UPT ;  /* 0x0000000704057892 */ /* 0x002fcc000f8ec0ff */
[----:B------:R-:W-:-:S06]  /*0990*/  ISETP.NE.AND P0, PT, RZ, UR5, PT ;  /* 0x00000005ff007c0c */ /* 0x000fcc000bf05270 */
[----:B------:R-:W-:Y:S07]  /*09a0*/  @!P1 BRA `(.L_x_179) ;  /* 0x0000000000689947 */ /* 0x000fee0003800000 */
[----:B------:R-:W1:Y:S01]  /*09b0*/  LDCU.128 UR8, c[0x0][0x380] ;  /* 0x00007000ff0877ac */ /* 0x000e620008000c00 */
[----:B------:R-:W-:-:S05]  /*09c0*/  IADD3 R0, P1, PT, R25, R4, RZ ;  /* 0x0000000419007210 */ /* 0x000fca0007f3e0ff */
        /* <DEDUP_REMOVED lines=14> */
[----:B------:R-:W-:-:S03]  /*0ab0*/  VIADD R25, R25, 0x8 ;  /* 0x0000000819197836 */ /* 0x000fc60000000000 */
        /* <DEDUP_REMOVED lines=9> */
.L_x_179:
[----:B------:R-:W-:Y:S05]  /*0b50*/  @!P0 EXIT ;  /* 0x000000000000894d */ /* 0x000fea0003800000 */
[----:B------:R-:W-:Y:S02]  /*0b60*/  UISETP.GE.U32.AND UP0, UPT, UR5, 0x4, UPT ;  /* 0x000000040500788c */ /* 0x000fe4000bf06070 */
[----:B------:R-:W-:-:S06]  /*0b70*/  ULOP3.LUT UR4, UR4, 0x3, URZ, 0xc0, !UPT ;  /* 0x0000000304047892 */ /* 0x000fcc000f8ec0ff */
[----:B------:R-:W-:Y:S01]  /*0b80*/  ISETP.NE.AND P1, PT, RZ, UR4, PT ;  /* 0x00000004ff007c0c */ /* 0x000fe2000bf25270 */
[----:B------:R-:W-:-:S12]  /*0b90*/  BRA.U !UP0, `(.L_x_180) ;  /* 0x0000000108487547 */ /* 0x000fd8000b800000 */
[----:B------:R-:W2:Y:S01]  /*0ba0*/  LDCU.128 UR8, c[0x0][0x380] ;  /* 0x00007000ff0877ac */ /* 0x000ea20008000c00 */
[----:B------:R-:W-:-:S05]  /*0bb0*/  IADD3 R0, P0, PT, R25, R4, RZ ;  /* 0x0000000419007210 */ /* 0x000fca0007f1e0ff */
        /* <DEDUP_REMOVED lines=10> */
[----:B------:R-:W-:-:S03]  /*0c60*/  VIADD R25, R25, 0x4 ;  /* 0x0000000419197836 */ /* 0x000fc60000000000 */
[----:B------:R-:W-:-:S05]  /*0c70*/  IADD3.X R9, PT, PT, R0, UR11, RZ, P0, !PT ;  /* 0x0000000b00097c10 */ /* 0x000fca00087fe4ff */
[----:B--2---:R2:W-:Y:S04]  /*0c80*/  STG.E.64 desc[UR6][R8.64], R6 ;  /* 0x0000000608007986 */ /* 0x0045e8000c101b06 */
[----:B---3--:R2:W-:Y:S04]  /*0c90*/  STG.E.64 desc[UR6][R8.64+0x8], R10 ;  /* 0x0000080a08007986 */ /* 0x0085e8000c101b06 */
[----:B----4-:R2:W-:Y:S04]  /*0ca0*/  STG.E.64 desc[UR6][R8.64+0x10], R12 ;  /* 0x0000100c08007986 */ /* 0x0105e8000c101b06 */
[----:B-----5:R2:W-:Y:S02]  /*0cb0*/  STG.E.64 desc[UR6][R8.64+0x18], R14 ;  /* 0x0000180e08007986 */ /* 0x0205e4000c101b06 */
.L_x_180:
[----:B------:R-:W-:Y:S05]  /*0cc0*/  @!P1 EXIT ;  /* 0x000000000000994d */ /* 0x000fea0003800000 */
[----:B------:R-:W3:Y:S01]  /*0cd0*/  LDCU.128 UR8, c[0x0][0x380] ;  /* 0x00007000ff0877ac */ /* 0x000ee20008000c00 */
[----:B------:R-:W-:Y:S01]  /*0ce0*/  IADD3 R4, P0, PT, R25, R4, RZ ;  /* 0x0000000419047210 */ /* 0x000fe20007f1e0ff */
[----:B------:R-:W-:-:S04]  /*0cf0*/  UIADD3 UR4, UPT, UPT, -UR4, URZ, URZ ;  /* 0x000000ff04047290 */ /* 0x000fc8000fffe1ff */
[----:B------:R-:W-:Y:S02]  /*0d00*/  IMAD.X R27, RZ, RZ, R27, P0 ;  /* 0x000000ffff1b7224 */ /* 0x000fe400000e061b */
[----:B------:R-:W-:-:S03]  /*0d10*/  IMAD.SHL.U32 R0, R4, 0x8, RZ ;  /* 0x0000000804007824 */ /* 0x000fc600078e00ff */
[----:B-12---:R-:W-:Y:S02]  /*0d20*/  SHF.L.U64.HI R6, R4, 0x3, R27 ;  /* 0x0000000304067819 */ /* 0x006fe4000001021b */
[C---:B---3--:R-:W-:Y:S02]  /*0d30*/  IADD3 R7, P0, PT, R0.reuse, UR10, RZ ;  /* 0x0000000a00077c10 */ /* 0x048fe4000ff1e0ff */
[----:B------:R-:W-:Y:S02]  /*0d40*/  IADD3 R0, P1, PT, R0, UR8, RZ ;  /* 0x0000000800007c10 */ /* 0x000fe4000ff3e0ff */
[C---:B0-----:R-:W-:Y:S02]  /*0d50*/  IADD3.X R8, PT, PT, R6.reuse, UR11, RZ, P0, !PT ;  /* 0x0000000b06087c10 */ /* 0x041fe400087fe4ff */
[----:B------:R-:W-:-:S09]  /*0d60*/  IADD3.X R6, PT, PT, R6, UR9, RZ, P1, !PT ;  /* 0x0000000906067c10 */ /* 0x000fd20008ffe4ff */
.L_x_181:
[----:B0-----:R-:W-:Y:S02]  /*0d70*/  IMAD.MOV.U32 R2, RZ, RZ, R0 ;  /* 0x000000ffff027224 */ /* 0x001fe400078e0000 */
[----:B------:R-:W-:-:S06]  /*0d80*/  IMAD.MOV.U32 R3, RZ, RZ, R6 ;  /* 0x000000ffff037224 */ /* 0x000fcc00078e0006 */
[----:B------:R-:W2:Y:S01]  /*0d90*/  LDG.E.64.CONSTANT R2, desc[UR6][R2.64] ;  /* 0x0000000602027981 */ /* 0x000ea2000c1e9b00 */
[----:B------:R-:W-:Y:S01]  /*0da0*/  UIADD3 UR4, UPT, UPT, UR4, 0x1, URZ ;  /* 0x0000000104047890 */ /* 0x000fe2000fffe0ff */
[----:B------:R-:W-:Y:S01]  /*0db0*/  IMAD.MOV.U32 R4, RZ, RZ, R7 ;  /* 0x000000ffff047224 */ /* 0x000fe200078e0007 */
[----:B------:R-:W-:Y:S01]  /*0dc0*/  IADD3 R7, P1, PT, R7, 0x8, RZ ;  /* 0x0000000807077810 */ /* 0x000fe20007f3e0ff */
[--C-:B------:R-:W-:Y:S01]  /*0dd0*/  IMAD.MOV.U32 R5, RZ, RZ, R8.reuse ;  /* 0x000000ffff057224 */ /* 0x100fe200078e0008 */
[----:B------:R-:W-:Y:S02]  /*0de0*/  IADD3 R0, P2, PT, R0, 0x8, RZ ;  /* 0x0000000800007810 */ /* 0x000fe40007f5e0ff */
[----:B------:R-:W-:Y:S01]  /*0df0*/  ISETP.NE.AND P0, PT, RZ, UR4, PT ;  /* 0x00000004ff007c0c */ /* 0x000fe2000bf05270 */
[----:B------:R-:W-:Y:S02]  /*0e00*/  IMAD.X R8, RZ, RZ, R8, P1 ;  /* 0x000000ffff087224 */ /* 0x000fe400008e0608 */
[----:B------:R-:W-:Y:S01]  /*0e10*/  IMAD.X R6, RZ, RZ, R6, P2 ;  /* 0x000000ffff067224 */ /* 0x000fe200010e0606 */
[----:B--2---:R0:W-:Y:S09]  /*0e20*/  STG.E.64 desc[UR6][R4.64], R2 ;  /* 0x0000000204007986 */ /* 0x0041f2000c101b06 */
[----:B------:R-:W-:Y:S05]  /*0e30*/  @!P0 EXIT ;  /* 0x000000000000894d */ /* 0x000fea0003800000 */
[----:B------:R-:W-:Y:S05]  /*0e40*/  BRA `(.L_x_181) ;  /* 0xfffffffc00c87947 */ /* 0x000fea000383ffff */
.L_x_182:
        /* <DEDUP_REMOVED lines=11> */
.L_x_798:


//--------------------- .text._Z12updateMeans1PKdPdPiii --------------------------
	.section	.text._Z12updateMeans1PKdPdPiii,"ax",@progbits
	.align	128
        .global         _Z12updateMeans1PKdPdPiii
        .type           _Z12updateMeans1PKdPdPiii,@function
        .size           _Z12updateMeans1PKdPdPiii,(.L_x_799 - _Z12updateMeans1PKdPdPiii)
        .other          _Z12updateMeans1PKdPdPiii,@"STO_CUDA_ENTRY STV_DEFAULT"
_Z12updateMeans1PKdPdPiii:
.text._Z12updateMeans1PKdPdPiii:
        /* <DEDUP_REMOVED lines=10> */
[----:B------:R-:W0:Y:S02]  /*00a0*/  LDC R9, c[0x0][0x398] ;  /* 0x0000e600ff097b82 */ /* 0x000e240000000800 */
[----:B0-----:R-:W-:-:S13]  /*00b0*/  ISETP.GE.AND P0, PT, R9, 0x1, PT ;  /* 0x000000010900780c */ /* 0x001fda0003f06270 */
[----:B------:R-:W-:Y:S05]  /*00c0*/  @!P0 EXIT ;  /* 0x000000000000894d */ /* 0x000fea0003800000 */
[----:B------:R-:W0:Y:S01]  /*00d0*/  LDCU.64 UR4, c[0x0][0x390] ;  /* 0x00007200ff0477ac */ /* 0x000e220008000a00 */
[----:B------:R-:W1:Y:S01]  /*00e0*/  LDCU.64 UR6, c[0x0][0x358] ;  /* 0x00006b00ff0677ac */ /* 0x000e620008000a00 */
[----:B0-----:R-:W-:-:S04]  /*00f0*/  LEA R2, P0, R8, UR4, 0x2 ;  /* 0x0000000408027c11 */ /* 0x001fc8000f8010ff */
[----:B------:R-:W-:-:S05]  /*0100*/  LEA.HI.X R3, R8, UR5, RZ, 0x2, P0 ;  /* 0x0000000508037c11 */ /* 0x000fca00080f14ff */
[----:B-1----:R0:W5:Y:S01]  /*0110*/  LDG.E R0, desc[UR6][R2.64] ;  /* 0x0000000602007981 */ /* 0x002162000c1e1900 */
[----:B------:R-:W-:Y:S01]  /*0120*/  IMAD.WIDE.U32 R8, R8, R9, RZ ;  /* 0x0000000908087225 */ /* 0x000fe200078e00ff */
[----:B------:R-:W-:-:S03]  /*0130*/  UMOV UR4, URZ ;  /* 0x000000ff00047c82 */ /* 0x000fc60008000000 */
[----:B------:R-:W-:Y:S02]  /*0140*/  IMAD.MOV.U32 R13, RZ, RZ, RZ ;  /* 0x000000ffff0d7224 */ /* 0x000fe400078e00ff */
[----:B------:R-:W-:-:S07]  /*0150*/  VIADD R12, R9, UR4 ;  /* 0x00000004090c7c36 */ /* 0x000fce0008000000 */
.L_x_185:
[----:B------:R-:W1:Y:S01]  /*0160*/  LDC.64 R4, c[0x0][0x388] ;  /* 0x0000e200ff047b82 */ /* 0x000e620000000a00 */
[----:B------:R-:W2:Y:S01]  /*0170*/  LDCU.64 UR4, c[0x0][0x380] ;  /* 0x00007000ff0477ac */ /* 0x000ea20008000a00 */
[----:B0-----:R-:W-:Y:S01]  /*0180*/  IADD3 R3, P0, PT, R13, R8, RZ ;  /* 0x000000080d037210 */ /* 0x001fe20007f1e0ff */
[----:B------:R-:W0:Y:S04]  /*0190*/  LDCU UR8, c[0x0][0x398] ;  /* 0x00007300ff0877ac */ /* 0x000e280008000800 */
[----:B------:R-:W-:Y:S01]  /*01a0*/  IMAD.X R6, RZ, RZ, R12, P0 ;  /* 0x000000ffff067224 */ /* 0x000fe200000e060c */
[----:B--2---:R-:W-:Y:S01]  /*01b0*/  LEA R2, P0, R3, UR4, 0x3 ;  /* 0x0000000403027c11 */ /* 0x004fe2000f8018ff */
[----:B0----5:R-:W-:-:S03]  /*01c0*/  IMAD R11, R0, UR8, R13 ;  /* 0x00000008000b7c24 */ /* 0x021fc6000f8e020d */
[----:B------:R-:W-:Y:S01]  /*01d0*/  LEA.HI.X R3, R3, UR5, R6, 0x3, P0 ;  /* 0x0000000503037c11 */ /* 0x000fe200080f1c06 */
[----:B-1----:R-:W-:-:S05]  /*01e0*/  IMAD.WIDE R10, R11, 0x8, R4 ;  /* 0x000000080b0a7825 */ /* 0x002fca00078e0204 */
[----:B------:R-:W5:Y:S04]  /*01f0*/  LDG.E.64.CONSTANT R2, desc[UR6][R2.64] ;  /* 0x0000000602027981 */ /* 0x000f68000c1e9b00 */
[----:B------:R0:W5:Y:S01]  /*0200*/  LDG.E.64 R4, desc[UR6][R10.64] ;  /* 0x000000060a047981 */ /* 0x000162000c1e1b00 */
[----:B------:R-:W-:Y:S01]  /*0210*/  VIADD R13, R13, 0x1 ;  /* 0x000000010d0d7836 */ /* 0x000fe20000000000 */
[----:B------:R-:W-:Y:S04]  /*0220*/  BSSY B0, `(.L_x_183) ;  /* 0x000000a000007945 */ /* 0x000fe80003800000 */
[----:B------:R-:W-:-:S13]  /*0230*/  ISETP.NE.AND P1, PT, R13, UR8, PT ;  /* 0x000000080d007c0c */ /* 0x000fda000bf25270 */
.L_x_184:
[----:B-----5:R-:W-:Y:S01]  /*0240*/  DADD R6, R2, R4 ;  /* 0x0000000002067229 */ /* 0x020fe20000000004 */
[----:B------:R-:W-:Y:S09]  /*0250*/  YIELD ;  /* 0x0000000000007946 */ /* 0x000ff20003800000 */
[----:B------:R-:W2:Y:S02]  /*0260*/  ATOMG.E.CAS.64.STRONG.GPU PT, R6, [R10], R4, R6 ;  /* 0x000000040a0673a9 */ /* 0x000ea400001ee506 */
[----:B--2---:R-:W-:Y:S01]  /*0270*/  ISETP.NE.U32.AND P0, PT, R4, R6, PT ;  /* 0x000000060400720c */ /* 0x004fe20003f05070 */
[----:B------:R-:W-:-:S03]  /*0280*/  IMAD.MOV.U32 R4, RZ, RZ, R6 ;  /* 0x000000ffff047224 */ /* 0x000fc600078e0006 */
[----:B------:R-:W-:Y:S01]  /*0290*/  ISETP.NE.AND.EX P0, PT, R5, R7, PT, P0 ;  /* 0x000000070500720c */ /* 0x000fe20003f05300 */
[----:B------:R-:W-:-:S12]  /*02a0*/  IMAD.MOV.U32 R5, RZ, RZ, R7 ;  /* 0x000000ffff057224 */ /* 0x000fd800078e0007 */
[----:B------:R-:W-:Y:S05]  /*02b0*/  @P0 BRA `(.L_x_184) ;  /* 0xfffffffc00e00947 */ /* 0x000fea000383ffff */
[----:B------:R-:W-:Y:S05]  /*02c0*/  BSYNC B0 ;  /* 0x0000000000007941 */ /* 0x000fea0003800000 */
.L_x_183:
[----:B------:R-:W-:Y:S05]  /*02d0*/  @P1 BRA `(.L_x_185) ;  /* 0xfffffffc00a01947 */ /* 0x000fea000383ffff */
[----:B------:R-:W-:Y:S05]  /*02e0*/  EXIT ;  /* 0x000000000000794d */ /* 0x000fea0003800000 */
.L_x_186:
        /* <DEDUP_REMOVED lines=9> */
.L_x_799:


//--------------------- .text._Z11updateMeansPdS_Piii --------------------------
	.section	.text._Z11updateMeansPdS_Piii,"ax",@progbits
	.align	128
        .global         _Z11updateMeansPdS_Piii
        .type           _Z11updateMeansPdS_Piii,@function
        .size           _Z11updateMeansPdS_Piii,(.L_x_800 - _Z11updateMeansPdS_Piii)
        .other          _Z11updateMeansPdS_Piii,@"STO_CUDA_ENTRY STV_DEFAULT"
_Z11updateMeansPdS_Piii:
.text._Z11updateMeansPdS_Piii:
        /* <DEDUP_REMOVED lines=22> */
.L_x_189:
        /* <DEDUP_REMOVED lines=9> */
[----:B------:R-:W5:Y:S04]  /*01f0*/  LDG.E.64 R2, desc[UR6][R2.64] ;  /* 0x0000000602027981 */ /* 0x000f68000c1e1b00 */
[----:B------:R0:W5:Y:S01]  /*0200*/  LDG.E.64 R4, desc[UR6][R10.64] ;  /* 0x000000060a047981 */ /* 0x000162000c1e1b00 */
[----:B------:R-:W-:Y:S01]  /*0210*/  VIADD R13, R13, 0x1 ;  /* 0x000000010d0d7836 */ /* 0x000fe20000000000 */
[----:B------:R-:W-:Y:S04]  /*0220*/  BSSY B0, `(.L_x_187) ;  /* 0x000000a000007945 */ /* 0x000fe80003800000 */
[----:B------:R-:W-:-:S13]  /*0230*/  ISETP.NE.AND P1, PT, R13, UR8, PT ;  /* 0x000000080d007c0c */ /* 0x000fda000bf25270 */
.L_x_188:
        /* <DEDUP_REMOVED lines=9> */
.L_x_187:
[----:B------:R-:W-:Y:S05]  /*02d0*/  @P1 BRA `(.L_x_189) ;  /* 0xfffffffc00a01947 */ /* 0x000fea000383ffff */
[----:B------:R-:W-:Y:S05]  /*02e0*/  EXIT ;  /* 0x000000000000794d */ /* 0x000fea0003800000 */
.L_x_190:
        /* <DEDUP_REMOVED lines=9> */
.L_x_800:


//--------------------- .text._Z23vectorLabelDistance2UR8PKdPdS1_iiiPiS2_ --------------------------
	.section	.text._Z23vectorLabelDistance2UR8PKdPdS1_iiiPiS2_,"ax",@progbits
	.align	128
        .global         _Z23vectorLabelDistance2UR8PKdPdS1_iiiPiS2_
        .type           _Z23vectorLabelDistance2UR8PKdPdS1_iiiPiS2_,@function
        .size           _Z23vectorLabelDistance2UR8PKdPdS1_iiiPiS2_,(.L_x_801 - _Z23vectorLabelDistance2UR8PKdPdS1_iiiPiS2_)
        .other          _Z23vectorLabelDistance2UR8PKdPdS1_iiiPiS2_,@"STO_CUDA_ENTRY STV_DEFAULT"
_Z23vectorLabelDistance2UR8PKdPdS1_iiiPiS2_:
.text._Z23vectorLabelDistance2UR8PKdPdS1_iiiPiS2_:
[----:B------:R-:W-:Y:S01]  /*0000*/  LDC R1, c[0x0][0x37c] ;  /* 0x0000df00ff017b82 */ /* 0x000fe20000000800 */
[----:B------:R-:W0:Y:S07]  /*0010*/  S2R R3, SR_TID.X ;  /* 0x0000000000037919 */ /* 0x000e2e0000002100 */
[----:B------:R-:W0:Y:S01]  /*0020*/  S2UR UR4, SR_CTAID.X ;  /* 0x00000000000479c3 */ /* 0x000e220000002500 */
[----:B------:R-:W1:Y:S07]  /*0030*/  LDCU UR5, c[0x0][0x3a0] ;  /* 0x00007400ff0577ac */ /* 0x000e6e0008000800 */
[----:B------:R-:W0:Y:S08]  /*0040*/  LDC R6, c[0x0][0x360] ;  /* 0x0000d800ff067b82 */ /* 0x000e300000000800 */
[----:B------:R-:W2:Y:S01]  /*0050*/  LDC R13, c[0x0][0x398] ;  /* 0x0000e600ff0d7b82 */ /* 0x000ea20000000800 */
[----:B0-----:R-:W-:Y:S01]  /*0060*/  IMAD R6, R6, UR4, R3 ;  /* 0x0000000406067c24 */ /* 0x001fe2000f8e0203 */
[----:B-1----:R-:W-:-:S04]  /*0070*/  USHF.R.S32.HI UR4, URZ, 0x1f, UR5 ;  /* 0x0000001fff047899 */ /* 0x002fc80008011405 */
[----:B------:R-:W-:Y:S02]  /*0080*/  ISETP.GE.U32.AND P1, PT, R6, UR5, PT ;  /* 0x0000000506007c0c */ /* 0x000fe4000bf26070 */
[----:B--2---:R-:W-:-:S04]  /*0090*/  ISETP.GE.AND P0, PT, R13, 0x1, PT ;  /* 0x000000010d00780c */ /* 0x004fc80003f06270 */
[----:B------:R-:W-:-:S13]  /*00a0*/  ISETP.GE.OR.EX P0, PT, RZ, UR4, !P0, P1 ;  /* 0x00000004ff007c0c */ /* 0x000fda000c706710 */
[----:B------:R-:W-:Y:S05]  /*00b0*/  @P0 EXIT ;  /* 0x000000000000094d */ /* 0x000fea0003800000 */
[----:B------:R-:W0:Y:S01]  /*00c0*/  LDCU UR5, c[0x0][0x39c] ;  /* 0x00007380ff0577ac */ /* 0x000e220008000800 */
[C---:B------:R-:W-:Y:S01]  /*00d0*/  IMAD.WIDE.U32 R8, R6.reuse, R13, RZ ;  /* 0x0000000d06087225 */ /* 0x040fe200078e00ff */
[----:B------:R-:W1:Y:S01]  /*00e0*/  LDCU.64 UR6, c[0x0][0x3a8] ;  /* 0x00007500ff0677ac */ /* 0x000e620008000a00 */
[----:B------:R-:W-:Y:S01]  /*00f0*/  UMOV UR4, URZ ;  /* 0x000000ff00047c82 */ /* 0x000fe20008000000 */
[----:B------:R-:W2:Y:S01]  /*0100*/  LDCU.64 UR10, c[0x0][0x358] ;  /* 0x00006b00ff0a77ac */ /* 0x000ea20008000a00 */
[----:B------:R-:W-:Y:S01]  /*0110*/  VIADD R2, R9, UR4 ;  /* 0x0000000409027c36 */ /* 0x000fe20008000000 */
[----:B0-----:R-:W-:Y:S01]  /*0120*/  UISETP.GE.AND UP0, UPT, UR5, 0x1, UPT ;  /* 0x000000010500788c */ /* 0x001fe2000bf06270 */
[----:B-1----:R-:W-:-:S04]  /*0130*/  LEA R10, P0, R6, UR6, 0x2 ;  /* 0x00000006060a7c11 */ /* 0x002fc8000f8010ff */
[----:B------:R-:W-:-:S04]  /*0140*/  LEA.HI.X R11, R6, UR7, RZ, 0x2, P0 ;  /* 0x00000007060b7c11 */ /* 0x000fc800080f14ff */
[----:B--2---:R-:W-:Y:S05]  /*0150*/  BRA.U !UP0, `(.L_x_191) ;  /* 0x0000001508c47547 */ /* 0x004fea000b800000 */
[----:B------:R-:W0:Y:S01]  /*0160*/  LDCU.64 UR6, c[0x0][0x380] ;  /* 0x00007000ff0677ac */ /* 0x000e220008000a00 */
[----:B------:R-:W-:Y:S01]  /*0170*/  IMAD.WIDE.U32 R6, R6, UR5, RZ ;  /* 0x0000000506067c25 */ /* 0x000fe2000f8e00ff */
[C---:B------:R-:W-:Y:S01]  /*0180*/  LOP3.LUT R5, R13.reuse, 0xf, RZ, 0xc0, !PT ;  /* 0x0000000f0d057812 */ /* 0x040fe200078ec0ff */
[----:B------:R-:W-:Y:S01]  /*0190*/  UMOV UR4, URZ ;  /* 0x000000ff00047c82 */ /* 0x000fe20008000000 */
[----:B------:R-:W-:Y:S01]  /*01a0*/  LOP3.LUT R24, R13, 0x7, RZ, 0xc0, !PT ;  /* 0x000000070d187812 */ /* 0x000fe200078ec0ff */
[----:B------:R-:W-:Y:S01]  /*01b0*/  VIADD R3, R7, UR4 ;  /* 0x0000000407037c36 */ /* 0x000fe20008000000 */
[C---:B------:R-:W-:Y:S01]  /*01c0*/  LOP3.LUT R25, R13.reuse, 0x7ffffff0, RZ, 0xc0, !PT ;  /* 0x7ffffff00d197812 */ /* 0x040fe200078ec0ff */
[----:B------:R-:W-:Y:S01]  /*01d0*/  UIADD3 UR5, UPT, UPT, UR5, -0x1, URZ ;  /* 0xffffffff05057890 */ /* 0x000fe2000fffe0ff */
[----:B------:R-:W-:Y:S01]  /*01e0*/  LOP3.LUT R26, R13, 0x3, RZ, 0xc0, !PT ;  /* 0x000000030d1a7812 */ /* 0x000fe200078ec0ff */
[----:B------:R-:W-:Y:S01]  /*01f0*/  UMOV UR4, URZ ;  /* 0x000000ff00047c82 */ /* 0x000fe20008000000 */
[----:B0-----:R-:W-:-:S04]  /*0200*/  LEA R4, P0, R6, UR6, 0x3 ;  /* 0x0000000606047c11 */ /* 0x001fc8000f8018ff */
[----:B------:R-:W-:Y:S02]  /*0210*/  IADD3 R4, P1, PT, R4, 0x40, RZ ;  /* 0x0000004004047810 */ /* 0x000fe40007f3e0ff */
[----:B------:R-:W-:-:S05]  /*0220*/  LEA.HI.X R27, R6, UR7, R3, 0x3, P0 ;  /* 0x00000007061b7c11 */ /* 0x000fca00080f1c03 */
[----:B------:R-:W-:-:S07]  /*0230*/  IMAD.X R27, RZ, RZ, R27, P1 ;  /* 0x000000ffff1b7224 */ /* 0x000fce00008e061b */
.L_x_201:
[----:B0-----:R-:W0:Y:S01]  /*0240*/  LDCU UR8, c[0x0][0x39c] ;  /* 0x00007380ff0877ac */ /* 0x001e220008000800 */
[----:B------:R-:W-:Y:S01]  /*0250*/  IMAD.MOV.U32 R0, RZ, RZ, RZ ;  /* 0x000000ffff007224 */ /* 0x000fe200078e00ff */
[----:B------:R-:W-:Y:S01]  /*0260*/  CS2R R28, SRZ ;  /* 0x00000000001c7805 */ /* 0x000fe2000001ff00 */
[----:B------:R-:W1:Y:S01]  /*0270*/  LDCU.64 UR14, c[0x0][0x390] ;  /* 0x00007200ff0e77ac */ /* 0x000e620008000a00 */
[----:B------:R-:W-:Y:S02]  /*0280*/  ULOP3.LUT UP0, URZ, UR5, 0x8, URZ, 0xc0, !UPT ;  /* 0x0000000805ff7892 */ /* 0x000fe4000f80c0ff */
[----:B0-----:R-:W-:Y:S02]  /*0290*/  UISETP.GE.U32.AND UP1, UPT, UR8, 0x9, UPT ;  /* 0x000000090800788c */ /* 0x001fe4000bf26070 */
[----:B------:R-:W-:-:S07]  /*02a0*/  UIMAD UR8, UR4, UR8, URZ ;  /* 0x00000008040872a4 */ /* 0x000fce000f8e02ff */
[----:B-1----:R-:W-:Y:S05]  /*02b0*/  BRA.U !UP1, `(.L_x_192) ;  /* 0x0000000509647547 */ /* 0x002fea000b800000 */
[----:B------:R-:W0:Y:S01]  /*02c0*/  LDCU.64 UR6, c[0x0][0x388] ;  /* 0x00007100ff0677ac */ /* 0x000e220008000a00 */
[----:B------:R-:W-:Y:S01]  /*02d0*/  IMAD.MOV.U32 R0, RZ, RZ, RZ ;  /* 0x000000ffff007224 */ /* 0x000fe200078e00ff */
[----:B------:R-:W-:Y:S01]  /*02e0*/  CS2R R28, SRZ ;  /* 0x00000000001c7805 */ /* 0x000fe2000001ff00 */
[----:B------:R-:W-:Y:S01]  /*02f0*/  IMAD.MOV.U32 R16, RZ, RZ, R4 ;  /* 0x000000ffff107224 */ /* 0x000fe200078e0004 */
[----:B------:R-:W-:Y:S01]  /*0300*/  ULEA.HI UR9, UR5, 0x1, URZ, 0x1d ;  /* 0x0000000105097891 */ /* 0x000fe2000f8fe8ff */
[----:B------:R-:W-:-:S03]  /*0310*/  IMAD.MOV.U32 R17, RZ, RZ, R27 ;  /* 0x000000ffff117224 */ /* 0x000fc600078e001b */
[----:B------:R-:W-:Y:S02]  /*0320*/  ULOP3.LUT UR9, UR9, 0x3ffffffe, URZ, 0xc0, !UPT ;  /* 0x3ffffffe09097892 */ /* 0x000fe4000f8ec0ff */
[----:B0-----:R-:W-:-:S04]  /*0330*/  UIMAD.WIDE.U32 UR6, UR8, 0x8, UR6 ;  /* 0x00000008080678a5 */ /* 0x001fc8000f8e0006 */
[----:B------:R-:W-:Y:S02]  /*0340*/  UIADD3 UR12, UP1, UPT, UR6, 0x40, URZ ;  /* 0x00000040060c7890 */ /* 0x000fe4000ff3e0ff */
[----:B------:R-:W-:Y:S02]  /*0350*/  UIADD3 UR6, UPT, UPT, -UR9, URZ, URZ ;  /* 0x000000ff09067290 */ /* 0x000fe4000fffe1ff */
[----:B------:R-:W-:Y:S02]  /*0360*/  UIADD3.X UR7, UPT, UPT, URZ, UR7, URZ, UP1, !UPT ;  /* 0x00000007ff077290 */ /* 0x000fe40008ffe4ff */
[----:B------:R-:W-:-:S04]  /*0370*/  IMAD.U32 R18, RZ, RZ, UR12 ;  /* 0x0000000cff127e24 */ /* 0x000fc8000f8e00ff */
[----:B------:R-:W-:-:S07]  /*0380*/  IMAD.U32 R19, RZ, RZ, UR7 ;  /* 0x00000007ff137e24 */ /* 0x000fce000f8e00ff */
.L_x_193:
[----:B------:R-:W-:Y:S02]  /*0390*/  IMAD.MOV.U32 R14, RZ, RZ, R18 ;  /* 0x000000ffff0e7224 */ /* 0x000fe400078e0012 */
[----:B------:R-:W-:Y:S02]  /*03a0*/  IMAD.MOV.U32 R15, RZ, RZ, R19 ;  /* 0x000000ffff0f7224 */ /* 0x000fe400078e0013 */
[----:B------:R-:W-:Y:S02]  /*03b0*/  IMAD.MOV.U32 R12, RZ, RZ, R16 ;  /* 0x000000ffff0c7224 */ /* 0x000fe400078e0010 */
[----:B------:R-:W-:Y:S01]  /*03c0*/  IMAD.MOV.U32 R13, RZ, RZ, R17 ;  /* 0x000000ffff0d7224 */ /* 0x000fe200078e0011 */
[----:B------:R-:W2:Y:S04]  /*03d0*/  LDG.E.64.CONSTANT R22, desc[UR10][R14.64+-0x40] ;  /* 0xffffc00a0e167981 */ /* 0x000ea8000c1e9b00 */
[----:B------:R-:W2:Y:S04]  /*03e0*/  LDG.E.64.CONSTANT R20, desc[UR10][R12.64+-0x40] ;  /* 0xffffc00a0c147981 */ /* 0x000ea8000c1e9b00 */
[----:B------:R-:W3:Y:S04]  /*03f0*/  LDG.E.64.CONSTANT R18, desc[UR10][R14.64+-0x38] ;  /* 0xffffc80a0e127981 */ /* 0x000ee8000c1e9b00 */
[----:B------:R-:W3:Y:S01]  /*0400*/  LDG.E.64.CONSTANT R16, desc[UR10][R12.64+-0x38] ;  /* 0xffffc80a0c107981 */ /* 0x000ee2000c1e9b00 */
[----:B--2---:R-:W-:-:S03]  /*0410*/  DADD R20, R22, -R20 ;  /* 0x0000000016147229 */ /* 0x004fc60000000814 */
[----:B------:R-:W2:Y:S01]  /*0420*/  LDG.E.64.CONSTANT R22, desc[UR10][R14.64+-0x30] ;  /* 0xffffd00a0e167981 */ /* 0x000ea2000c1e9b00 */
[----:B---3--:R-:W-:-:S04]  /*0430*/  DADD R16, R18, -R16 ;  /* 0x0000000012107229 */ /* 0x008fc80000000810 */
[----:B------:R-:W-:Y:S01]  /*0440*/  DFMA R28, R20, R20, R28 ;  /* 0x00000014141c722b */ /* 0x000fe2000000001c */
[----:B------:R-:W3:Y:S04]  /*0450*/  LDG.E.64.CONSTANT R18, desc[UR10][R14.64+-0x28] ;  /* 0xffffd80a0e127981 */ /* 0x000ee8000c1e9b00 */
[----:B------:R-:W2:Y:S03]  /*0460*/  LDG.E.64.CONSTANT R20, desc[UR10][R12.64+-0x30] ;  /* 0xffffd00a0c147981 */ /* 0x000ea6000c1e9b00 */
[----:B------:R-:W-:Y:S01]  /*0470*/  DFMA R28, R16, R16, R28 ;  /* 0x00000010101c722b */ /* 0x000fe2000000001c */
[----:B------:R-:W3:Y:S01]  /*0480*/  LDG.E.64.CONSTANT R16, desc[UR10][R12.64+-0x28] ;  /* 0xffffd80a0c107981 */ /* 0x000ee2000c1e9b00 */
[----:B--2---:R-:W-:-:S03]  /*0490*/  DADD R20, R22, -R20 ;  /* 0x0000000016147229 */ /* 0x004fc60000000814 */
[----:B------:R-:W2:Y:S01]  /*04a0*/  LDG.E.64.CONSTANT R22, desc[UR10][R14.64+-0x20] ;  /* 0xffffe00a0e167981 */ /* 0x000ea2000c1e9b00 */
[----:B---3--:R-:W-:-:S03]  /*04b0*/  DADD R16, R18, -R16 ;  /* 0x0000000012107229 */ /* 0x008fc60000000810 */
[----:B------:R-:W3:Y:S01]  /*04c0*/  LDG.E.64.CONSTANT R18, desc[UR10][R14.64+-0x18] ;  /* 0xffffe80a0e127981 */ /* 0x000ee2000c1e9b00 */
[----:B------:R-:W-:-:S03]  /*04d0*/  DFMA R28, R20, R20, R28 ;  /* 0x00000014141c722b */ /* 0x000fc6000000001c */
[----:B------:R-:W2:Y:S05]  /*04e0*/  LDG.E.64.CONSTANT R20, desc[UR10][R12.64+-0x20] ;  /* 0xffffe00a0c147981 */ /* 0x000eaa000c1e9b00 */
[----:B------:R-:W-:Y:S01]  /*04f0*/  DFMA R28, R16, R16, R28 ;  /* 0x00000010101c722b */ /* 0x000fe2000000001c */
        /* <DEDUP_REMOVED lines=41> */
[----:B------:R-:W-:-:S04]  /*0790*/  UIADD3 UR6, UPT, UPT, UR6, 0x2, URZ ;  /* 0x0000000206067890 */ /* 0x000fc8000fffe0ff */
[----:B------:R-:W-:Y:S01]  /*07a0*/  UISETP.NE.AND UP1, UPT, UR6, URZ, UPT ;  /* 0x000000ff0600728c */ /* 0x000fe2000bf25270 */
[----:B------:R-:W-:Y:S01]  /*07b0*/  VIADD R0, R0, 0x10 ;  /* 0x0000001000007836 */ /* 0x000fe20000000000 */
[----:B--2---:R-:W-:Y:S02]  /*07c0*/  DADD R20, R22, -R20 ;  /* 0x0000000016147229 */ /* 0x004fe40000000814 */
[----:B---3--:R-:W-:-:S06]  /*07d0*/  DADD R16, R18, -R16 ;  /* 0x0000000012107229 */ /* 0x008fcc0000000810 */
[----:B------:R-:W-:Y:S01]  /*07e0*/  DFMA R28, R20, R20, R28 ;  /* 0x00000014141c722b */ /* 0x000fe2000000001c */
[----:B------:R-:W-:-:S07]  /*07f0*/  IADD3 R18, P0, PT, R14, 0x80, RZ ;  /* 0x000000800e127810 */ /* 0x000fce0007f1e0ff */
[----:B------:R-:W-:Y:S01]  /*0800*/  DFMA R28, R16, R16, R28 ;  /* 0x00000010101c722b */ /* 0x000fe2000000001c */
[----:B------:R-:W-:Y:S01]  /*0810*/  IADD3 R16, P1, PT, R12, 0x80, RZ ;  /* 0x000000800c107810 */ /* 0x000fe20007f3e0ff */
[----:B------:R-:W-:-:S04]  /*0820*/  IMAD.X R19, RZ, RZ, R15, P0 ;  /* 0x000000ffff137224 */ /* 0x000fc800000e060f */
[----:B------:R-:W-:Y:S01]  /*0830*/  IMAD.X R17, RZ, RZ, R13, P1 ;  /* 0x000000ffff117224 */ /* 0x000fe200008e060d */
[----:B------:R-:W-:Y:S07]  /*0840*/  BRA.U UP1, `(.L_x_193) ;  /* 0xfffffff901d07547 */ /* 0x000fee000b83ffff */
.L_x_192:
[----:B------:R-:W-:Y:S05]  /*0850*/  BRA.U UP0, `(.L_x_194) ;  /* 0x0000000100a07547 */ /* 0x000fea000b800000 */
[----:B------:R-:W0:Y:S01]  /*0860*/  LDC.64 R12, c[0x0][0x388] ;  /* 0x0000e200ff0c7b82 */ /* 0x000e220000000a00 */
[----:B------:R-:W1:Y:S01]  /*0870*/  LDCU.64 UR6, c[0x0][0x380] ;  /* 0x00007000ff0677ac */ /* 0x000e620008000a00 */
[C---:B------:R-:W-:Y:S01]  /*0880*/  IADD3 R16, P0, PT, R0.reuse, R6, RZ ;  /* 0x0000000600107210 */ /* 0x040fe20007f1e0ff */
[----:B------:R-:W-:-:S04]  /*0890*/  VIADD R15, R0, UR8 ;  /* 0x00000008000f7c36 */ /* 0x000fc80008000000 */
[----:B------:R-:W-:Y:S01]  /*08a0*/  IMAD.X R17, RZ, RZ, R3, P0 ;  /* 0x000000ffff117224 */ /* 0x000fe200000e0603 */
[----:B-1----:R-:W-:Y:S01]  /*08b0*/  LEA R14, P0, R16, UR6, 0x3 ;  /* 0x00000006100e7c11 */ /* 0x002fe2000f8018ff */
[----:B0-----:R-:W-:-:S03]  /*08c0*/  IMAD.WIDE.U32 R12, R15, 0x8, R12 ;  /* 0x000000080f0c7825 */ /* 0x001fc600078e000c */
[----:B------:R-:W-:Y:S02]  /*08d0*/  LEA.HI.X R15, R16, UR7, R17, 0x3, P0 ;  /* 0x00000007100f7c11 */ /* 0x000fe400080f1c11 */
[----:B------:R-:W2:Y:S04]  /*08e0*/  LDG.E.64.CONSTANT R22, desc[UR10][R12.64] ;  /* 0x0000000a0c167981 */ /* 0x000ea8000c1e9b00 */
[----:B------:R-:W2:Y:S04]  /*08f0*/  LDG.E.64.CONSTANT R16, desc[UR10][R14.64] ;  /* 0x0000000a0e107981 */ /* 0x000ea8000c1e9b00 */
[----:B------:R-:W3:Y:S04]  /*0900*/  LDG.E.64.CONSTANT R20, desc[UR10][R12.64+0x8] ;  /* 0x0000080a0c147981 */ /* 0x000ee8000c1e9b00 */
[----:B------:R-:W3:Y:S01]  /*0910*/  LDG.E.64.CONSTANT R18, desc[UR10][R14.64+0x8] ;  /* 0x0000080a0e127981 */ /* 0x000ee2000c1e9b00 */
[----:B--2---:R-:W-:-:S03]  /*0920*/  DADD R16, R22, -R16 ;  /* 0x0000000016107229 */ /* 0x004fc60000000810 */
[----:B------:R-:W2:Y:S05]  /*0930*/  LDG.E.64.CONSTANT R22, desc[UR10][R12.64+0x10] ;  /* 0x0000100a0c167981 */ /* 0x000eaa000c1e9b00 */
[----:B------:R-:W-:Y:S02]  /*0940*/  DFMA R28, R16, R16, R28 ;  /* 0x00000010101c722b */ /* 0x000fe4000000001c */
[----:B---3--:R-:W-:Y:S01]  /*0950*/  DADD R18, R20, -R18 ;  /* 0x0000000014127229 */ /* 0x008fe20000000812 */
[----:B------:R-:W2:Y:S04]  /*0960*/  LDG.E.64.CONSTANT R16, desc[UR10][R14.64+0x10] ;  /* 0x0000100a0e107981 */ /* 0x000ea8000c1e9b00 */
[----:B------:R-:W3:Y:S03]  /*0970*/  LDG.E.64.CONSTANT R20, desc[UR10][R12.64+0x18] ;  /* 0x0000180a0c147981 */ /* 0x000ee6000c1e9b00 */
[----:B------:R-:W-:Y:S01]  /*0980*/  DFMA R18, R18, R18, R28 ;  /* 0x000000121212722b */ /* 0x000fe2000000001c */
[----:B------:R-:W3:Y:S01]  /*0990*/  LDG.E.64.CONSTANT R28, desc[UR10][R14.64+0x18] ;  /* 0x0000180a0e1c7981 */ /* 0x000ee2000c1e9b00 */
[----:B--2---:R-:W-:-:S03]  /*09a0*/  DADD R16, R22, -R16 ;  /* 0x0000000016107229 */ /* 0x004fc60000000810 */
[----:B------:R-:W2:Y:S05]  /*09b0*/  LDG.E.64.CONSTANT R22, desc[UR10][R12.64+0x20] ;  /* 0x0000200a0c167981 */ /* 0x000eaa000c1e9b00 */
[----:B------:R-:W-:Y:S02]  /*09c0*/  DFMA R18, R16, R16, R18 ;  /* 0x000000101012722b */ /* 0x000fe40000000012 */
[----:B---3--:R-:W-:Y:S01]  /*09d0*/  DADD R28, R20, -R28 ;  /* 0x00000000141c7229 */ /* 0x008fe2000000081c */
        /* <DEDUP_REMOVED lines=9> */
[----:B------:R-:W3:Y:S04]  /*0a70*/  LDG.E.64.CONSTANT R20, desc[UR10][R12.64+0x30] ;  /* 0x0000300a0c147981 */ /* 0x000ee8000c1e9b00 */
[----:B------:R-:W2:Y:S01]  /*0a80*/  LDG.E.64.CONSTANT R14, desc[UR10][R14.64+0x38] ;  /* 0x0000380a0e0e7981 */ /* 0x000ea2000c1e9b00 */
[----:B------:R-:W-:Y:S02]  /*0a90*/  DFMA R28, R16, R16, R28 ;  /* 0x00000010101c722b */ /* 0x000fe4000000001c */
[----:B---3--:R-:W-:Y:S02]  /*0aa0*/  DADD R18, R20, -R18 ;  /* 0x0000000014127229 */ /* 0x008fe40000000812 */
[----:B--2---:R-:W-:-:S06]  /*0ab0*/  DADD R22, R22, -R14 ;  /* 0x0000000016167229 */ /* 0x004fcc000000080e */
[----:B------:R-:W-:-:S08]  /*0ac0*/  DFMA R28, R18, R18, R28 ;  /* 0x00000012121c722b */ /* 0x000fd0000000001c */
[----:B------:R-:W-:-:S11]  /*0ad0*/  DFMA R28, R22, R22, R28 ;  /* 0x00000016161c722b */ /* 0x000fd6000000001c */
.L_x_194:
[----:B------:R-:W0:Y:S01]  /*0ae0*/  LDCU UR6, c[0x0][0x398] ;  /* 0x00007300ff0677ac */ /* 0x000e220008000800 */
[----:B------:R-:W-:Y:S01]  /*0af0*/  IADD3 R0, P0, PT, R8, UR4, RZ ;  /* 0x0000000408007c10 */ /* 0x000fe2000ff1e0ff */
[----:B------:R-:W-:Y:S02]  /*0b00*/  IMAD.MOV.U32 R14, RZ, RZ, -0x1 ;  /* 0xffffffffff0e7424 */ /* 0x000fe400078e00ff */
[----:B------:R-:W-:Y:S02]  /*0b10*/  IMAD.MOV.U32 R15, RZ, RZ, 0x7fefffff ;  /* 0x7fefffffff0f7424 */ /* 0x000fe400078e00ff */
[----:B------:R-:W-:Y:S01]  /*0b20*/  IMAD.X R13, RZ, RZ, R2, P0 ;  /* 0x000000ffff0d7224 */ /* 0x000fe200000e0602 */
[----:B------:R-:W-:-:S04]  /*0b30*/  LEA R12, P0, R0, UR14, 0x3 ;  /* 0x0000000e000c7c11 */ /* 0x000fc8000f8018ff */
[----:B------:R-:W-:Y:S01]  /*0b40*/  LEA.HI.X R13, R0, UR15, R13, 0x3, P0 ;  /* 0x0000000f000d7c11 */ /* 0x000fe200080f1c0d */
[----:B------:R-:W-:-:S04]  /*0b50*/  IMAD.MOV.U32 R0, RZ, RZ, RZ ;  /* 0x000000ffff007224 */ /* 0x000fc800078e00ff */
[----:B------:R1:W-:Y:S01]  /*0b60*/  STG.E.64 desc[UR10][R12.64], R28 ;  /* 0x0000001c0c007986 */ /* 0x0003e2000c101b0a */
[----:B0-----:R-:W-:Y:S01]  /*0b70*/  UISETP.GE.U32.AND UP0, UPT, UR6, 0x10, UPT ;  /* 0x000000100600788c */ /* 0x001fe2000bf06070 */
[----:B-1----:R-:W-:-:S08]  /*0b80*/  IMAD.MOV.U32 R29, RZ, RZ, RZ ;  /* 0x000000ffff1d7224 */ /* 0x002fd000078e00ff */
[----:B------:R-:W-:Y:S05]  /*0b90*/  BRA.U !UP0, `(.L_x_195) ;  /* 0x0000000508707547 */ /* 0x000fea000b800000 */
[----:B------:R-:W-:Y:S02]  /*0ba0*/  IMAD.MOV.U32 R28, RZ, RZ, RZ ;  /* 0x000000ffff1c7224 */ /* 0x000fe400078e00ff */
[----:B------:R-:W-:Y:S02]  /*0bb0*/  IMAD.MOV.U32 R0, RZ, RZ, RZ ;  /* 0x000000ffff007224 */ /* 0x000fe400078e00ff */
[----:B------:R-:W-:Y:S02]  /*0bc0*/  IMAD.MOV.U32 R14, RZ, RZ, -0x1 ;  /* 0xffffffffff0e7424 */ /* 0x000fe400078e00ff */
[----:B------:R-:W-:-:S07]  /*0bd0*/  IMAD.MOV.U32 R15, RZ, RZ, 0x7fefffff ;  /* 0x7fefffffff0f7424 */ /* 0x000fce00078e00ff */
.L_x_196:
[----:B------:R-:W-:-:S05]  /*0be0*/  IADD3 R13, P0, PT, R28, R8, RZ ;  /* 0x000000081c0d7210 */ /* 0x000fca0007f1e0ff */
[----:B------:R-:W-:Y:S01]  /*0bf0*/  IMAD.X R16, RZ, RZ, R2, P0 ;  /* 0x000000ffff107224 */ /* 0x000fe200000e0602 */
[----:B------:R-:W-:-:S04]  /*0c00*/  LEA R12, P0, R13, UR14, 0x3 ;  /* 0x0000000e0d0c7c11 */ /* 0x000fc8000f8018ff */
[----:B------:R-:W-:-:S05]  /*0c10*/  LEA.HI.X R13, R13, UR15, R16, 0x3, P0 ;  /* 0x0000000f0d0d7c11 */ /* 0x000fca00080f1c10 */
[----:B------:R-:W2:Y:S04]  /*0c20*/  LDG.E.64 R18, desc[UR10][R12.64] ;  /* 0x0000000a0c127981 */ /* 0x000ea8000c1e1b00 */
[----:B------:R-:W3:Y:S04]  /*0c30*/  LDG.E.64 R16, desc[UR10][R12.64+0x8] ;  /* 0x0000080a0c107981 */ /* 0x000ee8000c1e1b00 */
[----:B------:R-:W4:Y:S04]  /*0c40*/  LDG.E.64 R20, desc[UR10][R12.64+0x10] ;  /* 0x0000100a0c147981 */ /* 0x000f28000c1e1b00 */
[----:B------:R-:W5:Y:S01]  /*0c50*/  LDG.E.64 R22, desc[UR10][R12.64+0x28] ;  /* 0x0000280a0c167981 */ /* 0x000f62000c1e1b00 */
[----:B--2---:R-:W-:-:S06]  /*0c60*/  DSETP.GEU.AND P3, PT, R18, R14, PT ;  /* 0x0000000e1200722a */ /* 0x004fcc0003f6e000 */
[----:B------:R-:W-:Y:S02]  /*0c70*/  FSEL R14, R18, R14, !P3 ;  /* 0x0000000e120e7208 */ /* 0x000fe40005800000 */
[----:B------:R-:W-:Y:S02]  /*0c80*/  FSEL R15, R19, R15, !P3 ;  /* 0x0000000f130f7208 */ /* 0x000fe40005800000 */
[----:B------:R-:W2:Y:S04]  /*0c90*/  LDG.E.64 R18, desc[UR10][R12.64+0x18] ;  /* 0x0000180a0c127981 */ /* 0x000ea8000c1e1b00 */
[----:B---3--:R-:W-:-:S06]  /*0ca0*/  DSETP.GEU.AND P4, PT, R16, R14, PT ;  /* 0x0000000e1000722a */ /* 0x008fcc0003f8e000 */
[----:B------:R-:W-:Y:S02]  /*0cb0*/  FSEL R16, R16, R14, !P4 ;  /* 0x0000000e10107208 */ /* 0x000fe40006000000 */
[----:B------:R-:W-:Y:S02]  /*0cc0*/  FSEL R17, R17, R15, !P4 ;  /* 0x0000000f11117208 */ /* 0x000fe40006000000 */
[----:B------:R-:W3:Y:S04]  /*0cd0*/  LDG.E.64 R14, desc[UR10][R12.64+0x20] ;  /* 0x0000200a0c0e7981 */ /* 0x000ee8000c1e1b00 */
[----:B----4-:R-:W-:-:S06]  /*0ce0*/  DSETP.GEU.AND P5, PT, R20, R16, PT ;  /* 0x000000101400722a */ /* 0x010fcc0003fae000 */
[----:B------:R-:W-:Y:S02]  /*0cf0*/  FSEL R16, R20, R16, !P5 ;  /* 0x0000001014107208 */ /* 0x000fe40006800000 */
[----:B------:R-:W-:Y:S02]  /*0d00*/  FSEL R17, R21, R17, !P5 ;  /* 0x0000001115117208 */ /* 0x000fe40006800000 */
[----:B------:R-:W4:Y:S04]  /*0d10*/  LDG.E.64 R20, desc[UR10][R12.64+0x38] ;  /* 0x0000380a0c147981 */ /* 0x000f28000c1e1b00 */
        /* <DEDUP_REMOVED lines=8> */
[----:B-----5:R-:W-:-:S06]  /*0da0*/  DSETP.GEU.AND P1, PT, R22, R16, PT ;  /* 0x000000101600722a */ /* 0x020fcc0003f2e000 */
[----:B------:R-:W-:Y:S02]  /*0db0*/  FSEL R16, R22, R16, !P1 ;  /* 0x0000001016107208 */ /* 0x000fe40004800000 */
[----:B------:R-:W-:Y:S02]  /*0dc0*/  FSEL R17, R23, R17, !P1 ;  /* 0x0000001117117208 */ /* 0x000fe40004800000 */
[----:B------:R-:W-:Y:S01]  /*0dd0*/  SEL R0, R28, R0, !P3 ;  /* 0x000000001c007207 */ /* 0x000fe20005800000 */
[----:B------:R-:W5:Y:S03]  /*0de0*/  LDG.E.64 R22, desc[UR10][R12.64+0x58] ;  /* 0x0000580a0c167981 */ /* 0x000f66000c1e1b00 */
[----:B--2---:R-:W-:-:S06]  /*0df0*/  DSETP.GEU.AND P2, PT, R18, R16, PT ;  /* 0x000000101200722a */ /* 0x004fcc0003f4e000 */
[----:B------:R-:W-:Y:S02]  /*0e00*/  FSEL R18, R18, R16, !P2 ;  /* 0x0000001012127208 */ /* 0x000fe40005000000 */
[----:B------:R-:W-:Y:S02]  /*0e10*/  FSEL R19, R19, R17, !P2 ;  /* 0x0000001113137208 */ /* 0x000fe40005000000 */
[----:B------:R-:W2:Y:S04]  /*0e20*/  LDG.E.64 R16, desc[UR10][R12.64+0x48] ;  /* 0x0000480a0c107981 */ /* 0x000ea8000c1e1b00 */
[----:B----4-:R-:W-:-:S06]  /*0e30*/  DSETP.GEU.AND P3, PT, R20, R18, PT ;  /* 0x000000121400722a */ /* 0x010fcc0003f6e000 */
[----:B------:R-:W-:Y:S02]  /*0e40*/  FSEL R18, R20, R18, !P3 ;  /* 0x0000001214127208 */ /* 0x000fe40005800000 */
[----:B------:R-:W-:Y:S02]  /*0e50*/  FSEL R19, R21, R19, !P3 ;  /* 0x0000001315137208 */ /* 0x000fe40005800000 */
[----:B------:R-:W4:Y:S01]  /*0e60*/  LDG.E.64 R20, desc[UR10][R12.64+0x50] ;  /* 0x0000500a0c147981 */ /* 0x000f22000c1e1b00 */
[----:B------:R-:W-:-:S03]  /*0e70*/  @!P4 VIADD R0, R28, 0x1 ;  /* 0x000000011c00c836 */ /* 0x000fc60000000000 */
[----:B---3--:R-:W-:Y:S01]  /*0e80*/  DSETP.GEU.AND P4, PT, R14, R18, PT ;  /* 0x000000120e00722a */ /* 0x008fe20003f8e000 */
[----:B------:R-:W-:-:S05]  /*0e90*/  @!P5 VIADD R0, R28, 0x2 ;  /* 0x000000021c00d836 */ /* 0x000fca0000000000 */
[----:B------:R-:W-:Y:S02]  /*0ea0*/  FSEL R14, R14, R18, !P4 ;  /* 0x000000120e0e7208 */ /* 0x000fe40006000000 */
[----:B------:R-:W-:Y:S02]  /*0eb0*/  FSEL R15, R15, R19, !P4 ;  /* 0x000000130f0f7208 */ /* 0x000fe40006000000 */
[----:B------:R-:W3:Y:S01]  /*0ec0*/  LDG.E.64 R18, desc[UR10][R12.64+0x68] ;  /* 0x0000680a0c127981 */ /* 0x000ee2000c1e1b00 */
[C---:B------:R-:W-:Y:S02]  /*0ed0*/  @!P6 VIADD R0, R28.reuse, 0x3 ;  /* 0x000000031c00e836 */ /* 0x040fe40000000000 */
[----:B------:R-:W-:Y:S01]  /*0ee0*/  @!P0 VIADD R0, R28, 0x4 ;  /* 0x000000041c008836 */ /* 0x000fe20000000000 */
[----:B--2---:R-:W-:-:S06]  /*0ef0*/  DSETP.GEU.AND P5, PT, R16, R14, PT ;  /* 0x0000000e1000722a */ /* 0x004fcc0003fae000 */
[----:B------:R-:W-:Y:S02]  /*0f00*/  FSEL R14, R16, R14, !P5 ;  /* 0x0000000e100e7208 */ /* 0x000fe40006800000 */
[----:B------:R-:W-:Y:S02]  /*0f10*/  FSEL R15, R17, R15, !P5 ;  /* 0x0000000f110f7208 */ /* 0x000fe40006800000 */
[----:B------:R-:W2:Y:S04]  /*0f20*/  LDG.E.64 R16, desc[UR10][R12.64+0x60] ;  /* 0x0000600a0c107981 */ /* 0x000ea8000c1e1b00 */
[----:B----4-:R-:W-:-:S06]  /*0f30*/  DSETP.GEU.AND P6, PT, R20, R14, PT ;  /* 0x0000000e1400722a */ /* 0x010fcc0003fce000 */
[----:B------:R-:W-:Y:S02]  /*0f40*/  FSEL R14, R20, R14, !P6 ;  /* 0x0000000e140e7208 */ /* 0x000fe40007000000 */
[----:B------:R-:W-:Y:S02]  /*0f50*/  FSEL R15, R21, R15, !P6 ;  /* 0x0000000f150f7208 */ /* 0x000fe40007000000 */
[----:B------:R-:W4:Y:S04]  /*0f60*/  LDG.E.64 R20, desc[UR10][R12.64+0x70] ;  /* 0x0000700a0c147981 */ /* 0x000f28000c1e1b00 */
[----:B-----5:R-:W-:-:S06]  /*0f70*/  DSETP.GEU.AND P0, PT, R22, R14, PT ;  /* 0x0000000e1600722a */ /* 0x020fcc0003f0e000 */
[----:B------:R-:W-:Y:S02]  /*0f80*/  FSEL R14, R22, R14, !P0 ;  /* 0x0000000e160e7208 */ /* 0x000fe40004000000 */
[----:B------:R-:W-:Y:S02]  /*0f90*/  FSEL R15, R23, R15, !P0 ;  /* 0x0000000f170f7208 */ /* 0x000fe40004000000 */
[----:B------:R0:W5:Y:S01]  /*0fa0*/  LDG.E.64 R22, desc[UR10][R12.64+0x78] ;  /* 0x0000780a0c167981 */ /* 0x000162000c1e1b00 */
[C---:B------:R-:W-:Y:S02]  /*0fb0*/  @!P1 VIADD R0, R28.reuse, 0x5 ;  /* 0x000000051c009836 */ /* 0x040fe40000000000 */
[C---:B------:R-:W-:Y:S02]  /*0fc0*/  @!P2 VIADD R0, R28.reuse, 0x6 ;  /* 0x000000061c00a836 */ /* 0x040fe40000000000 */
[C---:B------:R-:W-:Y:S02]  /*0fd0*/  @!P3 VIADD R0, R28.reuse, 0x7 ;  /* 0x000000071c00b836 */ /* 0x040fe40000000000 */
[----:B------:R-:W-:-:S02]  /*0fe0*/  @!P4 VIADD R0, R28, 0x8 ;  /* 0x000000081c00c836 */ /* 0x000fc40000000000 */
[C---:B------:R-:W-:Y:S02]  /*0ff0*/  @!P5 VIADD R0, R28.reuse, 0x9 ;  /* 0x000000091c00d836 */ /* 0x040fe40000000000 */
[C---:B------:R-:W-:Y:S02]  /*1000*/  @!P6 VIADD R0, R28.reuse, 0xa ;  /* 0x0000000a1c00e836 */ /* 0x040fe40000000000 */
[----:B------:R-:W-:Y:S01]  /*1010*/  @!P0 VIADD R0, R28, 0xb ;  /* 0x0000000b1c008836 */ /* 0x000fe20000000000 */
[----:B--2---:R-:W-:-:S06]  /*1020*/  DSETP.GEU.AND P1, PT, R16, R14, PT ;  /* 0x0000000e1000722a */ /* 0x004fcc0003f2e000 */
[----:B------:R-:W-:Y:S02]  /*1030*/  FSEL R14, R16, R14, !P1 ;  /* 0x0000000e100e7208 */ /* 0x000fe40004800000 */
[----:B------:R-:W-:-:S06]  /*1040*/  FSEL R15, R17, R15, !P1 ;  /* 0x0000000f110f7208 */ /* 0x000fcc0004800000 */
[----:B---3--:R-:W-:-:S06]  /*1050*/  DSETP.GEU.AND P2, PT, R18, R14, PT ;  /* 0x0000000e1200722a */ /* 0x008fcc0003f4e000 */
[----:B------:R-:W-:Y:S02]  /*1060*/  FSEL R14, R18, R14, !P2 ;  /* 0x0000000e120e7208 */ /* 0x000fe40005000000 */
[----:B------:R-:W-:-:S06]  /*1070*/  FSEL R15, R19, R15, !P2 ;  /* 0x0000000f130f7208 */ /* 0x000fcc0005000000 */
[----:B----4-:R-:W-:-:S06]  /*1080*/  DSETP.GEU.AND P3, PT, R20, R14, PT ;  /* 0x0000000e1400722a */ /* 0x010fcc0003f6e000 */
[----:B0-----:R-:W-:Y:S02]  /*1090*/  FSEL R12, R20, R14, !P3 ;  /* 0x0000000e140c7208 */ /* 0x001fe40005800000 */
[----:B------:R-:W-:-:S06]  /*10a0*/  FSEL R13, R21, R15, !P3 ;  /* 0x0000000f150d7208 */ /* 0x000fcc0005800000 */
[----:B-----5:R-:W-:Y:S01]  /*10b0*/  DSETP.GEU.AND P0, PT, R22, R12, PT ;  /* 0x0000000c1600722a */ /* 0x020fe20003f0e000 */
[C---:B------:R-:W-:Y:S02]  /*10c0*/  @!P1 VIADD R0, R28.reuse, 0xc ;  /* 0x0000000c1c009836 */ /* 0x040fe40000000000 */
[C---:B------:R-:W-:Y:S02]  /*10d0*/  @!P2 VIADD R0, R28.reuse, 0xd ;  /* 0x0000000d1c00a836 */ /* 0x040fe40000000000 */
[----:B------:R-:W-:-:S09]  /*10e0*/  @!P3 VIADD R0, R28, 0xe ;  /* 0x0000000e1c00b836 */ /* 0x000fd20000000000 */
[C---:B------:R-:W-:Y:S02]  /*10f0*/  @!P0 VIADD R0, R28.reuse, 0xf ;  /* 0x0000000f1c008836 */ /* 0x040fe40000000000 */
[----:B------:R-:W-:-:S05]  /*1100*/  VIADD R28, R28, 0x10 ;  /* 0x000000101c1c7836 */ /* 0x000fca0000000000 */
[----:B------:R-:W-:Y:S02]  /*1110*/  ISETP.NE.AND P1, PT, R28, R25, PT ;  /* 0x000000191c00720c */ /* 0x000fe40003f25270 */
[----:B------:R-:W-:Y:S02]  /*1120*/  FSEL R14, R22, R12, !P0 ;  /* 0x0000000c160e7208 */ /* 0x000fe40004000000 */
[----:B------:R-:W-:-:S09]  /*1130*/  FSEL R15, R23, R13, !P0 ;  /* 0x0000000d170f7208 */ /* 0x000fd20004000000 */
[----:B------:R-:W-:Y:S05]  /*1140*/  @P1 BRA `(.L_x_196) ;  /* 0xfffffff800a41947 */ /* 0x000fea000383ffff */
[----:B------:R-:W-:-:S07]  /*1150*/  IMAD.MOV.U32 R29, RZ, RZ, R25 ;  /* 0x000000ffff1d7224 */ /* 0x000fce00078e0019 */
.L_x_195:
[----:B------:R-:W-:-:S13]  /*1160*/  ISETP.NE.AND P0, PT, R5, RZ, PT ;  /* 0x000000ff0500720c */ /* 0x000fda0003f05270 */
[----:B------:R-:W-:Y:S05]  /*1170*/  @!P0 BRA `(.L_x_197) ;  /* 0x0000000400988947 */ /* 0x000fea0003800000 */
[----:B------:R-:W-:Y:S01]  /*1180*/  VIADD R12, R5, 0xffffffff ;  /* 0xffffffff050c7836 */ /* 0x000fe20000000000 */
[----:B------:R-:W-:-:S04]  /*1190*/  ISETP.NE.AND P0, PT, R24, RZ, PT ;  /* 0x000000ff1800720c */ /* 0x000fc80003f05270 */
[----:B------:R-:W-:-:S13]  /*11a0*/  ISETP.GE.U32.AND P1, PT, R12, 0x7, PT ;  /* 0x000000070c00780c */ /* 0x000fda0003f26070 */
[----:B------:R-:W-:Y:S05]  /*11b0*/  @!P1 BRA `(.L_x_198) ;  /* 0x0000000000b49947 */ /* 0x000fea0003800000 */
        /* <DEDUP_REMOVED lines=20> */
[----:B-----5:R-:W-:-:S06]  /*1300*/  DSETP.GEU.AND P3, PT, R12, R14, PT ;  /* 0x0000000e0c00722a */ /* 0x020fcc0003f6e000 */
[----:B------:R-:W-:Y:S02]  /*1310*/  FSEL R12, R12, R14, !P3 ;  /* 0x0000000e0c0c7208 */ /* 0x000fe40005800000 */
[----:B------:R-:W-:Y:S02]  /*1320*/  FSEL R13, R13, R15, !P3 ;  /* 0x0000000f0d0d7208 */ /* 0x000fe40005800000 */
[----:B------:R-:W5:Y:S01]  /*1330*/  LDG.E.64 R14, desc[UR10][R22.64+0x30] ;  /* 0x0000300a160e7981 */ /* 0x000f62000c1e1b00 */
[C---:B------:R-:W-:Y:S01]  /*1340*/  SEL R0, R29.reuse, R0, !P6 ;  /* 0x000000001d007207 */ /* 0x040fe20007000000 */
[C---:B------:R-:W-:Y:S02]  /*1350*/  @!P1 VIADD R0, R29.reuse, 0x1 ;  /* 0x000000011d009836 */ /* 0x040fe40000000000 */
[C---:B------:R-:W-:Y:S02]  /*1360*/  @!P2 VIADD R0, R29.reuse, 0x2 ;  /* 0x000000021d00a836 */ /* 0x040fe40000000000 */
[----:B------:R-:W-:Y:S01]  /*1370*/  @!P3 VIADD R0, R29, 0x3 ;  /* 0x000000031d00b836 */ /* 0x000fe20000000000 */
[----:B---3--:R-:W-:-:S06]  /*1380*/  DSETP.GEU.AND P4, PT, R18, R12, PT ;  /* 0x0000000c1200722a */ /* 0x008fcc0003f8e000 */
[----:B------:R-:W-:Y:S02]  /*1390*/  FSEL R12, R18, R12, !P4 ;  /* 0x0000000c120c7208 */ /* 0x000fe40006000000 */
[----:B------:R-:W-:-:S06]  /*13a0*/  FSEL R13, R19, R13, !P4 ;  /* 0x0000000d130d7208 */ /* 0x000fcc0006000000 */
[----:B----4-:R-:W-:-:S06]  /*13b0*/  DSETP.GEU.AND P5, PT, R16, R12, PT ;  /* 0x0000000c1000722a */ /* 0x010fcc0003fae000 */
[----:B------:R-:W-:Y:S02]  /*13c0*/  FSEL R12, R16, R12, !P5 ;  /* 0x0000000c100c7208 */ /* 0x000fe40006800000 */
[----:B------:R-:W-:-:S06]  /*13d0*/  FSEL R13, R17, R13, !P5 ;  /* 0x0000000d110d7208 */ /* 0x000fcc0006800000 */
[----:B-----5:R-:W-:-:S06]  /*13e0*/  DSETP.GEU.AND P6, PT, R14, R12, PT ;  /* 0x0000000c0e00722a */ /* 0x020fcc0003fce000 */
[----:B------:R-:W-:Y:S02]  /*13f0*/  FSEL R12, R14, R12, !P6 ;  /* 0x0000000c0e0c7208 */ /* 0x000fe40007000000 */
[----:B------:R-:W-:-:S06]  /*1400*/  FSEL R13, R15, R13, !P6 ;  /* 0x0000000d0f0d7208 */ /* 0x000fcc0007000000 */
[----:B--2---:R-:W-:Y:S01]  /*1410*/  DSETP.GEU.AND P1, PT, R20, R12, PT ;  /* 0x0000000c1400722a */ /* 0x004fe20003f2e000 */
[C---:B------:R-:W-:Y:S02]  /*1420*/  @!P4 VIADD R0, R29.reuse, 0x4 ;  /* 0x000000041d00c836 */ /* 0x040fe40000000000 */
[C---:B------:R-:W-:Y:S02]  /*1430*/  @!P5 VIADD R0, R29.reuse, 0x5 ;  /* 0x000000051d00d836 */ /* 0x040fe40000000000 */
[----:B------:R-:W-:Y:S01]  /*1440*/  @!P6 VIADD R0, R29, 0x6 ;  /* 0x000000061d00e836 */ /* 0x000fe20000000000 */
[----:B------:R-:W-:Y:S02]  /*1450*/  FSEL R14, R20, R12, !P1 ;  /* 0x0000000c140e7208 */ /* 0x000fe40004800000 */
[----:B------:R-:W-:-:S06]  /*1460*/  FSEL R15, R21, R13, !P1 ;  /* 0x0000000d150f7208 */ /* 0x000fcc0004800000 */
[C---:B------:R-:W-:Y:S02]  /*1470*/  @!P1 VIADD R0, R29.reuse, 0x7 ;  /* 0x000000071d009836 */ /* 0x040fe40000000000 */
[----:B------:R-:W-:-:S07]  /*1480*/  VIADD R29, R29, 0x8 ;  /* 0x000000081d1d7836 */ /* 0x000fce0000000000 */
.L_x_198:
        /* <DEDUP_REMOVED lines=16> */
[----:B------:R-:W-:-:S04]  /*1590*/  SEL R0, R29, R0, !P1 ;  /* 0x000000001d007207 */ /* 0x000fc80004800000 */
[----:B---3--:R-:W-:-:S06]  /*15a0*/  DSETP.GEU.AND P2, PT, R18, R14, PT ;  /* 0x0000000e1200722a */ /* 0x008fcc0003f4e000 */
[----:B------:R-:W-:Y:S02]  /*15b0*/  FSEL R14, R18, R14, !P2 ;  /* 0x0000000e120e7208 */ /* 0x000fe40005000000 */
[----:B------:R-:W-:-:S06]  /*15c0*/  FSEL R15, R19, R15, !P2 ;  /* 0x0000000f130f7208 */ /* 0x000fcc0005000000 */
[----:B----4-:R-:W-:Y:S01]  /*15d0*/  DSETP.GEU.AND P3, PT, R16, R14, PT ;  /* 0x0000000e1000722a */ /* 0x010fe20003f6e000 */
[----:B------:R-:W-:-:S05]  /*15e0*/  @!P2 VIADD R0, R29, 0x1 ;  /* 0x000000011d00a836 */ /* 0x000fca0000000000 */
[----:B------:R-:W-:Y:S02]  /*15f0*/  FSEL R14, R16, R14, !P3 ;  /* 0x0000000e100e7208 */ /* 0x000fe40005800000 */
[----:B------:R-:W-:-:S06]  /*1600*/  FSEL R15, R17, R15, !P3 ;  /* 0x0000000f110f7208 */ /* 0x000fcc0005800000 */
[----:B-----5:R-:W-:Y:S01]  /*1610*/  DSETP.GEU.AND P4, PT, R12, R14, PT ;  /* 0x0000000e0c00722a */ /* 0x020fe20003f8e000 */
[----:B------:R-:W-:-:S05]  /*1620*/  @!P3 VIADD R0, R29, 0x2 ;  /* 0x000000021d00b836 */ /* 0x000fca0000000000 */
[----:B------:R-:W-:Y:S02]  /*1630*/  FSEL R14, R12, R14, !P4 ;  /* 0x0000000e0c0e7208 */ /* 0x000fe40006000000 */
[----:B------:R-:W-:-:S06]  /*1640*/  FSEL R15, R13, R15, !P4 ;  /* 0x0000000f0d0f7208 */ /* 0x000fcc0006000000 */
[C---:B------:R-:W-:Y:S02]  /*1650*/  @!P4 VIADD R0, R29.reuse, 0x3 ;  /* 0x000000031d00c836 */ /* 0x040fe40000000000 */
[----:B------:R-:W-:-:S07]  /*1660*/  VIADD R29, R29, 0x4 ;  /* 0x000000041d1d7836 */ /* 0x000fce0000000000 */
.L_x_199:
[----:B------:R-:W-:Y:S05]  /*1670*/  @!P0 BRA `(.L_x_197) ;  /* 0x0000000000588947 */ /* 0x000fea0003800000 */
[----:B------:R-:W-:-:S05]  /*1680*/  IADD3 R13, P0, PT, R29, R8, RZ ;  /* 0x000000081d0d7210 */ /* 0x000fca0007f1e0ff */
[----:B------:R-:W-:Y:S01]  /*1690*/  IMAD.X R16, RZ, RZ, R2, P0 ;  /* 0x000000ffff107224 */ /* 0x000fe200000e0602 */
[----:B------:R-:W-:-:S04]  /*16a0*/  LEA R12, P0, R13, UR14, 0x3 ;  /* 0x0000000e0d0c7c11 */ /* 0x000fc8000f8018ff */
[----:B------:R-:W-:-:S05]  /*16b0*/  LEA.HI.X R13, R13, UR15, R16, 0x3, P0 ;  /* 0x0000000f0d0d7c11 */ /* 0x000fca00080f1c10 */
[----:B------:R-:W2:Y:S01]  /*16c0*/  LDG.E.64 R16, desc[UR10][R12.64] ;  /* 0x0000000a0c107981 */ /* 0x000ea2000c1e1b00 */
[----:B------:R-:W-:Y:S01]  /*16d0*/  ISETP.NE.AND P1, PT, R26, 0x1, PT ;  /* 0x000000011a00780c */ /* 0x000fe20003f25270 */
[----:B--2---:R-:W-:-:S06]  /*16e0*/  DSETP.GEU.AND P0, PT, R16, R14, PT ;  /* 0x0000000e1000722a */ /* 0x004fcc0003f0e000 */
[----:B------:R-:W-:Y:S02]  /*16f0*/  FSEL R14, R16, R14, !P0 ;  /* 0x0000000e100e7208 */ /* 0x000fe40004000000 */
[----:B------:R-:W-:Y:S02]  /*1700*/  FSEL R15, R17, R15, !P0 ;  /* 0x0000000f110f7208 */ /* 0x000fe40004000000 */
[----:B------:R-:W-:Y:S02]  /*1710*/  SEL R0, R29, R0, !P0 ;  /* 0x000000001d007207 */ /* 0x000fe40004000000 */
[----:B------:R-:W-:Y:S05]  /*1720*/  @!P1 BRA `(.L_x_197) ;  /* 0x00000000002c9947 */ /* 0x000fea0003800000 */
[----:B------:R-:W-:Y:S01]  /*1730*/  ISETP.NE.AND P2, PT, R26, 0x2, PT ;  /* 0x000000021a00780c */ /* 0x000fe20003f45270 */
[----:B------:R-:W2:-:S12]  /*1740*/  LDG.E.64 R16, desc[UR10][R12.64+0x8] ;  /* 0x0000080a0c107981 */ /* 0x000e98000c1e1b00 */
[----:B------:R-:W3:Y:S01]  /*1750*/  @P2 LDG.E.64 R18, desc[UR10][R12.64+0x10] ;  /* 0x0000100a0c122981 */ /* 0x000ee2000c1e1b00 */
[----:B------:R-:W-:Y:S01]  /*1760*/  PLOP3.LUT P0, PT, PT, PT, PT, 0x80, 0x8 ;  /* 0x000000000008781c */ /* 0x000fe20003f0f070 */
[----:B--2---:R-:W-:-:S06]  /*1770*/  DSETP.GEU.AND P1, PT, R16, R14, PT ;  /* 0x0000000e1000722a */ /* 0x004fcc0003f2e000 */
[----:B------:R-:W-:Y:S02]  /*1780*/  FSEL R14, R16, R14, !P1 ;  /* 0x0000000e100e7208 */ /* 0x000fe40004800000 */
[----:B------:R-:W-:-:S06]  /*1790*/  FSEL R15, R17, R15, !P1 ;  /* 0x0000000f110f7208 */ /* 0x000fcc0004800000 */
[----:B---3--:R-:W-:Y:S01]  /*17a0*/  @P2 DSETP.GEU.AND P3, PT, R18, R14, PT ;  /* 0x0000000e1200222a */ /* 0x008fe20003f6e000 */
[----:B------:R-:W-:-:S05]  /*17b0*/  @!P1 VIADD R0, R29, 0x1 ;  /* 0x000000011d009836 */ /* 0x000fca0000000000 */
[----:B------:R-:W-:-:S13]  /*17c0*/  @P2 PLOP3.LUT P0, PT, P3, PT, PT, 0x80, 0x8 ;  /* 0x000000000008281c */ /* 0x000fda0001f0f070 */
[----:B------:R-:W-:-:S07]  /*17d0*/  @!P0 VIADD R0, R29, 0x2 ;  /* 0x000000021d008836 */ /* 0x000fce0000000000 */
.L_x_197:
[----:B------:R-:W0:Y:S02]  /*17e0*/  LDC.64 R12, c[0x0][0x3b0] ;  /* 0x0000ec00ff0c7b82 */ /* 0x000e240000000a00 */
[----:B0-----:R-:W-:-:S05]  /*17f0*/  IMAD.WIDE.U32 R12, R0, 0x4, R12 ;  /* 0x00000004000c7825 */ /* 0x001fca00078e000c */
[----:B------:R-:W2:Y:S01]  /*1800*/  LDG.E R14, desc[UR10][R12.64] ;  /* 0x0000000a0c0e7981 */ /* 0x000ea2000c1e1900 */
[----:B------:R-:W-:-:S04]  /*1810*/  UIADD3 UR4, UPT, UPT, UR4, 0x1, URZ ;  /* 0x0000000104047890 */ /* 0x000fc8000fffe0ff */
[----:B------:R-:W-:Y:S01]  /*1820*/  UISETP.NE.AND UP0, UPT, UR4, UR6, UPT ;  /* 0x000000060400728c */ /* 0x000fe2000bf05270 */
[----:B--2---:R-:W-:-:S05]  /*1830*/  VIADD R15, R14, 0x1 ;  /* 0x000000010e0f7836 */ /* 0x004fca0000000000 */
[----:B------:R0:W-:Y:S03]  /*1840*/  STG.E desc[UR10][R12.64], R15 ;  /* 0x0000000f0c007986 */ /* 0x0001e6000c10190a */
[----:B------:R-:W-:Y:S05]  /*1850*/  BRA.U !UP0, `(.L_x_200) ;  /* 0x0000000d08747547 */ /* 0x000fea000b800000 */
[----:B------:R-:W-:Y:S05]  /*1860*/  BRA `(.L_x_201) ;  /* 0xffffffe800747947 */ /* 0x000fea000383ffff */
.L_x_191:
[C---:B------:R-:W-:Y:S01]  /*1870*/  LOP3.LUT R4, R13.reuse, 0xf, RZ, 0xc0, !PT ;  /* 0x0000000f0d047812 */ /* 0x040fe200078ec0ff */
[----:B------:R-:W-:Y:S01]  /*1880*/  UMOV UR4, URZ ;  /* 0x000000ff00047c82 */ /* 0x000fe20008000000 */
[C---:B------:R-:W-:Y:S02]  /*1890*/  LOP3.LUT R5, R13.reuse, 0x7, RZ, 0xc0, !PT ;  /* 0x000000070d057812 */ /* 0x040fe400078ec0ff */
[C---:B------:R-:W-:Y:S01]  /*18a0*/  LOP3.LUT R26, R13.reuse, 0x7ffffff0, RZ, 0xc0, !PT ;  /* 0x7ffffff00d1a7812 */ /* 0x040fe200078ec0ff */
[----:B------:R-:W-:Y:S01]  /*18b0*/  VIADD R0, R4, 0xffffffff ;  /* 0xffffffff04007836 */ /* 0x000fe20000000000 */
[----:B------:R-:W-:Y:S01]  /*18c0*/  LOP3.LUT R27, R13, 0x3, RZ, 0xc0, !PT ;  /* 0x000000030d1b7812 */ /* 0x000fe200078ec0ff */
[----:B------:R-:W-:-:S03]  /*18d0*/  VIADD R3, R5, 0xffffffff ;  /* 0xffffffff05037836 */ /* 0x000fc60000000000 */
[----:B------:R-:W-:Y:S02]  /*18e0*/  ISETP.GE.U32.AND P1, PT, R0, 0x7, PT ;  /* 0x000000070000780c */ /* 0x000fe40003f26070 */
[----:B------:R-:W-:-:S13]  /*18f0*/  ISETP.GE.U32.AND P2, PT, R3, 0x3, PT ;  /* 0x000000030300780c */ /* 0x000fda0003f46070 */
.L_x_207:
[----:B------:R-:W0:Y:S01]  /*1900*/  LDCU UR5, c[0x0][0x398] ;  /* 0x00007300ff0577ac */ /* 0x000e220008000800 */
[----:B-1----:R-:W-:Y:S02]  /*1910*/  IMAD.MOV.U32 R3, RZ, RZ, RZ ;  /* 0x000000ffff037224 */ /* 0x002fe400078e00ff */
[----:B------:R-:W-:Y:S01]  /*1920*/  IMAD.MOV.U32 R0, RZ, RZ, RZ ;  /* 0x000000ffff007224 */ /* 0x000fe200078e00ff */
[----:B------:R-:W-:Y:S01]  /*1930*/  UIADD3 UR4, UPT, UPT, UR4, 0x1, URZ ;  /* 0x0000000104047890 */ /* 0x000fe2000fffe0ff */
[----:B------:R-:W-:Y:S02]  /*1940*/  IMAD.MOV.U32 R16, RZ, RZ, -0x1 ;  /* 0xffffffffff107424 */ /* 0x000fe400078e00ff */
[----:B------:R-:W-:Y:S01]  /*1950*/  IMAD.MOV.U32 R17, RZ, RZ, 0x7fefffff ;  /* 0x7fefffffff117424 */ /* 0x000fe200078e00ff */
[----:B0-----:R-:W-:Y:S02]  /*1960*/  UISETP.GE.U32.AND UP1, UPT, UR5, 0x10, UPT ;  /* 0x000000100500788c */ /* 0x001fe4000bf26070 */
[----:B------:R-:W-:-:S07]  /*1970*/  UISETP.NE.AND UP0, UPT, UR4, UR5, UPT ;  /* 0x000000050400728c */ /* 0x000fce000bf05270 */
[----:B------:R-:W-:Y:S05]  /*1980*/  BRA.U !UP1, `(.L_x_202) ;  /* 0x0000000509747547 */ /* 0x000fea000b800000 */
[----:B------:R-:W-:Y:S01]  /*1990*/  IMAD.MOV.U32 R3, RZ, RZ, RZ ;  /* 0x000000ffff037224 */ /* 0x000fe200078e00ff */
[----:B------:R-:W0:Y:S01]  /*19a0*/  LDCU.64 UR6, c[0x0][0x390] ;  /* 0x00007200ff0677ac */ /* 0x000e220008000a00 */
[----:B------:R-:W-:Y:S02]  /*19b0*/  IMAD.MOV.U32 R0, RZ, RZ, RZ ;  /* 0x000000ffff007224 */ /* 0x000fe400078e00ff */
[----:B------:R-:W-:Y:S02]  /*19c0*/  IMAD.MOV.U32 R16, RZ, RZ, -0x1 ;  /* 0xffffffffff107424 */ /* 0x000fe400078e00ff */
[----:B------:R-:W-:-:S07]  /*19d0*/  IMAD.MOV.U32 R17, RZ, RZ, 0x7fefffff ;  /* 0x7fefffffff117424 */ /* 0x000fce00078e00ff */
.L_x_203:
[----:B------:R-:W-:-:S05]  /*19e0*/  IADD3 R6, P0, PT, R3, R8, RZ ;  /* 0x0000000803067210 */ /* 0x000fca0007f1e0ff */
[----:B------:R-:W-:Y:S01]  /*19f0*/  IMAD.X R7, RZ, RZ, R2, P0 ;  /* 0x000000ffff077224 */ /* 0x000fe200000e0602 */
[----:B0-----:R-:W-:-:S04]  /*1a00*/  LEA R14, P0, R6, UR6, 0x3 ;  /* 0x00000006060e7c11 */ /* 0x001fc8000f8018ff */
[----:B------:R-:W-:-:S05]  /*1a10*/  LEA.HI.X R15, R6, UR7, R7, 0x3, P0 ;  /* 0x00000007060f7c11 */ /* 0x000fca00080f1c07 */
[----:B------:R-:W2:Y:S04]  /*1a20*/  LDG.E.64 R22, desc[UR10][R14.64] ;  /* 0x0000000a0e167981 */ /* 0x000ea8000c1e1b00 */
[----:B------:R-:W3:Y:S04]  /*1a30*/  LDG.E.64 R18, desc[UR10][R14.64+0x8] ;  /* 0x0000080a0e127981 */ /* 0x000ee8000c1e1b00 */
[----:B------:R-:W4:Y:S04]  /*1a40*/  LDG.E.64 R12, desc[UR10][R14.64+0x10] ;  /* 0x0000100a0e0c7981 */ /* 0x000f28000c1e1b00 */
[----:B------:R-:W5:Y:S04]  /*1a50*/  LDG.E.64 R6, desc[UR10][R14.64+0x18] ;  /* 0x0000180a0e067981 */ /* 0x000f68000c1e1b00 */
[----:B------:R-:W5:Y:S04]  /*1a60*/  LDG.E.64 R20, desc[UR10][R14.64+0x20] ;  /* 0x0000200a0e147981 */ /* 0x000f68000c1e1b00 */
        /* <DEDUP_REMOVED lines=16> */
[----:B------:R-:W5:Y:S04]  /*1b70*/  LDG.E.64 R12, desc[UR10][R14.64+0x40] ;  /* 0x0000400a0e0c7981 */ /* 0x000f68000c1e1b00 */
[----:B------:R-:W-:-:S06]  /*1b80*/  DSETP.GEU.AND P3, PT, R20, R6, PT ;  /* 0x000000061400722a */ /* 0x000fcc0003f6e000 */
[----:B------:R-:W-:Y:S02]  /*1b90*/  FSEL R6, R20, R6, !P3 ;  /* 0x0000000614067208 */ /* 0x000fe40005800000 */
[----:B------:R-:W-:Y:S02]  /*1ba0*/  FSEL R7, R21, R7, !P3 ;  /* 0x0000000715077208 */ /* 0x000fe40005800000 */
[----:B------:R-:W5:Y:S01]  /*1bb0*/  LDG.E.64 R20, desc[UR10][R14.64+0x48] ;  /* 0x0000480a0e147981 */ /* 0x000f62000c1e1b00 */
[C---:B------:R-:W-:Y:S01]  /*1bc0*/  SEL R0, R3.reuse, R0, !P6 ;  /* 0x0000000003007207 */ /* 0x040fe20007000000 */
[C---:B------:R-:W-:Y:S02]  /*1bd0*/  @!P5 VIADD R0, R3.reuse, 0x1 ;  /* 0x000000010300d836 */ /* 0x040fe40000000000 */
[C---:B------:R-:W-:Y:S02]  /*1be0*/  @!P4 VIADD R0, R3.reuse, 0x2 ;  /* 0x000000020300c836 */ /* 0x040fe40000000000 */
[----:B------:R-:W-:-:S02]  /*1bf0*/  @!P0 VIADD R0, R3, 0x3 ;  /* 0x0000000303008836 */ /* 0x000fc40000000000 */
[----:B------:R-:W-:Y:S01]  /*1c00*/  @!P3 VIADD R0, R3, 0x4 ;  /* 0x000000040300b836 */ /* 0x000fe20000000000 */
        /* <DEDUP_REMOVED lines=20> */
[C---:B------:R-:W-:Y:S02]  /*1d50*/  @!P6 VIADD R0, R3.reuse, 0x5 ;  /* 0x000000050300e836 */ /* 0x040fe40000000000 */
[C---:B------:R-:W-:Y:S02]  /*1d60*/  @!P5 VIADD R0, R3.reuse, 0x6 ;  /* 0x000000060300d836 */ /* 0x040fe40000000000 */
[C---:B------:R-:W-:Y:S02]  /*1d70*/  @!P4 VIADD R0, R3.reuse, 0x7 ;  /* 0x000000070300c836 */ /* 0x040fe40000000000 */
[----:B------:R-:W-:-:S02]  /*1d80*/  @!P0 VIADD R0, R3, 0x8 ;  /* 0x0000000803008836 */ /* 0x000fc40000000000 */
        /* <DEDUP_REMOVED lines=13> */
[----:B------:R-:W-:Y:S01]  /*1e60*/  DSETP.GEU.AND P3, PT, R20, R6, PT ;  /* 0x000000061400722a */ /* 0x000fe20003f6e000 */
[----:B------:R-:W-:-:S05]  /*1e70*/  @!P6 VIADD R0, R3, 0xa ;  /* 0x0000000a0300e836 */ /* 0x000fca0000000000 */
[----:B------:R-:W-:Y:S02]  /*1e80*/  FSEL R6, R20, R6, !P3 ;  /* 0x0000000614067208 */ /* 0x000fe40005800000 */
[----:B------:R-:W-:Y:S01]  /*1e90*/  FSEL R7, R21, R7, !P3 ;  /* 0x0000000715077208 */ /* 0x000fe20005800000 */
[----:B------:R-:W-:-:S05]  /*1ea0*/  @!P5 VIADD R0, R3, 0xb ;  /* 0x0000000b0300d836 */ /* 0x000fca0000000000 */
[----:B------:R-:W-:Y:S01]  /*1eb0*/  DSETP.GEU.AND P5, PT, R24, R6, PT ;  /* 0x000000061800722a */ /* 0x000fe20003fae000 */
        /* <DEDUP_REMOVED lines=10> */
.L_x_202:
[----:B------:R-:W-:-:S13]  /*1f60*/  ISETP.NE.AND P0, PT, R4, RZ, PT ;  /* 0x000000ff0400720c */ /* 0x000fda0003f05270 */
[----:B------:R-:W-:Y:S05]  /*1f70*/  @!P0 BRA `(.L_x_204) ;  /* 0x0000000400948947 */ /* 0x000fea0003800000 */
[----:B------:R-:W-:Y:S01]  /*1f80*/  ISETP.NE.AND P0, PT, R5, RZ, PT ;  /* 0x000000ff0500720c */ /* 0x000fe20003f05270 */
[----:B------:R-:W-:-:S12]  /*1f90*/  @!P1 BRA `(.L_x_205) ;  /* 0x0000000000b89947 */ /* 0x000fd80003800000 */
[----:B------:R-:W0:Y:S01]  /*1fa0*/  LDCU.64 UR6, c[0x0][0x390] ;  /* 0x00007200ff0677ac */ /* 0x000e220008000a00 */
        /* <DEDUP_REMOVED lines=20> */
[----:B------:R-:W-:-:S06]  /*20f0*/  FSEL R13, R21, R13, !P3 ;  /* 0x0000000d150d7208 */ /* 0x000fcc0005800000 */
[----:B-----5:R-:W-:Y:S01]  /*2100*/  DSETP.GEU.AND P4, PT, R18, R12, PT ;  /* 0x0000000c1200722a */ /* 0x020fe20003f8e000 */
[----:B------:R-:W-:-:S05]  /*2110*/  SEL R0, R3, R0, !P5 ;  /* 0x0000000003007207 */ /* 0x000fca0006800000 */
[----:B------:R-:W-:Y:S02]  /*2120*/  FSEL R12, R18, R12, !P4 ;  /* 0x0000000c120c7208 */ /* 0x000fe40006000000 */
[----:B------:R-:W-:-:S06]  /*2130*/  FSEL R13, R19, R13, !P4 ;  /* 0x0000000d130d7208 */ /* 0x000fcc0006000000 */
[----:B------:R-:W-:Y:S01]  /*2140*/  DSETP.GEU.AND P5, PT, R6, R12, PT ;  /* 0x0000000c0600722a */ /* 0x000fe20003fae000 */
[----:B------:R-:W-:-:S05]  /*2150*/  @!P6 VIADD R0, R3, 0x1 ;  /* 0x000000010300e836 */ /* 0x000fca0000000000 */
[----:B------:R-:W-:Y:S02]  /*2160*/  FSEL R6, R6, R12, !P5 ;  /* 0x0000000c06067208 */ /* 0x000fe40006800000 */
[----:B------:R-:W-:Y:S01]  /*2170*/  FSEL R7, R7, R13, !P5 ;  /* 0x0000000d07077208 */ /* 0x000fe20006800000 */
[C---:B------:R-:W-:Y:S02]  /*2180*/  @!P3 VIADD R0, R3.reuse, 0x2 ;  /* 0x000000020300b836 */ /* 0x040fe40000000000 */
[----:B------:R-:W-:-:S03]  /*2190*/  @!P4 VIADD R0, R3, 0x3 ;  /* 0x000000030300c836 */ /* 0x000fc60000000000 */
[----:B------:R-:W-:Y:S01]  /*21a0*/  @!P5 VIADD R0, R3, 0x4 ;  /* 0x000000040300d836 */ /* 0x000fe20000000000 */
[----:B--2---:R-:W-:-:S06]  /*21b0*/  DSETP.GEU.AND P6, PT, R16, R6, PT ;  /* 0x000000061000722a */ /* 0x004fcc0003fce000 */
[----:B------:R-:W-:Y:S02]  /*21c0*/  FSEL R6, R16, R6, !P6 ;  /* 0x0000000610067208 */ /* 0x000fe40007000000 */
[----:B------:R-:W-:-:S06]  /*21d0*/  FSEL R7, R17, R7, !P6 ;  /* 0x0000000711077208 */ /* 0x000fcc0007000000 */
[----:B---3--:R-:W-:-:S06]  /*21e0*/  DSETP.GEU.AND P3, PT, R14, R6, PT ;  /* 0x000000060e00722a */ /* 0x008fcc0003f6e000 */
[----:B------:R-:W-:Y:S02]  /*21f0*/  FSEL R6, R14, R6, !P3 ;  /* 0x000000060e067208 */ /* 0x000fe40005800000 */
[----:B------:R-:W-:-:S06]  /*2200*/  FSEL R7, R15, R7, !P3 ;  /* 0x000000070f077208 */ /* 0x000fcc0005800000 */
[----:B------:R-:W-:Y:S01]  /*2210*/  DSETP.GEU.AND P4, PT, R24, R6, PT ;  /* 0x000000061800722a */ /* 0x000fe20003f8e000 */
[C---:B------:R-:W-:Y:S02]  /*2220*/  @!P6 VIADD R0, R3.reuse, 0x5 ;  /* 0x000000050300e836 */ /* 0x040fe40000000000 */
[----:B------:R-:W-:-:S03]  /*2230*/  @!P3 VIADD R0, R3, 0x6 ;  /* 0x000000060300b836 */ /* 0x000fc60000000000 */
[----:B------:R-:W-:Y:S02]  /*2240*/  FSEL R16, R24, R6, !P4 ;  /* 0x0000000618107208 */ /* 0x000fe40006000000 */
[----:B------:R-:W-:-:S06]  /*2250*/  FSEL R17, R25, R7, !P4 ;  /* 0x0000000719117208 */ /* 0x000fcc0006000000 */
[C---:B------:R-:W-:Y:S02]  /*2260*/  @!P4 VIADD R0, R3.reuse, 0x7 ;  /* 0x000000070300c836 */ /* 0x040fe40000000000 */
[----:B------:R-:W-:-:S07]  /*2270*/  VIADD R3, R3, 0x8 ;  /* 0x0000000803037836 */ /* 0x000fce0000000000 */
.L_x_205:
        /* <DEDUP_REMOVED lines=29> */
.L_x_206:
[----:B------:R-:W-:Y:S05]  /*2450*/  @!P0 BRA `(.L_x_204) ;  /* 0x00000000005c8947 */ /* 0x000fea0003800000 */
[----:B------:R-:W0:Y:S01]  /*2460*/  LDCU.64 UR6, c[0x0][0x390] ;  /* 0x00007200ff0677ac */ /* 0x000e220008000a00 */
[----:B------:R-:W-:-:S05]  /*2470*/  IADD3 R7, P0, PT, R3, R8, RZ ;  /* 0x0000000803077210 */ /* 0x000fca0007f1e0ff */
[----:B------:R-:W-:Y:S01]  /*2480*/  IMAD.X R12, RZ, RZ, R2, P0 ;  /* 0x000000ffff0c7224 */ /* 0x000fe200000e0602 */
[----:B0-----:R-:W-:-:S04]  /*2490*/  LEA R6, P0, R7, UR6, 0x3 ;  /* 0x0000000607067c11 */ /* 0x001fc8000f8018ff */
        /* <DEDUP_REMOVED lines=19> */
.L_x_204:
[----:B------:R-:W0:Y:S02]  /*25d0*/  LDC.64 R6, c[0x0][0x3b0] ;  /* 0x0000ec00ff067b82 */ /* 0x000e240000000a00 */
[----:B0-----:R-:W-:-:S05]  /*25e0*/  IMAD.WIDE.U32 R6, R0, 0x4, R6 ;  /* 0x0000000400067825 */ /* 0x001fca00078e0006 */
[----:B------:R-:W2:Y:S02]  /*25f0*/  LDG.E R3, desc[UR10][R6.64] ;  /* 0x0000000a06037981 */ /* 0x000ea4000c1e1900 */
[----:B--2---:R-:W-:-:S05]  /*2600*/  VIADD R3, R3, 0x1 ;  /* 0x0000000103037836 */ /* 0x004fca0000000000 */
[----:B------:R1:W-:Y:S01]  /*2610*/  STG.E desc[UR10][R6.64], R3 ;  /* 0x0000000306007986 */ /* 0x0003e2000c10190a */
[----:B------:R-:W-:Y:S05]  /*2620*/  BRA.U UP0, `(.L_x_207) ;  /* 0xfffffff100b47547 */ /* 0x000fea000b83ffff */
.L_x_200:
[----:B------:R-:W-:Y:S01]  /*2630*/  STG.E desc[UR10][R10.64], R0 ;  /* 0x000000000a007986 */ /* 0x000fe2000c10190a */
[----:B------:R-:W-:Y:S05]  /*2640*/  EXIT ;  /* 0x000000000000794d */ /* 0x000fea0003800000 */
.L_x_208:
        /* <DEDUP_REMOVED lines=11> */
.L_x_801:


//--------------------- .text._Z23vectorLabelDistance2UR4PKdPdS1_iiiPiS2_ --------------------------
	.section	.text._Z23vectorLabelDistance2UR4PKdPdS1_iiiPiS2_,"ax",@progbits
	.align	128
        .global         _Z23vectorLabelDistance2UR4PKdPdS1_iiiPiS2_
        .type           _Z23vectorLabelDistance2UR4PKdPdS1_iiiPiS2_,@function
        .size           _Z23vectorLabelDistance2UR4PKdPdS1_iiiPiS2_,(.L_x_802 - _Z23vectorLabelDistance2UR4PKdPdS1_iiiPiS2_)
        .other          _Z23vectorLabelDistance2UR4PKdPdS1_iiiPiS2_,@"STO_CUDA_ENTRY STV_DEFAULT"
_Z23vectorLabelDistance2UR4PKdPdS1_iiiPiS2_:
.text._Z23vectorLabelDistance2UR4PKdPdS1_iiiPiS2_:
        /* <DEDUP_REMOVED lines=10> */
[----:B------:R-:W0:Y:S01]  /*00a0*/  LDCU UR6, c[0x0][0x398] ;  /* 0x00007300ff0677ac */ /* 0x000e220008000800 */
[----:B------:R-:W-:Y:S01]  /*00b0*/  IMAD.MOV.U32 R0, RZ, RZ, RZ ;  /* 0x000000ffff007224 */ /* 0x000fe200078e00ff */
[----:B------:R-:W1:Y:S01]  /*00c0*/  LDCU.64 UR10, c[0x0][0x358] ;  /* 0x00006b00ff0a77ac */ /* 0x000e620008000a00 */
[----:B0-----:R-:W-:-:S09]  /*00d0*/  UISETP.GE.AND UP0, UPT, UR6, 0x1, UPT ;  /* 0x000000010600788c */ /* 0x001fd2000bf06270 */
[----:B-1----:R-:W-:Y:S05]  /*00e0*/  BRA.U !UP0, `(.L_x_209) ;  /* 0x0000001d08247547 */ /* 0x002fea000b800000 */
[----:B------:R-:W0:Y:S01]  /*00f0*/  LDCU UR5, c[0x0][0x39c] ;  /* 0x00007380ff0577ac */ /* 0x000e220008000800 */
[----:B------:R-:W-:Y:S01]  /*0100*/  IMAD.WIDE.U32 R8, R2, UR6, RZ ;  /* 0x0000000602087c25 */ /* 0x000fe2000f8e00ff */
[----:B------:R-:W-:-:S03]  /*0110*/  UMOV UR4, URZ ;  /* 0x000000ff00047c82 */ /* 0x000fc60008000000 */
[----:B------:R-:W-:Y:S01]  /*0120*/  VIADD R3, R9, UR4 ;  /* 0x0000000409037c36 */ /* 0x000fe20008000000 */
[----:B0-----:R-:W-:-:S09]  /*0130*/  UISETP.GE.AND UP0, UPT, UR5, 0x1, UPT ;  /* 0x000000010500788c */ /* 0x001fd2000bf06270 */
[----:B------:R-:W-:Y:S05]  /*0140*/  BRA.U !UP0, `(.L_x_210) ;  /* 0x0000000908ec7547 */ /* 0x000fea000b800000 */
[----:B------:R-:W-:Y:S02]  /*0150*/  UIADD3 UR12, UPT, UPT, UR5, -0x1, URZ ;  /* 0xffffffff050c7890 */ /* 0x000fe4000fffe0ff */
[----:B------:R-:W-:Y:S02]  /*0160*/  IMAD.WIDE.U32 R4, R2, UR5, RZ ;  /* 0x0000000502047c25 */ /* 0x000fe4000f8e00ff */
[----:B------:R-:W-:-:S04]  /*0170*/  ULEA.HI UR13, UR12, 0x1, URZ, 0x1e ;  /* 0x000000010c0d7891 */ /* 0x000fc8000f8ff0ff */
[----:B------:R-:W-:-:S04]  /*0180*/  ULOP3.LUT UR4, UR13, 0x7ffffffc, URZ, 0xc0, !UPT ;  /* 0x7ffffffc0d047892 */ /* 0x000fc8000f8ec0ff */
[----:B------:R-:W-:-:S03]  /*0190*/  UIADD3 UR8, UPT, UPT, -UR4, URZ, URZ ;  /* 0x000000ff04087290 */ /* 0x000fc6000fffe1ff */
[----:B------:R-:W-:Y:S02]  /*01a0*/  UMOV UR4, URZ ;  /* 0x000000ff00047c82 */ /* 0x000fe40008000000 */
[----:B------:R-:W-:Y:S01]  /*01b0*/  VIADD R0, R5, UR4 ;  /* 0x0000000405007c36 */ /* 0x000fe20008000000 */
[----:B------:R-:W-:-:S06]  /*01c0*/  UMOV UR4, URZ ;  /* 0x000000ff00047c82 */ /* 0x000fcc0008000000 */
.L_x_216:
[----:B------:R-:W0:Y:S01]  /*01d0*/  LDCU UR9, c[0x0][0x39c] ;  /* 0x00007380ff0977ac */ /* 0x000e220008000800 */
[----:B------:R-:W-:Y:S01]  /*01e0*/  IMAD.MOV.U32 R29, RZ, RZ, RZ ;  /* 0x000000ffff1d7224 */ /* 0x000fe200078e00ff */
[----:B------:R-:W-:Y:S01]  /*01f0*/  CS2R R26, SRZ ;  /* 0x00000000001a7805 */ /* 0x000fe2000001ff00 */
[----:B------:R-:W-:Y:S02]  /*0200*/  ULOP3.LUT UP0, URZ, UR13, 0x3, URZ, 0xc0, !UPT ;  /* 0x000000030dff7892 */ /* 0x000fe4000f80c0ff */
[----:B0-----:R-:W-:Y:S02]  /*0210*/  UISETP.GE.U32.AND UP1, UPT, UR9, 0xd, UPT ;  /* 0x0000000d0900788c */ /* 0x001fe4000bf26070 */
[----:B------:R-:W-:-:S07]  /*0220*/  UIMAD UR9, UR4, UR9, URZ ;  /* 0x00000009040972a4 */ /* 0x000fce000f8e02ff */
[----:B------:R-:W-:Y:S05]  /*0230*/  BRA.U !UP1, `(.L_x_211) ;  /* 0x0000000509587547 */ /* 0x000fea000b800000 */
[----:B------:R-:W0:Y:S01]  /*0240*/  LDCU.64 UR6, c[0x0][0x388] ;  /* 0x00007100ff0677ac */ /* 0x000e220008000a00 */
[----:B------:R-:W-:Y:S01]  /*0250*/  IMAD.MOV.U32 R29, RZ, RZ, RZ ;  /* 0x000000ffff1d7224 */ /* 0x000fe200078e00ff */
[----:B------:R-:W-:Y:S01]  /*0260*/  CS2R R26, SRZ ;  /* 0x00000000001a7805 */ /* 0x000fe2000001ff00 */
[----:B------:R-:W1:Y:S01]  /*0270*/  LDCU.64 UR14, c[0x0][0x380] ;  /* 0x00007000ff0e77ac */ /* 0x000e620008000a00 */
[----:B0-----:R-:W-:Y:S01]  /*0280*/  UIMAD.WIDE.U32 UR6, UR9, 0x8, UR6 ;  /* 0x00000008090678a5 */ /* 0x001fe2000f8e0006 */
[----:B-1----:R-:W-:-:S03]  /*0290*/  LEA R6, P0, R4, UR14, 0x3 ;  /* 0x0000000e04067c11 */ /* 0x002fc6000f8018ff */
[----:B------:R-:W-:Y:S01]  /*02a0*/  UIADD3 UR5, UP1, UPT, UR6, 0x40, URZ ;  /* 0x0000004006057890 */ /* 0x000fe2000ff3e0ff */
[----:B------:R-:W-:-:S03]  /*02b0*/  LEA.HI.X R7, R4, UR15, R0, 0x3, P0 ;  /* 0x0000000f04077c11 */ /* 0x000fc600080f1c00 */
[----:B------:R-:W-:Y:S01]  /*02c0*/  UIADD3.X UR6, UPT, UPT, URZ, UR7, URZ, UP1, !UPT ;  /* 0x00000007ff067290 */ /* 0x000fe20008ffe4ff */
[----:B------:R-:W-:Y:S01]  /*02d0*/  IADD3 R6, P0, PT, R6, 0x40, RZ ;  /* 0x0000004006067810 */ /* 0x000fe20007f1e0ff */
[----:B------:R-:W-:Y:S01]  /*02e0*/  IMAD.U32 R10, RZ, RZ, UR5 ;  /* 0x00000005ff0a7e24 */ /* 0x000fe2000f8e00ff */
[----:B------:R-:W-:-:S03]  /*02f0*/  UMOV UR5, UR8 ;  /* 0x0000000800057c82 */ /* 0x000fc60008000000 */
[----:B------:R-:W-:Y:S02]  /*0300*/  IMAD.X R7, RZ, RZ, R7, P0 ;  /* 0x000000ffff077224 */ /* 0x000fe400000e0607 */
[----:B------:R-:W-:-:S07]  /*0310*/  IMAD.U32 R11, RZ, RZ, UR6 ;  /* 0x00000006ff0b7e24 */ /* 0x000fce000f8e00ff */
.L_x_212:
[----:B------:R-:W2:Y:S04]  /*0320*/  LDG.E.64.CONSTANT R12, desc[UR10][R10.64+-0x40] ;  /* 0xffffc00a0a0c7981 */ /* 0x000ea8000c1e9b00 */
[----:B------:R-:W2:Y:S04]  /*0330*/  LDG.E.64.CONSTANT R14, desc[UR10][R6.64+-0x40] ;  /* 0xffffc00a060e7981 */ /* 0x000ea8000c1e9b00 */
[----:B------:R-:W3:Y:S04]  /*0340*/  LDG.E.64.CONSTANT R22, desc[UR10][R10.64+-0x38] ;  /* 0xffffc80a0a167981 */ /* 0x000ee8000c1e9b00 */
[----:B------:R-:W3:Y:S04]  /*0350*/  LDG.E.64.CONSTANT R20, desc[UR10][R6.64+-0x38] ;  /* 0xffffc80a06147981 */ /* 0x000ee8000c1e9b00 */
[----:B------:R-:W4:Y:S04]  /*0360*/  LDG.E.64.CONSTANT R16, desc[UR10][R10.64+-0x30] ;  /* 0xffffd00a0a107981 */ /* 0x000f28000c1e9b00 */
[----:B------:R-:W4:Y:S01]  /*0370*/  LDG.E.64.CONSTANT R18, desc[UR10][R6.64+-0x30] ;  /* 0xffffd00a06127981 */ /* 0x000f22000c1e9b00 */
[----:B--2---:R-:W-:-:S03]  /*0380*/  DADD R12, R12, -R14 ;  /* 0x000000000c0c7229 */ /* 0x004fc6000000080e */
[----:B------:R-:W2:Y:S05]  /*0390*/  LDG.E.64.CONSTANT R14, desc[UR10][R6.64+-0x28] ;  /* 0xffffd80a060e7981 */ /* 0x000eaa000c1e9b00 */
[----:B------:R-:W-:Y:S02]  /*03a0*/  DFMA R24, R12, R12, R26 ;  /* 0x0000000c0c18722b */ /* 0x000fe4000000001a */
[----:B------:R-:W2:Y:S01]  /*03b0*/  LDG.E.64.CONSTANT R12, desc[UR10][R10.64+-0x28] ;  /* 0xffffd80a0a0c7981 */ /* 0x000ea2000c1e9b00 */
[----:B---3--:R-:W-:-:S03]  /*03c0*/  DADD R20, R22, -R20 ;  /* 0x0000000016147229 */ /* 0x008fc60000000814 */
[----:B------:R-:W3:Y:S01]  /*03d0*/  LDG.E.64.CONSTANT R22, desc[UR10][R10.64+-0x20] ;  /* 0xffffe00a0a167981 */ /* 0x000ee2000c1e9b00 */
[----:B----4-:R-:W-:-:S03]  /*03e0*/  DADD R16, R16, -R18 ;  /* 0x0000000010107229 */ /* 0x010fc60000000812 */
[----:B------:R-:W4:Y:S01]  /*03f0*/  LDG.E.64.CONSTANT R18, desc[UR10][R6.64+-0x18] ;  /* 0xffffe80a06127981 */ /* 0x000f22000c1e9b00 */
[----:B------:R-:W-:-:S03]  /*0400*/  DFMA R24, R20, R20, R24 ;  /* 0x000000141418722b */ /* 0x000fc60000000018 */
[----:B------:R-:W3:Y:S05]  /*0410*/  LDG.E.64.CONSTANT R20, desc[UR10][R6.64+-0x20] ;  /* 0xffffe00a06147981 */ /* 0x000eea000c1e9b00 */
[----:B------:R-:W-:Y:S01]  /*0420*/  DFMA R24, R16, R16, R24 ;  /* 0x000000101018722b */ /* 0x000fe20000000018 */
[----:B------:R-:W4:Y:S01]  /*0430*/  LDG.E.64.CONSTANT R16, desc[UR10][R10.64+-0x18] ;  /* 0xffffe80a0a107981 */ /* 0x000f22000c1e9b00 */
[----:B--2---:R-:W-:-:S03]  /*0440*/  DADD R12, R12, -R14 ;  /* 0x000000000c0c7229 */ /* 0x004fc6000000080e */
[----:B------:R-:W2:Y:S05]  /*0450*/  LDG.E.64.CONSTANT R14, desc[UR10][R6.64+-0x10] ;  /* 0xfffff00a060e7981 */ /* 0x000eaa000c1e9b00 */
[----:B------:R-:W-:Y:S02]  /*0460*/  DFMA R24, R12, R12, R24 ;  /* 0x0000000c0c18722b */ /* 0x000fe40000000018 */
[----:B------:R-:W2:Y:S01]  /*0470*/  LDG.E.64.CONSTANT R12, desc[UR10][R10.64+-0x10] ;  /* 0xfffff00a0a0c7981 */ /* 0x000ea2000c1e9b00 */
[----:B---3--:R-:W-:-:S03]  /*0480*/  DADD R20, R22, -R20 ;  /* 0x0000000016147229 */ /* 0x008fc60000000814 */
[----:B------:R-:W3:Y:S01]  /*0490*/  LDG.E.64.CONSTANT R22, desc[UR10][R10.64+-0x8] ;  /* 0xfffff80a0a167981 */ /* 0x000ee2000c1e9b00 */
[----:B----4-:R-:W-:-:S04]  /*04a0*/  DADD R16, R16, -R18 ;  /* 0x0000000010107229 */ /* 0x010fc80000000812 */
[----:B------:R-:W-:Y:S01]  /*04b0*/  DFMA R24, R20, R20, R24 ;  /* 0x000000141418722b */ /* 0x000fe20000000018 */
[----:B------:R-:W4:Y:S04]  /*04c0*/  LDG.E.64.CONSTANT R18, desc[UR10][R6.64] ;  /* 0x0000000a06127981 */ /* 0x000f28000c1e9b00 */
[----:B------:R-:W3:Y:S03]  /*04d0*/  LDG.E.64.CONSTANT R20, desc[UR10][R6.64+-0x8] ;  /* 0xfffff80a06147981 */ /* 0x000ee6000c1e9b00 */
        /* <DEDUP_REMOVED lines=13> */
[----:B------:R-:W5:Y:S01]  /*05b0*/  LDG.E.64.CONSTANT R16, desc[UR10][R6.64+0x18] ;  /* 0x0000180a06107981 */ /* 0x000f62000c1e9b00 */
[----:B--2---:R-:W-:-:S03]  /*05c0*/  DADD R12, R12, -R14 ;  /* 0x000000000c0c7229 */ /* 0x004fc6000000080e */
[----:B------:R-:W5:Y:S05]  /*05d0*/  LDG.E.64.CONSTANT R14, desc[UR10][R10.64+0x18] ;  /* 0x0000180a0a0e7981 */ /* 0x000f6a000c1e9b00 */
[----:B------:R-:W-:Y:S02]  /*05e0*/  DFMA R24, R12, R12, R24 ;  /* 0x0000000c0c18722b */ /* 0x000fe40000000018 */
[----:B------:R-:W4:Y:S01]  /*05f0*/  LDG.E.64.CONSTANT R12, desc[UR10][R10.64+0x20] ;  /* 0x0000200a0a0c7981 */ /* 0x000f22000c1e9b00 */
[----:B---3--:R-:W-:-:S03]  /*0600*/  DADD R20, R22, -R20 ;  /* 0x0000000016147229 */ /* 0x008fc60000000814 */
[----:B------:R-:W2:Y:S05]  /*0610*/  LDG.E.64.CONSTANT R22, desc[UR10][R6.64+0x38] ;  /* 0x0000380a06167981 */ /* 0x000eaa000c1e9b00 */
[----:B------:R-:W-:Y:S02]  /*0620*/  DFMA R24, R20, R20, R24 ;  /* 0x000000141418722b */ /* 0x000fe40000000018 */
[----:B-----5:R-:W-:Y:S01]  /*0630*/  DADD R20, R14, -R16 ;  /* 0x000000000e147229 */ /* 0x020fe20000000810 */
[----:B------:R-:W3:Y:S04]  /*0640*/  LDG.E.64.CONSTANT R16, desc[UR10][R10.64+0x28] ;  /* 0x0000280a0a107981 */ /* 0x000ee8000c1e9b00 */
[----:B------:R-:W3:Y:S03]  /*0650*/  LDG.E.64.CONSTANT R14, desc[UR10][R6.64+0x28] ;  /* 0x0000280a060e7981 */ /* 0x000ee6000c1e9b00 */
[----:B------:R-:W-:-:S02]  /*0660*/  DFMA R24, R20, R20, R24 ;  /* 0x000000141418722b */ /* 0x000fc40000000018 */
[----:B----4-:R-:W-:Y:S01]  /*0670*/  DADD R20, R12, -R18 ;  /* 0x000000000c147229 */ /* 0x010fe20000000812 */
[----:B------:R-:W4:Y:S04]  /*0680*/  LDG.E.64.CONSTANT R18, desc[UR10][R10.64+0x30] ;  /* 0x0000300a0a127981 */ /* 0x000f28000c1e9b00 */
[----:B------:R0:W4:Y:S03]  /*0690*/  LDG.E.64.CONSTANT R12, desc[UR10][R6.64+0x30] ;  /* 0x0000300a060c7981 */ /* 0x000126000c1e9b00 */
[----:B------:R-:W-:Y:S02]  /*06a0*/  DFMA R24, R20, R20, R24 ;  /* 0x000000141418722b */ /* 0x000fe40000000018 */
[----:B------:R1:W2:Y:S01]  /*06b0*/  LDG.E.64.CONSTANT R20, desc[UR10][R10.64+0x38] ;  /* 0x0000380a0a147981 */ /* 0x0002a2000c1e9b00 */
[----:B------:R-:W-:-:S04]  /*06c0*/  UIADD3 UR5, UPT, UPT, UR5, 0x4, URZ ;  /* 0x0000000405057890 */ /* 0x000fc8000fffe0ff */
[----:B------:R-:W-:Y:S01]  /*06d0*/  UISETP.NE.AND UP1, UPT, UR5, URZ, UPT ;  /* 0x000000ff0500728c */ /* 0x000fe2000bf25270 */
[----:B0-----:R-:W-:Y:S02]  /*06e0*/  IADD3 R6, P1, PT, R6, 0x80, RZ ;  /* 0x0000008006067810 */ /* 0x001fe40007f3e0ff */
[----:B-1----:R-:W-:-:S03]  /*06f0*/  IADD3 R10, P0, PT, R10, 0x80, RZ ;  /* 0x000000800a0a7810 */ /* 0x002fc60007f1e0ff */
[----:B------:R-:W-:Y:S02]  /*0700*/  IMAD.X R7, RZ, RZ, R7, P1 ;  /* 0x000000ffff077224 */ /* 0x000fe400008e0607 */
[----:B------:R-:W-:Y:S02]  /*0710*/  VIADD R29, R29, 0x10 ;  /* 0x000000101d1d7836 */ /* 0x000fe40000000000 */
[----:B------:R-:W-:Y:S01]  /*0720*/  IMAD.X R11, RZ, RZ, R11, P0 ;  /* 0x000000ffff0b7224 */ /* 0x000fe200000e060b */
[----:B---3--:R-:W-:-:S08]  /*0730*/  DADD R14, R16, -R14 ;  /* 0x00000000100e7229 */ /* 0x008fd0000000080e */
[----:B------:R-:W-:Y:S02]  /*0740*/  DFMA R24, R14, R14, R24 ;  /* 0x0000000e0e18722b */ /* 0x000fe40000000018 */
[----:B----4-:R-:W-:Y:S02]  /*0750*/  DADD R12, R18, -R12 ;  /* 0x00000000120c7229 */ /* 0x010fe4000000080c */
[----:B--2---:R-:W-:-:S06]  /*0760*/  DADD R20, R20, -R22 ;  /* 0x0000000014147229 */ /* 0x004fcc0000000816 */
[----:B------:R-:W-:-:S08]  /*0770*/  DFMA R24, R12, R12, R24 ;  /* 0x0000000c0c18722b */ /* 0x000fd00000000018 */
[----:B------:R-:W-:Y:S01]  /*0780*/  DFMA R26, R20, R20, R24 ;  /* 0x00000014141a722b */ /* 0x000fe20000000018 */
[----:B------:R-:W-:Y:S10]  /*0790*/  BRA.U UP1, `(.L_x_212) ;  /* 0xfffffff901e07547 */ /* 0x000ff4000b83ffff */
.L_x_211:
[----:B------:R-:W-:Y:S05]  /*07a0*/  BRA.U !UP0, `(.L_x_213) ;  /* 0x0000000508287547 */ /* 0x000fea000b800000 */
[----:B------:R-:W-:Y:S02]  /*07b0*/  ULOP3.LUT UP1, URZ, UR12, 0xc, URZ, 0xc0, !UPT ;  /* 0x0000000c0cff7892 */ /* 0x000fe4000f82c0ff */
[----:B------:R-:W-:-:S07]  /*07c0*/  ULOP3.LUT UP0, URZ, UR12, 0x4, URZ, 0xc0, !UPT ;  /* 0x000000040cff7892 */ /* 0x000fce000f80c0ff */
[----:B------:R-:W-:Y:S05]  /*07d0*/  BRA.U !UP1, `(.L_x_214) ;  /* 0x0000000109b87547 */ /* 0x000fea000b800000 */
[----:B------:R-:W0:Y:S01]  /*07e0*/  LDC.64 R14, c[0x0][0x380] ;  /* 0x0000e000ff0e7b82 */ /* 0x000e220000000a00 */
[C---:B------:R-:W-:Y:S01]  /*07f0*/  IADD3 R12, P0, PT, R29.reuse, R4, RZ ;  /* 0x000000041d0c7210 */ /* 0x040fe20007f1e0ff */
[----:B------:R-:W-:-:S04]  /*0800*/  VIADD R11, R29, UR9 ;  /* 0x000000091d0b7c36 */ /* 0x000fc80008000000 */
[----:B------:R-:W-:Y:S02]  /*0810*/  IMAD.X R13, RZ, RZ, R0, P0 ;  /* 0x000000ffff0d7224 */ /* 0x000fe400000e0600 */
[----:B------:R-:W1:Y:S08]  /*0820*/  LDC.64 R6, c[0x0][0x388] ;  /* 0x0000e200ff067b82 */ /* 0x000e700000000a00 */
[----:B------:R-:W2:Y:S01]  /*0830*/  LDC.64 R24, c[0x0][0x388] ;  /* 0x0000e200ff187b82 */ /* 0x000ea20000000a00 */
[----:B0-----:R-:W-:Y:S01]  /*0840*/  LEA R10, P0, R12, R14, 0x3 ;  /* 0x0000000e0c0a7211 */ /* 0x001fe200078018ff */
[----:B-1----:R-:W-:-:S03]  /*0850*/  IMAD.WIDE.U32 R6, R11, 0x8, R6 ;  /* 0x000000080b067825 */ /* 0x002fc600078e0006 */
[----:B------:R-:W-:Y:S02]  /*0860*/  LEA.HI.X R11, R12, R15, R13, 0x3, P0 ;  /* 0x0000000f0c0b7211 */ /* 0x000fe400000f1c0d */
[----:B------:R-:W3:Y:S04]  /*0870*/  LDG.E.64.CONSTANT R12, desc[UR10][R6.64] ;  /* 0x0000000a060c7981 */ /* 0x000ee8000c1e9b00 */
[----:B------:R-:W3:Y:S04]  /*0880*/  LDG.E.64.CONSTANT R20, desc[UR10][R10.64] ;  /* 0x0000000a0a147981 */ /* 0x000ee8000c1e9b00 */
[----:B------:R-:W4:Y:S04]  /*0890*/  LDG.E.64.CONSTANT R22, desc[UR10][R6.64+0x8] ;  /* 0x0000080a06167981 */ /* 0x000f28000c1e9b00 */
[----:B------:R-:W4:Y:S04]  /*08a0*/  LDG.E.64.CONSTANT R18, desc[UR10][R10.64+0x8] ;  /* 0x0000080a0a127981 */ /* 0x000f28000c1e9b00 */
[----:B------:R-:W5:Y:S04]  /*08b0*/  LDG.E.64.CONSTANT R16, desc[UR10][R6.64+0x10] ;  /* 0x0000100a06107981 */ /* 0x000f68000c1e9b00 */
[----:B------:R-:W5:Y:S04]  /*08c0*/  LDG.E.64.CONSTANT R14, desc[UR10][R10.64+0x10] ;  /* 0x0000100a0a0e7981 */ /* 0x000f68000c1e9b00 */
[----:B------:R-:W5:Y:S01]  /*08d0*/  LDG.E.64.CONSTANT R6, desc[UR10][R6.64+0x18] ;  /* 0x0000180a06067981 */ /* 0x000f62000c1e9b00 */
[----:B---3--:R-:W-:-:S03]  /*08e0*/  DADD R20, R12, -R20 ;  /* 0x000000000c147229 */ /* 0x008fc60000000814 */
[----:B------:R-:W3:Y:S01]  /*08f0*/  LDG.E.64.CONSTANT R12, desc[UR10][R10.64+0x18] ;  /* 0x0000180a0a0c7981 */ /* 0x000ee2000c1e9b00 */
[----:B----4-:R-:W-:Y:S01]  /*0900*/  DADD R18, R22, -R18 ;  /* 0x0000000016127229 */ /* 0x010fe20000000812 */
[----:B------:R-:W-:-:S03]  /*0910*/  IADD3 R22, P0, PT, R29, UR9, RZ ;  /* 0x000000091d167c10 */ /* 0x000fc6000ff1e0ff */
[----:B------:R-:W-:Y:S01]  /*0920*/  DFMA R20, R20, R20, R26 ;  /* 0x000000141414722b */ /* 0x000fe2000000001a */
[----:B--2---:R-:W-:Y:S01]  /*0930*/  LEA R24, P1, R22, R24, 0x3 ;  /* 0x0000001816187211 */ /* 0x004fe200078218ff */
[----:B------:R-:W-:Y:S01]  /*0940*/  IMAD.X R23, RZ, RZ, RZ, P0 ;  /* 0x000000ffff177224 */ /* 0x000fe200000e06ff */
[----:B-----5:R-:W-:-:S04]  /*0950*/  DADD R14, R16, -R14 ;  /* 0x00000000100e7229 */ /* 0x020fc8000000080e */
[----:B------:R-:W-:Y:S01]  /*0960*/  LEA.HI.X R25, R22, R25, R23, 0x3, P1 ;  /* 0x0000001916197211 */ /* 0x000fe200008f1c17 */
[----:B------:R-:W-:Y:S01]  /*0970*/  DFMA R18, R18, R18, R20 ;  /* 0x000000121212722b */ /* 0x000fe20000000014 */
[----:B------:R-:W2:Y:S04]  /*0980*/  LDG.E.64.CONSTANT R22, desc[UR10][R10.64+0x20] ;  /* 0x0000200a0a167981 */ /* 0x000ea8000c1e9b00 */
[----:B------:R-:W2:Y:S03]  /*0990*/  LDG.E.64.CONSTANT R20, desc[UR10][R24.64+0x20] ;  /* 0x0000200a18147981 */ /* 0x000ea6000c1e9b00 */
[----:B------:R-:W-:Y:S01]  /*09a0*/  DFMA R18, R14, R14, R18 ;  /* 0x0000000e0e12722b */ /* 0x000fe20000000012 */
[----:B------:R-:W4:Y:S04]  /*09b0*/  LDG.E.64.CONSTANT R16, desc[UR10][R24.64+0x28] ;  /* 0x0000280a18107981 */ /* 0x000f28000c1e9b00 */
[----:B------:R-:W4:Y:S04]  /*09c0*/  LDG.E.64.CONSTANT R14, desc[UR10][R10.64+0x28] ;  /* 0x0000280a0a0e7981 */ /* 0x000f28000c1e9b00 */
[----:B------:R-:W5:Y:S01]  /*09d0*/  LDG.E.64.CONSTANT R26, desc[UR10][R24.64+0x38] ;  /* 0x0000380a181a7981 */ /* 0x000f62000c1e9b00 */
[----:B---3--:R-:W-:-:S03]  /*09e0*/  DADD R6, R6, -R12 ;  /* 0x0000000006067229 */ /* 0x008fc6000000080c */
[----:B------:R-:W3:Y:S05]  /*09f0*/  LDG.E.64.CONSTANT R12, desc[UR10][R24.64+0x30] ;  /* 0x0000300a180c7981 */ /* 0x000eea000c1e9b00 */
[----:B------:R-:W-:Y:S02]  /*0a00*/  DFMA R18, R6, R6, R18 ;  /* 0x000000060612722b */ /* 0x000fe40000000012 */
[----:B------:R-:W3:Y:S04]  /*0a10*/  LDG.E.64.CONSTANT R6, desc[UR10][R10.64+0x30] ;  /* 0x0000300a0a067981 */ /* 0x000ee8000c1e9b00 */
[----:B------:R-:W5:Y:S01]  /*0a20*/  LDG.E.64.CONSTANT R10, desc[UR10][R10.64+0x38] ;  /* 0x0000380a0a0a7981 */ /* 0x000f62000c1e9b00 */
[----:B--2---:R-:W-:-:S08]  /*0a30*/  DADD R20, R20, -R22 ;  /* 0x0000000014147229 */ /* 0x004fd00000000816 */
[----:B------:R-:W-:Y:S02]  /*0a40*/  DFMA R18, R20, R20, R18 ;  /* 0x000000141412722b */ /* 0x000fe40000000012 */
[----:B----4-:R-:W-:-:S08]  /*0a50*/  DADD R14, R16, -R14 ;  /* 0x00000000100e7229 */ /* 0x010fd0000000080e */
[----:B------:R-:W-:Y:S01]  /*0a60*/  DFMA R18, R14, R14, R18 ;  /* 0x0000000e0e12722b */ /* 0x000fe20000000012 */
[----:B------:R-:W-:Y:S01]  /*0a70*/  VIADD R29, R29, 0x8 ;  /* 0x000000081d1d7836 */ /* 0x000fe20000000000 */
[----:B---3--:R-:W-:-:S08]  /*0a80*/  DADD R6, R12, -R6 ;  /* 0x000000000c067229 */ /* 0x008fd00000000806 */
[----:B------:R-:W-:Y:S02]  /*0a90*/  DFMA R18, R6, R6, R18 ;  /* 0x000000060612722b */ /* 0x000fe40000000012 */
[----:B-----5:R-:W-:-:S08]  /*0aa0*/  DADD R26, R26, -R10 ;  /* 0x000000001a1a7229 */ /* 0x020fd0000000080a */
[----:B------:R-:W-:-:S11]  /*0ab0*/  DFMA R26, R26, R26, R18 ;  /* 0x0000001a1a1a722b */ /* 0x000fd60000000012 */
.L_x_214:
[----:B------:R-:W-:Y:S05]  /*0ac0*/  BRA.U UP0, `(.L_x_213) ;  /* 0x0000000100607547 */ /* 0x000fea000b800000 */
[----:B------:R-:W0:Y:S01]  /*0ad0*/  LDC.64 R6, c[0x0][0x388] ;  /* 0x0000e200ff067b82 */ /* 0x000e220000000a00 */
[----:B------:R-:W1:Y:S01]  /*0ae0*/  LDCU.64 UR6, c[0x0][0x380] ;  /* 0x00007000ff0677ac */ /* 0x000e620008000a00 */
[C---:B------:R-:W-:Y:S01]  /*0af0*/  IADD3 R10, P0, PT, R29.reuse, R4, RZ ;  /* 0x000000041d0a7210 */ /* 0x040fe20007f1e0ff */
[----:B------:R-:W-:-:S04]  /*0b00*/  VIADD R29, R29, UR9 ;  /* 0x000000091d1d7c36 */ /* 0x000fc80008000000 */
[----:B------:R-:W-:Y:S01]  /*0b10*/  IMAD.X R11, RZ, RZ, R0, P0 ;  /* 0x000000ffff0b7224 */ /* 0x000fe200000e0600 */
[----:B-1----:R-:W-:-:S04]  /*0b20*/  LEA R22, P0, R10, UR6, 0x3 ;  /* 0x000000060a167c11 */ /* 0x002fc8000f8018ff */
[----:B------:R-:W-:Y:S01]  /*0b30*/  LEA.HI.X R23, R10, UR7, R11, 0x3, P0 ;  /* 0x000000070a177c11 */ /* 0x000fe200080f1c0b */
[----:B0-----:R-:W-:-:S04]  /*0b40*/  IMAD.WIDE.U32 R28, R29, 0x8, R6 ;  /* 0x000000081d1c7825 */ /* 0x001fc800078e0006 */
[----:B------:R-:W2:Y:S04]  /*0b50*/  LDG.E.64.CONSTANT R20, desc[UR10][R22.64] ;  /* 0x0000000a16147981 */ /* 0x000ea8000c1e9b00 */
[----:B------:R-:W2:Y:S04]  /*0b60*/  LDG.E.64.CONSTANT R18, desc[UR10][R28.64] ;  /* 0x0000000a1c127981 */ /* 0x000ea8000c1e9b00 */
[----:B------:R-:W3:Y:S04]  /*0b70*/  LDG.E.64.CONSTANT R16, desc[UR10][R28.64+0x8] ;  /* 0x0000080a1c107981 */ /* 0x000ee8000c1e9b00 */
[----:B------:R-:W3:Y:S04]  /*0b80*/  LDG.E.64.CONSTANT R14, desc[UR10][R22.64+0x8] ;  /* 0x0000080a160e7981 */ /* 0x000ee8000c1e9b00 */
[----:B------:R-:W4:Y:S04]  /*0b90*/  LDG.E.64.CONSTANT R12, desc[UR10][R28.64+0x10] ;  /* 0x0000100a1c0c7981 */ /* 0x000f28000c1e9b00 */
[----:B------:R-:W4:Y:S04]  /*0ba0*/  LDG.E.64.CONSTANT R6, desc[UR10][R22.64+0x10] ;  /* 0x0000100a16067981 */ /* 0x000f28000c1e9b00 */
[----:B------:R-:W5:Y:S04]  /*0bb0*/  LDG.E.64.CONSTANT R10, desc[UR10][R28.64+0x18] ;  /* 0x0000180a1c0a7981 */ /* 0x000f68000c1e9b00 */
[----:B------:R-:W5:Y:S01]  /*0bc0*/  LDG.E.64.CONSTANT R24, desc[UR10][R22.64+0x18] ;  /* 0x0000180a16187981 */ /* 0x000f62000c1e9b00 */
[----:B--2---:R-:W-:-:S08]  /*0bd0*/  DADD R18, R18, -R20 ;  /* 0x0000000012127229 */ /* 0x004fd00000000814 */
[----:B------:R-:W-:Y:S02]  /*0be0*/  DFMA R18, R18, R18, R26 ;  /* 0x000000121212722b */ /* 0x000fe4000000001a */
[----:B---3--:R-:W-:Y:S02]  /*0bf0*/  DADD R14, R16, -R14 ;  /* 0x00000000100e7229 */ /* 0x008fe4000000080e */
[----:B----4-:R-:W-:-:S06]  /*0c00*/  DADD R6, R12, -R6 ;  /* 0x000000000c067229 */ /* 0x010fcc0000000806 */
[----:B------:R-:W-:Y:S02]  /*0c10*/  DFMA R18, R14, R14, R18 ;  /* 0x0000000e0e12722b */ /* 0x000fe40000000012 */
[----:B-----5:R-:W-:-:S06]  /*0c20*/  DADD R10, R10, -R24 ;  /* 0x000000000a0a7229 */ /* 0x020fcc0000000818 */
[----:B------:R-:W-:-:S08]  /*0c30*/  DFMA R18, R6, R6, R18 ;  /* 0x000000060612722b */ /* 0x000fd00000000012 */
[----:B------:R-:W-:-:S11]  /*0c40*/  DFMA R26, R10, R10, R18 ;  /* 0x0000000a0a1a722b */ /* 0x000fd60000000012 */
.L_x_213:
[----:B------:R-:W0:Y:S01]  /*0c50*/  LDCU.64 UR6, c[0x0][0x390] ;  /* 0x00007200ff0677ac */ /* 0x000e220008000a00 */
[----:B------:R-:W-:Y:S01]  /*0c60*/  IADD3 R7, P0, PT, R8, UR4, RZ ;  /* 0x0000000408077c10 */ /* 0x000fe2000ff1e0ff */
[----:B------:R-:W-:-:S04]  /*0c70*/  UIADD3 UR4, UPT, UPT, UR4, 0x1, URZ ;  /* 0x0000000104047890 */ /* 0x000fc8000fffe0ff */
[----:B------:R-:W-:Y:S01]  /*0c80*/  IMAD.X R10, RZ, RZ, R3, P0 ;  /* 0x000000ffff0a7224 */ /* 0x000fe200000e0603 */
[C---:B0-----:R-:W-:Y:S01]  /*0c90*/  LEA R6, P0, R7.reuse, UR6, 0x3 ;  /* 0x0000000607067c11 */ /* 0x041fe2000f8018ff */
[----:B------:R-:W0:Y:S03]  /*0ca0*/  LDCU UR6, c[0x0][0x398] ;  /* 0x00007300ff0677ac */ /* 0x000e260008000800 */
[----:B------:R-:W-:-:S05]  /*0cb0*/  LEA.HI.X R7, R7, UR7, R10, 0x3, P0 ;  /* 0x0000000707077c11 */ /* 0x000fca00080f1c0a */
[----:B------:R1:W-:Y:S01]  /*0cc0*/  STG.E.64 desc[UR10][R6.64], R26 ;  /* 0x0000001a06007986 */ /* 0x0003e2000c101b0a */
[----:B0-----:R-:W-:-:S09]  /*0cd0*/  UISETP.NE.AND UP0, UPT, UR4, UR6, UPT ;  /* 0x000000060400728c */ /* 0x001fd2000bf05270 */
[----:B-1----:R-:W-:Y:S05]  /*0ce0*/  BRA.U !UP0, `(.L_x_215) ;  /* 0x0000000108ec7547 */ /* 0x002fea000b800000 */
[----:B------:R-:W-:Y:S05]  /*0cf0*/  BRA `(.L_x_216) ;  /* 0xfffffff400347947 */ /* 0x000fea000383ffff */
.L_x_210:
[----:B------:R-:W-:Y:S02]  /*0d00*/  UISETP.GE.U32.AND UP1, UPT, UR6, 0x8, UPT ;  /* 0x000000080600788c */ /* 0x000fe4000bf26070 */
[----:B------:R-:W-:Y:S01]  /*0d10*/  ULOP3.LUT UR7, UR6, 0x7, URZ, 0xc0, !UPT ;  /* 0x0000000706077892 */ /* 0x000fe2000f8ec0ff */
[----:B------:R-:W-:-:S03]  /*0d20*/  UMOV UR4, URZ ;  /* 0x000000ff00047c82 */ /* 0x000fc60008000000 */
[----:B------:R-:W-:-:S03]  /*0d30*/  UISETP.NE.AND UP0, UPT, UR7, URZ, UPT ;  /* 0x000000ff0700728c */ /* 0x000fc6000bf05270 */
[----:B------:R-:W-:Y:S08]  /*0d40*/  BRA.U !UP1, `(.L_x_217) ;  /* 0x0000000109487547 */ /* 0x000ff0000b800000 */
[----:B------:R-:W0:Y:S01]  /*0d50*/  LDCU.64 UR8, c[0x0][0x390] ;  /* 0x00007200ff0877ac */ /* 0x000e220008000a00 */
[----:B------:R-:W-:Y:S01]  /*0d60*/  ULOP3.LUT UR4, UR6, 0x7ffffff8, URZ, 0xc0, !UPT ;  /* 0x7ffffff806047892 */ /* 0x000fe2000f8ec0ff */
[----:B------:R-:W-:-:S11]  /*0d70*/  UMOV UR5, URZ ;  /* 0x000000ff00057c82 */ /* 0x000fd60008000000 */
.L_x_218:
[----:B------:R-:W-:Y:S01]  /*0d80*/  IADD3 R0, P0, PT, R8, UR5, RZ ;  /* 0x0000000508007c10 */ /* 0x000fe2000ff1e0ff */
[----:B------:R-:W-:-:S04]  /*0d90*/  UIADD3 UR5, UPT, UPT, UR5, 0x8, URZ ;  /* 0x0000000805057890 */ /* 0x000fc8000fffe0ff */
[----:B-1----:R-:W-:Y:S01]  /*0da0*/  IMAD.X R5, RZ, RZ, R3, P0 ;  /* 0x000000ffff057224 */ /* 0x002fe200000e0603 */
[----:B0-----:R-:W-:Y:S01]  /*0db0*/  LEA R4, P0, R0, UR8, 0x3 ;  /* 0x0000000800047c11 */ /* 0x001fe2000f8018ff */
[----:B------:R-:W-:-:S03]  /*0dc0*/  UISETP.NE.AND UP1, UPT, UR5, UR4, UPT ;  /* 0x000000040500728c */ /* 0x000fc6000bf25270 */
        /* <DEDUP_REMOVED lines=9> */
[----:B------:R-:W-:Y:S05]  /*0e60*/  BRA.U UP1, `(.L_x_218) ;  /* 0xfffffffd01c47547 */ /* 0x000fea000b83ffff */
.L_x_217:
[----:B------:R-:W-:Y:S05]  /*0e70*/  BRA.U !UP0, `(.L_x_215) ;  /* 0x0000000108887547 */ /* 0x000fea000b800000 */
[----:B------:R-:W-:Y:S02]  /*0e80*/  UISETP.GE.U32.AND UP0, UPT, UR7, 0x4, UPT ;  /* 0x000000040700788c */ /* 0x000fe4000bf06070 */
[----:B------:R-:W-:-:S04]  /*0e90*/  ULOP3.LUT UR5, UR6, 0x3, URZ, 0xc0, !UPT ;  /* 0x0000000306057892 */ /* 0x000fc8000f8ec0ff */
[----:B------:R-:W-:-:S03]  /*0ea0*/  UISETP.NE.AND UP1, UPT, UR5, URZ, UPT ;  /* 0x000000ff0500728c */ /* 0x000fc6000bf25270 */
[----:B------:R-:W-:Y:S08]  /*0eb0*/  BRA.U !UP0, `(.L_x_219) ;  /* 0x0000000108287547 */ /* 0x000ff0000b800000 */
[----:B------:R-:W0:Y:S01]  /*0ec0*/  LDCU.64 UR8, c[0x0][0x390] ;  /* 0x00007200ff0877ac */ /* 0x000e220008000a00 */
[----:B------:R-:W-:Y:S01]  /*0ed0*/  IADD3 R0, P0, PT, R8, UR4, RZ ;  /* 0x0000000408007c10 */ /* 0x000fe2000ff1e0ff */
[----:B------:R-:W-:-:S04]  /*0ee0*/  UIADD3 UR4, UPT, UPT, UR4, 0x4, URZ ;  /* 0x0000000404047890 */ /* 0x000fc8000fffe0ff */
[----:B-1----:R-:W-:Y:S01]  /*0ef0*/  IMAD.X R5, RZ, RZ, R3, P0 ;  /* 0x000000ffff057224 */ /* 0x002fe200000e0603 */
[----:B0-----:R-:W-:-:S04]  /*0f00*/  LEA R4, P0, R0, UR8, 0x3 ;  /* 0x0000000800047c11 */ /* 0x001fc8000f8018ff */
[----:B------:R-:W-:-:S05]  /*0f10*/  LEA.HI.X R5, R0, UR9, R5, 0x3, P0 ;  /* 0x0000000900057c11 */ /* 0x000fca00080f1c05 */
[----:B------:R0:W-:Y:S04]  /*0f20*/  STG.E.64 desc[UR10][R4.64], RZ ;  /* 0x000000ff04007986 */ /* 0x0001e8000c101b0a */
[----:B------:R0:W-:Y:S04]  /*0f30*/  STG.E.64 desc[UR10][R4.64+0x8], RZ ;  /* 0x000008ff04007986 */ /* 0x0001e8000c101b0a */
[----:B------:R0:W-:Y:S04]  /*0f40*/  STG.E.64 desc[UR10][R4.64+0x10], RZ ;  /* 0x000010ff04007986 */ /* 0x0001e8000c101b0a */
[----:B------:R0:W-:Y:S02]  /*0f50*/  STG.E.64 desc[UR10][R4.64+0x18], RZ ;  /* 0x000018ff04007986 */ /* 0x0001e4000c101b0a */
.L_x_219:
[----:B------:R-:W-:Y:S05]  /*0f60*/  BRA.U !UP1, `(.L_x_215) ;  /* 0x00000001094c7547 */ /* 0x000fea000b800000 */
[----:B------:R-:W-:Y:S02]  /*0f70*/  UISETP.NE.AND UP0, UPT, UR5, 0x1, UPT ;  /* 0x000000010500788c */ /* 0x000fe4000bf05270 */
[----:B------:R-:W-:-:S04]  /*0f80*/  ULOP3.LUT UR7, UR6, 0x1, URZ, 0xc0, !UPT ;  /* 0x0000000106077892 */ /* 0x000fc8000f8ec0ff */
[----:B------:R-:W-:-:S03]  /*0f90*/  UISETP.NE.U32.AND UP1, UPT, UR7, 0x1, UPT ;  /* 0x000000010700788c */ /* 0x000fc6000bf25070 */
[----:B------:R-:W-:Y:S08]  /*0fa0*/  BRA.U !UP0, `(.L_x_220) ;  /* 0x0000000108207547 */ /* 0x000ff0000b800000 */
[----:B------:R-:W2:Y:S01]  /*0fb0*/  LDCU.64 UR8, c[0x0][0x390] ;  /* 0x00007200ff0877ac */ /* 0x000ea20008000a00 */
[----:B------:R-:W-:Y:S01]  /*0fc0*/  IADD3 R0, P0, PT, R8, UR4, RZ ;  /* 0x0000000408007c10 */ /* 0x000fe2000ff1e0ff */
[----:B------:R-:W-:-:S04]  /*0fd0*/  UIADD3 UR4, UPT, UPT, UR4, 0x2, URZ ;  /* 0x0000000204047890 */ /* 0x000fc8000fffe0ff */
[----:B01----:R-:W-:Y:S01]  /*0fe0*/  IMAD.X R5, RZ, RZ, R3, P0 ;  /* 0x000000ffff057224 */ /* 0x003fe200000e0603 */
[----:B--2---:R-:W-:-:S04]  /*0ff0*/  LEA R4, P0, R0, UR8, 0x3 ;  /* 0x0000000800047c11 */ /* 0x004fc8000f8018ff */
[----:B------:R-:W-:-:S05]  /*1000*/  LEA.HI.X R5, R0, UR9, R5, 0x3, P0 ;  /* 0x0000000900057c11 */ /* 0x000fca00080f1c05 */
[----:B------:R2:W-:Y:S04]  /*1010*/  STG.E.64 desc[UR10][R4.64], RZ ;  /* 0x000000ff04007986 */ /* 0x0005e8000c101b0a */
[----:B------:R2:W-:Y:S02]  /*1020*/  STG.E.64 desc[UR10][R4.64+0x8], RZ ;  /* 0x000008ff04007986 */ /* 0x0005e4000c101b0a */
.L_x_220:
[----:B------:R-:W-:Y:S05]  /*1030*/  BRA.U UP1, `(.L_x_215) ;  /* 0x0000000101187547 */ /* 0x000fea000b800000 */
[----:B------:R-:W3:Y:S01]  /*1040*/  LDCU.64 UR8, c[0x0][0x390] ;  /* 0x00007200ff0877ac */ /* 0x000ee20008000a00 */
[----:B------:R-:W-:-:S05]  /*1050*/  IADD3 R0, P0, PT, R8, UR4, RZ ;  /* 0x0000000408007c10 */ /* 0x000fca000ff1e0ff */
[----:B012---:R-:W-:Y:S01]  /*1060*/  IMAD.X R5, RZ, RZ, R3, P0 ;  /* 0x000000ffff057224 */ /* 0x007fe200000e0603 */
[----:B---3--:R-:W-:-:S04]  /*1070*/  LEA R4, P0, R0, UR8, 0x3 ;  /* 0x0000000800047c11 */ /* 0x008fc8000f8018ff */
[----:B------:R-:W-:-:S05]  /*1080*/  LEA.HI.X R5, R0, UR9, R5, 0x3, P0 ;  /* 0x0000000900057c11 */ /* 0x000fca00080f1c05 */
[----:B------:R3:W-:Y:S04]  /*1090*/  STG.E.64 desc[UR10][R4.64], RZ ;  /* 0x000000ff04007986 */ /* 0x0007e8000c101b0a */
.L_x_215:
[----:B------:R-:W-:Y:S01]  /*10a0*/  UISETP.GE.U32.AND UP0, UPT, UR6, 0x10, UPT ;  /* 0x000000100600788c */ /* 0x000fe2000bf06070 */
[----:B0123--:R-:W-:Y:S01]  /*10b0*/  IMAD.MOV.U32 R4, RZ, RZ, RZ ;  /* 0x000000ffff047224 */ /* 0x00ffe200078e00ff */
[----:B------:R-:W-:Y:S01]  /*10c0*/  ULOP3.LUT UR4, UR6, 0xf, URZ, 0xc0, !UPT ;  /* 0x0000000f06047892 */ /* 0x000fe2000f8ec0ff */
[----:B------:R-:W-:Y:S02]  /*10d0*/  IMAD.MOV.U32 R0, RZ, RZ, RZ ;  /* 0x000000ffff007224 */ /* 0x000fe400078e00ff */
[----:B------:R-:W-:Y:S01]  /*10e0*/  IMAD.MOV.U32 R24, RZ, RZ, -0x1 ;  /* 0xffffffffff187424 */ /* 0x000fe200078e00ff */
[----:B------:R-:W-:Y:S01]  /*10f0*/  UISETP.NE.AND UP1, UPT, UR4, URZ, UPT ;  /* 0x000000ff0400728c */ /* 0x000fe2000bf25270 */
[----:B------:R-:W-:Y:S02]  /*1100*/  IMAD.MOV.U32 R25, RZ, RZ, 0x7fefffff ;  /* 0x7fefffffff197424 */ /* 0x000fe400078e00ff */
[----:B------:R-:W-:Y:S08]  /*1110*/  BRA.U !UP0, `(.L_x_221) ;  /* 0x0000000508807547 */ /* 0x000ff0000b800000 */
[----:B------:R-:W0:Y:S01]  /*1120*/  LDCU.64 UR8, c[0x0][0x390] ;  /* 0x00007200ff0877ac */ /* 0x000e220008000a00 */
[----:B------:R-:W-:Y:S02]  /*1130*/  IMAD.MOV.U32 R5, RZ, RZ, RZ ;  /* 0x000000ffff057224 */ /* 0x000fe400078e00ff */
[----:B------:R-:W-:Y:S01]  /*1140*/  IMAD.MOV.U32 R0, RZ, RZ, RZ ;  /* 0x000000ffff007224 */ /* 0x000fe200078e00ff */
[----:B------:R-:W-:Y:S01]  /*1150*/  ULOP3.LUT UR5, UR6, 0x7ffffff0, URZ, 0xc0, !UPT ;  /* 0x7ffffff006057892 */ /* 0x000fe2000f8ec0ff */
[----:B------:R-:W-:Y:S02]  /*1160*/  IMAD.MOV.U32 R24, RZ, RZ, -0x1 ;  /* 0xffffffffff187424 */ /* 0x000fe400078e00ff */
[----:B------:R-:W-:-:S03]  /*1170*/  IMAD.MOV.U32 R25, RZ, RZ, 0x7fefffff ;  /* 0x7fefffffff197424 */ /* 0x000fc600078e00ff */
[----:B------:R-:W-:Y:S01]  /*1180*/  IMAD.U32 R4, RZ, RZ, UR5 ;  /* 0x00000005ff047e24 */ /* 0x000fe2000f8e00ff */
[----:B0-----:R-:W-:-:S04]  /*1190*/  LEA R6, P0, R8, UR8, 0x3 ;  /* 0x0000000808067c11 */ /* 0x001fc8000f8018ff */
[----:B------:R-:W-:Y:S02]  /*11a0*/  IADD3 R6, P1, PT, R6, 0x40, RZ ;  /* 0x0000004006067810 */ /* 0x000fe40007f3e0ff */
[----:B------:R-:W-:-:S05]  /*11b0*/  LEA.HI.X R7, R8, UR9, R3, 0x3, P0 ;  /* 0x0000000908077c11 */ /* 0x000fca00080f1c03 */
[----:B------:R-:W-:-:S07]  /*11c0*/  IMAD.X R7, RZ, RZ, R7, P1 ;  /* 0x000000ffff077224 */ /* 0x000fce00008e0607 */
.L_x_222:
[----:B------:R-:W2:Y:S04]  /*11d0*/  LDG.E.64 R10, desc[UR10][R6.64+-0x40] ;  /* 0xffffc00a060a7981 */ /* 0x000ea8000c1e1b00 */
[----:B------:R-:W3:Y:S04]  /*11e0*/  LDG.E.64 R22, desc[UR10][R6.64+-0x38] ;  /* 0xffffc80a06167981 */ /* 0x000ee8000c1e1b00 */
[----:B------:R-:W4:Y:S04]  /*11f0*/  LDG.E.64 R14, desc[UR10][R6.64+-0x30] ;  /* 0xffffd00a060e7981 */ /* 0x000f28000c1e1b00 */
[----:B------:R-:W5:Y:S04]  /*1200*/  LDG.E.64 R20, desc[UR10][R6.64+-0x28] ;  /* 0xffffd80a06147981 */ /* 0x000f68000c1e1b00 */
        /* <DEDUP_REMOVED lines=22> */
[----:B------:R-:W5:Y:S04]  /*1370*/  LDG.E.64 R18, desc[UR10][R6.64+0x18] ;  /* 0x0000180a06127981 */ /* 0x000f68000c1e1b00 */
[----:B------:R-:W-:-:S06]  /*1380*/  DSETP.GEU.AND P1, PT, R16, R14, PT ;  /* 0x0000000e1000722a */ /* 0x000fcc0003f2e000 */
[----:B------:R-:W-:Y:S02]  /*1390*/  FSEL R14, R16, R14, !P1 ;  /* 0x0000000e100e7208 */ /* 0x000fe40004800000 */
[----:B------:R-:W-:Y:S02]  /*13a0*/  FSEL R15, R17, R15, !P1 ;  /* 0x0000000f110f7208 */ /* 0x000fe40004800000 */
[----:B------:R-:W5:Y:S04]  /*13b0*/  LDG.E.64 R16, desc[UR10][R6.64+0x20] ;  /* 0x0000200a06107981 */ /* 0x000f68000c1e1b00 */
[----:B------:R-:W-:Y:S01]  /*13c0*/  DSETP.GEU.AND P2, PT, R12, R14, PT ;  /* 0x0000000e0c00722a */ /* 0x000fe20003f4e000 */
[----:B------:R-:W-:-:S05]  /*13d0*/  SEL R0, R5, R0, !P3 ;  /* 0x0000000005007207 */ /* 0x000fca0005800000 */
[----:B------:R-:W-:Y:S02]  /*13e0*/  FSEL R12, R12, R14, !P2 ;  /* 0x0000000e0c0c7208 */ /* 0x000fe40005000000 */
[----:B------:R-:W-:Y:S02]  /*13f0*/  FSEL R13, R13, R15, !P2 ;  /* 0x0000000f0d0d7208 */ /* 0x000fe40005000000 */
[----:B------:R-:W5:Y:S01]  /*1400*/  LDG.E.64 R14, desc[UR10][R6.64+0x28] ;  /* 0x0000280a060e7981 */ /* 0x000f62000c1e1b00 */
[----:B------:R-:W-:-:S03]  /*1410*/  @!P4 VIADD R0, R5, 0x1 ;  /* 0x000000010500c836 */ /* 0x000fc60000000000 */
[----:B--2---:R-:W-:-:S06]  /*1420*/  DSETP.GEU.AND P3, PT, R24, R12, PT ;  /* 0x0000000c1800722a */ /* 0x004fcc0003f6e000 */
[----:B------:R-:W-:Y:S02]  /*1430*/  FSEL R24, R24, R12, !P3 ;  /* 0x0000000c18187208 */ /* 0x000fe40005800000 */
[----:B------:R-:W-:Y:S02]  /*1440*/  FSEL R25, R25, R13, !P3 ;  /* 0x0000000d19197208 */ /* 0x000fe40005800000 */
[----:B------:R-:W2:Y:S04]  /*1450*/  LDG.E.64 R12, desc[UR10][R6.64+0x30] ;  /* 0x0000300a060c7981 */ /* 0x000ea8000c1e1b00 */
[----:B---3--:R-:W-:-:S06]  /*1460*/  DSETP.GEU.AND P4, PT, R22, R24, PT ;  /* 0x000000181600722a */ /* 0x008fcc0003f8e000 */
[----:B------:R-:W-:Y:S02]  /*1470*/  FSEL R22, R22, R24, !P4 ;  /* 0x0000001816167208 */ /* 0x000fe40006000000 */
[----:B------:R-:W-:Y:S02]  /*1480*/  FSEL R23, R23, R25, !P4 ;  /* 0x0000001917177208 */ /* 0x000fe40006000000 */
[----:B------:R0:W3:Y:S01]  /*1490*/  LDG.E.64 R24, desc[UR10][R6.64+0x38] ;  /* 0x0000380a06187981 */ /* 0x0000e2000c1e1b00 */
[----:B------:R-:W-:-:S03]  /*14a0*/  @!P5 VIADD R0, R5, 0x2 ;  /* 0x000000020500d836 */ /* 0x000fc60000000000 */
        /* <DEDUP_REMOVED lines=8> */
[----:B------:R-:W-:Y:S01]  /*1530*/  DSETP.GEU.AND P0, PT, R18, R10, PT ;  /* 0x0000000a1200722a */ /* 0x000fe20003f0e000 */
        /* <DEDUP_REMOVED lines=10> */
[----:B------:R-:W-:Y:S01]  /*15e0*/  FSEL R11, R15, R11, !P2 ;  /* 0x0000000b0f0b7208 */ /* 0x000fe20005000000 */
[C---:B------:R-:W-:Y:S02]  /*15f0*/  @!P4 VIADD R0, R5.reuse, 0x8 ;  /* 0x000000080500c836 */ /* 0x040fe40000000000 */
[C---:B------:R-:W-:Y:S02]  /*1600*/  @!P5 VIADD R0, R5.reuse, 0x9 ;  /* 0x000000090500d836 */ /* 0x040fe40000000000 */
[C---:B------:R-:W-:Y:S02]  /*1610*/  @!P6 VIADD R0, R5.reuse, 0xa ;  /* 0x0000000a0500e836 */ /* 0x040fe40000000000 */
[C---:B------:R-:W-:Y:S02]  /*1620*/  @!P0 VIADD R0, R5.reuse, 0xb ;  /* 0x0000000b05008836 */ /* 0x040fe40000000000 */
[----:B------:R-:W-:-:S02]  /*1630*/  @!P1 VIADD R0, R5, 0xc ;  /* 0x0000000c05009836 */ /* 0x000fc40000000000 */
[----:B------:R-:W-:Y:S01]  /*1640*/  @!P2 VIADD R0, R5, 0xd ;  /* 0x0000000d0500a836 */ /* 0x000fe20000000000 */
[----:B0-----:R-:W-:-:S05]  /*1650*/  IADD3 R6, P2, PT, R6, 0x80, RZ ;  /* 0x0000008006067810 */ /* 0x001fca0007f5e0ff */
[----:B------:R-:W-:Y:S01]  /*1660*/  IMAD.X R7, RZ, RZ, R7, P2 ;  /* 0x000000ffff077224 */ /* 0x000fe200010e0607 */
[----:B--2---:R-:W-:-:S06]  /*1670*/  DSETP.GEU.AND P3, PT, R12, R10, PT ;  /* 0x0000000a0c00722a */ /* 0x004fcc0003f6e000 */
[----:B------:R-:W-:Y:S02]  /*1680*/  FSEL R10, R12, R10, !P3 ;  /* 0x0000000a0c0a7208 */ /* 0x000fe40005800000 */
[----:B------:R-:W-:-:S06]  /*1690*/  FSEL R11, R13, R11, !P3 ;  /* 0x0000000b0d0b7208 */ /* 0x000fcc0005800000 */
[----:B---3--:R-:W-:Y:S01]  /*16a0*/  DSETP.GEU.AND P0, PT, R24, R10, PT ;  /* 0x0000000a1800722a */ /* 0x008fe20003f0e000 */
[----:B------:R-:W-:-:S13]  /*16b0*/  @!P3 VIADD R0, R5, 0xe ;  /* 0x0000000e0500b836 */ /* 0x000fda0000000000 */
[C---:B------:R-:W-:Y:S02]  /*16c0*/  @!P0 VIADD R0, R5.reuse, 0xf ;  /* 0x0000000f05008836 */ /* 0x040fe40000000000 */
[----:B------:R-:W-:-:S05]  /*16d0*/  VIADD R5, R5, 0x10 ;  /* 0x0000001005057836 */ /* 0x000fca0000000000 */
[----:B------:R-:W-:Y:S02]  /*16e0*/  ISETP.NE.AND P1, PT, R5, R4, PT ;  /* 0x000000040500720c */ /* 0x000fe40003f25270 */
[----:B------:R-:W-:Y:S02]  /*16f0*/  FSEL R24, R24, R10, !P0 ;  /* 0x0000000a18187208 */ /* 0x000fe40004000000 */
[----:B------:R-:W-:-:S09]  /*1700*/  FSEL R25, R25, R11, !P0 ;  /* 0x0000000b19197208 */ /* 0x000fd20004000000 */
[----:B------:R-:W-:Y:S05]  /*1710*/  @P1 BRA `(.L_x_222) ;  /* 0xfffffff800ac1947 */ /* 0x000fea000383ffff */
.L_x_221:
[----:B------:R-:W-:Y:S05]  /*1720*/  BRA.U !UP1, `(.L_x_209) ;  /* 0x0000000509947547 */ /* 0x000fea000b800000 */
[----:B------:R-:W-:Y:S02]  /*1730*/  UISETP.GE.U32.AND UP0, UPT, UR4, 0x8, UPT ;  /* 0x000000080400788c */ /* 0x000fe4000bf06070 */
[----:B------:R-:W-:-:S04]  /*1740*/  ULOP3.LUT UR5, UR6, 0x7, URZ, 0xc0, !UPT ;  /* 0x0000000706057892 */ /* 0x000fc8000f8ec0ff */
[----:B------:R-:W-:-:S03]  /*1750*/  UISETP.NE.AND UP1, UPT, UR5, URZ, UPT ;  /* 0x000000ff0500728c */ /* 0x000fc6000bf25270 */
[----:B------:R-:W-:Y:S08]  /*1760*/  BRA.U !UP0, `(.L_x_223) ;  /* 0x0000000108b87547 */ /* 0x000ff0000b800000 */
        /* <DEDUP_REMOVED lines=10> */
[----:B------:R-:W5:Y:S04]  /*1810*/  LDG.E.64 R18, desc[UR10][R26.64+0x28] ;  /* 0x0000280a1a127981 */ /* 0x000f68000c1e1b00 */
[----:B------:R-:W5:Y:S04]  /*1820*/  LDG.E.64 R20, desc[UR10][R26.64+0x30] ;  /* 0x0000300a1a147981 */ /* 0x000f68000c1e1b00 */
        /* <DEDUP_REMOVED lines=32> */
[C---:B------:R-:W-:Y:S02]  /*1a30*/  @!P3 VIADD R0, R4.reuse, 0x7 ;  /* 0x000000070400b836 */ /* 0x040fe40000000000 */
[----:B------:R-:W-:-:S07]  /*1a40*/  VIADD R4, R4, 0x8 ;  /* 0x0000000804047836 */ /* 0x000fce0000000000 */
.L_x_223:
        /* <DEDUP_REMOVED lines=31> */
.L_x_224:
[----:B------:R-:W-:Y:S05]  /*1c40*/  BRA.U !UP1, `(.L_x_209) ;  /* 0x00000001094c7547 */ /* 0x000fea000b800000 */
[----:B------:R-:W0:Y:S01]  /*1c50*/  LDCU.64 UR6, c[0x0][0x390] ;  /* 0x00007200ff0677ac */ /* 0x000e220008000a00 */
[----:B------:R-:W-:Y:S01]  /*1c60*/  IADD3 R8, P0, PT, R4, R8, RZ ;  /* 0x0000000804087210 */ /* 0x000fe20007f1e0ff */
[----:B------:R-:W-:-:S04]  /*1c70*/  UIADD3 UR4, UPT, UPT, -UR4, URZ, URZ ;  /* 0x000000ff04047290 */ /* 0x000fc8000fffe1ff */
[----:B------:R-:W-:Y:S01]  /*1c80*/  IMAD.X R3, RZ, RZ, R3, P0 ;  /* 0x000000ffff037224 */ /* 0x000fe200000e0603 */
[----:B0-----:R-:W-:-:S04]  /*1c90*/  LEA R5, P1, R8, UR6, 0x3 ;  /* 0x0000000608057c11 */ /* 0x001fc8000f8218ff */
[----:B------:R-:W-:-:S09]  /*1ca0*/  LEA.HI.X R8, R8, UR7, R3, 0x3, P1 ;  /* 0x0000000708087c11 */ /* 0x000fd200088f1c03 */
.L_x_225:
[----:B------:R-:W-:Y:S02]  /*1cb0*/  IMAD.MOV.U32 R6, RZ, RZ, R5 ;  /* 0x000000ffff067224 */ /* 0x000fe400078e0005 */
[----:B------:R-:W-:-:S06]  /*1cc0*/  IMAD.MOV.U32 R7, RZ, RZ, R8 ;  /* 0x000000ffff077224 */ /* 0x000fcc00078e0008 */
[----:B------:R-:W2:Y:S01]  /*1cd0*/  LDG.E.64 R6, desc[UR10][R6.64] ;  /* 0x0000000a06067981 */ /* 0x000ea2000c1e1b00 */
[----:B------:R-:W-:Y:S01]  /*1ce0*/  UIADD3 UR4, UPT, UPT, UR4, 0x1, URZ ;  /* 0x0000000104047890 */ /* 0x000fe2000fffe0ff */
[----:B------:R-:W-:-:S03]  /*1cf0*/  IADD3 R5, P1, PT, R5, 0x8, RZ ;  /* 0x0000000805057810 */ /* 0x000fc60007f3e0ff */
[----:B------:R-:W-:Y:S02]  /*1d00*/  UISETP.NE.AND UP0, UPT, UR4, URZ, UPT ;  /* 0x000000ff0400728c */ /* 0x000fe4000bf05270 */
[----:B------:R-:W-:Y:S01]  /*1d10*/  IMAD.X R8, RZ, RZ, R8, P1 ;  /* 0x000000ffff087224 */ /* 0x000fe200008e0608 */
[----:B--2---:R-:W-:-:S06]  /*1d20*/  DSETP.GEU.AND P0, PT, R6, R24, PT ;  /* 0x000000180600722a */ /* 0x004fcc0003f0e000 */
[C---:B------:R-:W-:Y:S01]  /*1d30*/  SEL R0, R4.reuse, R0, !P0 ;  /* 0x0000000004007207 */ /* 0x040fe20004000000 */
[----:B------:R-:W-:Y:S01]  /*1d40*/  VIADD R4, R4, 0x1 ;  /* 0x0000000104047836 */ /* 0x000fe20000000000 */
[----:B------:R-:W-:Y:S02]  /*1d50*/  FSEL R24, R6, R24, !P0 ;  /* 0x0000001806187208 */ /* 0x000fe40004000000 */
[----:B------:R-:W-:Y:S01]  /*1d60*/  FSEL R25, R7, R25, !P0 ;  /* 0x0000001907197208 */ /* 0x000fe20004000000 */
[----:B------:R-:W-:Y:S06]  /*1d70*/  BRA.U UP0, `(.L_x_225) ;  /* 0xfffffffd00cc7547 */ /* 0x000fec000b83ffff */
.L_x_209:
[----:B------:R-:W0:Y:S01]  /*1d80*/  LDC.64 R6, c[0x0][0x3b0] ;  /* 0x0000ec00ff067b82 */ /* 0x000e220000000a00 */
[----:B------:R-:W1:Y:S02]  /*1d90*/  LDCU.64 UR4, c[0x0][0x3a8] ;  /* 0x00007500ff0477ac */ /* 0x000e640008000a00 */
[----:B-1----:R-:W-:-:S04]  /*1da0*/  LEA R4, P0, R2, UR4, 0x2 ;  /* 0x0000000402047c11 */ /* 0x002fc8000f8010ff */
[----:B------:R-:W-:Y:S01]  /*1db0*/  LEA.HI.X R5, R2, UR5, RZ, 0x2, P0 ;  /* 0x0000000502057c11 */ /* 0x000fe200080f14ff */
[----:B0-----:R-:W-:-:S04]  /*1dc0*/  IMAD.WIDE.U32 R2, R0, 0x4, R6 ;  /* 0x0000000400027825 */ /* 0x001fc800078e0006 */
[----:B------:R-:W-:Y:S04]  /*1dd0*/  STG.E desc[UR10][R4.64], R0 ;  /* 0x0000000004007986 */ /* 0x000fe8000c10190a */
[----:B------:R-:W2:Y:S02]  /*1de0*/  LDG.E R6, desc[UR10][R2.64] ;  /* 0x0000000a02067981 */ /* 0x000ea4000c1e1900 */
[----:B--2---:R-:W-:-:S05]  /*1df0*/  VIADD R7, R6, 0x1 ;  /* 0x0000000106077836 */ /* 0x004fca0000000000 */
[----:B------:R-:W-:Y:S01]  /*1e00*/  STG.E desc[UR10][R2.64], R7 ;  /* 0x0000000702007986 */ /* 0x000fe2000c10190a */
[----:B------:R-:W-:Y:S05]  /*1e10*/  EXIT ;  /* 0x000000000000794d */ /* 0x000fea0003800000 */
.L_x_226:
        /* <DEDUP_REMOVED lines=14> */
.L_x_802:


//--------------------- .text._Z23vectorLabelDistance2UR2PKdPdS1_iiiPiS2_ --------------------------
	.section	.text._Z23vectorLabelDistance2UR2PKdPdS1_iiiPiS2_,"ax",@progbits
	.align	128
        .global         _Z23vectorLabelDistance2UR2PKdPdS1_iiiPiS2_
        .type           _Z23vectorLabelDistance2UR2PKdPdS1_iiiPiS2_,@function
        .size           _Z23vectorLabelDistance2UR2PKdPdS1_iiiPiS2_,(.L_x_803 - _Z23vectorLabelDistance2UR2PKdPdS1_iiiPiS2_)
        .other          _Z23vectorLabelDistance2UR2PKdPdS1_iiiPiS2_,@"STO_CUDA_ENTRY STV_DEFAULT"
_Z23vectorLabelDistance2UR2PKdPdS1_iiiPiS2_:
.text._Z23vectorLabelDistance2UR2PKdPdS1_iiiPiS2_:
        /* <DEDUP_REMOVED lines=24> */
[----:B------:R-:W-:Y:S02]  /*0180*/  ULOP3.LUT UR4, UR13, 0x7ffffff8, URZ, 0xc0, !UPT ;  /* 0x7ffffff80d047892 */ /* 0x000fe4000f8ec0ff */
[----:B------:R-:W-:Y:S02]  /*0190*/  ULOP3.LUT UR14, UR13, 0x7, URZ, 0xc0, !UPT ;  /* 0x000000070d0e7892 */ /* 0x000fe4000f8ec0ff */
[----:B------:R-:W-:-:S03]  /*01a0*/  UIADD3 UR8, UPT, UPT, -UR4, URZ, URZ ;  /* 0x000000ff04087290 */ /* 0x000fc6000fffe1ff */
[----:B------:R-:W-:Y:S02]  /*01b0*/  UMOV UR4, URZ ;  /* 0x000000ff00047c82 */ /* 0x000fe40008000000 */
[----:B------:R-:W-:Y:S01]  /*01c0*/  VIADD R3, R7, UR4 ;  /* 0x0000000407037c36 */ /* 0x000fe20008000000 */
[----:B------:R-:W-:-:S06]  /*01d0*/  UMOV UR4, URZ ;  /* 0x000000ff00047c82 */ /* 0x000fcc0008000000 */
.L_x_235:
[----:B------:R-:W0:Y:S01]  /*01e0*/  LDCU UR9, c[0x0][0x39c] ;  /* 0x00007380ff0977ac */ /* 0x000e220008000800 */
[----:B------:R-:W-:Y:S01]  /*01f0*/  IMAD.MOV.U32 R29, RZ, RZ, RZ ;  /* 0x000000ffff1d7224 */ /* 0x000fe200078e00ff */
[----:B------:R-:W-:Y:S01]  /*0200*/  CS2R R18, SRZ ;  /* 0x0000000000127805 */ /* 0x000fe2000001ff00 */
[----:B------:R-:W-:Y:S02]  /*0210*/  UISETP.NE.AND UP0, UPT, UR14, URZ, UPT ;  /* 0x000000ff0e00728c */ /* 0x000fe4000bf05270 */
        /* <DEDUP_REMOVED lines=17> */
.L_x_230:
        /* <DEDUP_REMOVED lines=13> */
[----:B------:R-:W3:Y:S01]  /*0400*/  LDG.E.64.CONSTANT R20, desc[UR10][R8.64+-0x20] ;  /* 0xffffe00a08147981 */ /* 0x000ee2000c1e9b00 */
[----:B------:R-:W-:-:S03]  /*0410*/  DFMA R24, R24, R24, R18 ;  /* 0x000000181818722b */ /* 0x000fc60000000012 */
[----:B------:R-:W4:Y:S05]  /*0420*/  LDG.E.64.CONSTANT R18, desc[UR10][R8.64+-0x18] ;  /* 0xffffe80a08127981 */ /* 0x000f2a000c1e9b00 */
[----:B------:R-:W-:Y:S01]  /*0430*/  DFMA R24, R16, R16, R24 ;  /* 0x000000101018722b */ /* 0x000fe20000000018 */
[----:B------:R-:W4:Y:S01]  /*0440*/  LDG.E.64.CONSTANT R16, desc[UR10][R10.64+-0x18] ;  /* 0xffffe80a0a107981 */ /* 0x000f22000c1e9b00 */
[----:B--2---:R-:W-:-:S03]  /*0450*/  DADD R12, R12, -R14 ;  /* 0x000000000c0c7229 */ /* 0x004fc6000000080e */
[----:B------:R-:W2:Y:S05]  /*0460*/  LDG.E.64.CONSTANT R14, desc[UR10][R8.64+-0x10] ;  /* 0xfffff00a080e7981 */ /* 0x000eaa000c1e9b00 */
[----:B------:R-:W-:Y:S02]  /*0470*/  DFMA R24, R12, R12, R24 ;  /* 0x0000000c0c18722b */ /* 0x000fe40000000018 */
[----:B------:R-:W2:Y:S01]  /*0480*/  LDG.E.64.CONSTANT R12, desc[UR10][R10.64+-0x10] ;  /* 0xfffff00a0a0c7981 */ /* 0x000ea2000c1e9b00 */
[----:B---3--:R-:W-:-:S03]  /*0490*/  DADD R20, R22, -R20 ;  /* 0x0000000016147229 */ /* 0x008fc60000000814 */
[----:B------:R-:W3:Y:S05]  /*04a0*/  LDG.E.64.CONSTANT R22, desc[UR10][R10.64+-0x8] ;  /* 0xfffff80a0a167981 */ /* 0x000eea000c1e9b00 */
[----:B------:R-:W-:Y:S02]  /*04b0*/  DFMA R24, R20, R20, R24 ;  /* 0x000000141418722b */ /* 0x000fe40000000018 */
[----:B----4-:R-:W-:Y:S01]  /*04c0*/  DADD R16, R16, -R18 ;  /* 0x0000000010107229 */ /* 0x010fe20000000812 */
[----:B------:R-:W3:Y:S04]  /*04d0*/  LDG.E.64.CONSTANT R20, desc[UR10][R8.64+-0x8] ;  /* 0xfffff80a08147981 */ /* 0x000ee8000c1e9b00 */
[----:B------:R-:W4:Y:S03]  /*04e0*/  LDG.E.64.CONSTANT R18, desc[UR10][R8.64] ;  /* 0x0000000a08127981 */ /* 0x000f26000c1e9b00 */
[----:B------:R-:W-:-:S02]  /*04f0*/  DFMA R24, R16, R16, R24 ;  /* 0x000000101018722b */ /* 0x000fc40000000018 */
        /* <DEDUP_REMOVED lines=43> */
.L_x_229:
[----:B------:R-:W-:Y:S05]  /*07b0*/  BRA.U !UP0, `(.L_x_231) ;  /* 0x0000000508947547 */ /* 0x000fea000b800000 */
[----:B------:R-:W-:Y:S02]  /*07c0*/  UIADD3 UR5, UPT, UPT, UR14, -0x1, URZ ;  /* 0xffffffff0e057890 */ /* 0x000fe4000fffe0ff */
[----:B------:R-:W-:Y:S02]  /*07d0*/  ULOP3.LUT UP1, URZ, UR13, 0x3, URZ, 0xc0, !UPT ;  /* 0x000000030dff7892 */ /* 0x000fe4000f82c0ff */
[----:B------:R-:W-:-:S09]  /*07e0*/  UISETP.GE.U32.AND UP0, UPT, UR5, 0x3, UPT ;  /* 0x000000030500788c */ /* 0x000fd2000bf06070 */
[----:B------:R-:W-:Y:S05]  /*07f0*/  BRA.U !UP0, `(.L_x_232) ;  /* 0x0000000108b87547 */ /* 0x000fea000b800000 */
[----:B------:R-:W0:Y:S01]  /*0800*/  LDC.64 R12, c[0x0][0x380] ;  /* 0x0000e000ff0c7b82 */ /* 0x000e220000000a00 */
[C---:B------:R-:W-:Y:S01]  /*0810*/  IADD3 R8, P0, PT, R29.reuse, R6, RZ ;  /* 0x000000061d087210 */ /* 0x040fe20007f1e0ff */
[----:B------:R-:W-:-:S04]  /*0820*/  VIADD R9, R29, UR9 ;  /* 0x000000091d097c36 */ /* 0x000fc80008000000 */
[----:B------:R-:W-:Y:S02]  /*0830*/  IMAD.X R11, RZ, RZ, R3, P0 ;  /* 0x000000ffff0b7224 */ /* 0x000fe400000e0603 */
[----:B------:R-:W1:Y:S01]  /*0840*/  LDC.64 R26, c[0x0][0x388] ;  /* 0x0000e200ff1a7b82 */ /* 0x000e620000000a00 */
[----:B0-----:R-:W-:-:S04]  /*0850*/  LEA R10, P0, R8, R12, 0x3 ;  /* 0x0000000c080a7211 */ /* 0x001fc800078018ff */
[----:B------:R-:W-:Y:S01]  /*0860*/  LEA.HI.X R11, R8, R13, R11, 0x3, P0 ;  /* 0x0000000d080b7211 */ /* 0x000fe200000f1c0b */
[----:B-1----:R-:W-:-:S04]  /*0870*/  IMAD.WIDE.U32 R26, R9, 0x8, R26 ;  /* 0x00000008091a7825 */ /* 0x002fc800078e001a */
[----:B------:R-:W2:Y:S01]  /*0880*/  LDG.E.64.CONSTANT R14, desc[UR10][R10.64] ;  /* 0x0000000a0a0e7981 */ /* 0x000ea2000c1e9b00 */
[----:B------:R-:W0:Y:S03]  /*0890*/  LDC.64 R8, c[0x0][0x388] ;  /* 0x0000e200ff087b82 */ /* 0x000e260000000a00 */
[----:B------:R-:W2:Y:S01]  /*08a0*/  LDG.E.64.CONSTANT R12, desc[UR10][R26.64] ;  /* 0x0000000a1a0c7981 */ /* 0x000ea2000c1e9b00 */
[----:B------:R-:W-:-:S03]  /*08b0*/  IADD3 R16, P0, PT, R29, UR9, RZ ;  /* 0x000000091d107c10 */ /* 0x000fc6000ff1e0ff */
[----:B------:R-:W3:Y:S02]  /*08c0*/  LDG.E.64.CONSTANT R22, desc[UR10][R26.64+0x8] ;  /* 0x0000080a1a167981 */ /* 0x000ee4000c1e9b00 */
[----:B------:R-:W-:Y:S02]  /*08d0*/  IMAD.X R17, RZ, RZ, RZ, P0 ;  /* 0x000000ffff117224 */ /* 0x000fe400000e06ff */
[----:B------:R-:W3:Y:S04]  /*08e0*/  LDG.E.64.CONSTANT R20, desc[UR10][R10.64+0x8] ;  /* 0x0000080a0a147981 */ /* 0x000ee8000c1e9b00 */
[----:B------:R-:W4:Y:S01]  /*08f0*/  LDG.E.64.CONSTANT R26, desc[UR10][R10.64+0x38] ;  /* 0x0000380a0a1a7981 */ /* 0x000f22000c1e9b00 */
[----:B0-----:R-:W-:-:S04]  /*0900*/  LEA R8, P0, R16, R8, 0x3 ;  /* 0x0000000810087211 */ /* 0x001fc800078018ff */
[----:B------:R-:W-:Y:S02]  /*0910*/  LEA.HI.X R9, R16, R9, R17, 0x3, P0 ;  /* 0x0000000910097211 */ /* 0x000fe400000f1c11 */
[----:B------:R-:W5:Y:S01]  /*0920*/  LDG.E.64.CONSTANT R16, desc[UR10][R10.64+0x18] ;  /* 0x0000180a0a107981 */ /* 0x000f62000c1e9b00 */
[----:B--2---:R-:W-:-:S03]  /*0930*/  DADD R24, R12, -R14 ;  /* 0x000000000c187229 */ /* 0x004fc6000000080e */
[----:B------:R-:W2:Y:S04]  /*0940*/  LDG.E.64.CONSTANT R12, desc[UR10][R10.64+0x10] ;  /* 0x0000100a0a0c7981 */ /* 0x000ea8000c1e9b00 */
[----:B------:R-:W2:Y:S01]  /*0950*/  LDG.E.64.CONSTANT R14, desc[UR10][R8.64+0x10] ;  /* 0x0000100a080e7981 */ /* 0x000ea2000c1e9b00 */
[----:B------:R-:W-:-:S03]  /*0960*/  DFMA R24, R24, R24, R18 ;  /* 0x000000181818722b */ /* 0x000fc60000000012 */
[----:B------:R-:W5:Y:S01]  /*0970*/  LDG.E.64.CONSTANT R18, desc[UR10][R8.64+0x18] ;  /* 0x0000180a08127981 */ /* 0x000f62000c1e9b00 */
[----:B---3--:R-:W-:-:S03]  /*0980*/  DADD R20, R22, -R20 ;  /* 0x0000000016147229 */ /* 0x008fc60000000814 */
[----:B------:R-:W3:Y:S05]  /*0990*/  LDG.E.64.CONSTANT R22, desc[UR10][R8.64+0x30] ;  /* 0x0000300a08167981 */ /* 0x000eea000c1e9b00 */
[----:B------:R-:W-:Y:S02]  /*09a0*/  DFMA R24, R20, R20, R24 ;  /* 0x000000141418722b */ /* 0x000fe40000000018 */
[----:B--2---:R-:W-:Y:S01]  /*09b0*/  DADD R20, R14, -R12 ;  /* 0x000000000e147229 */ /* 0x004fe2000000080c */
[----:B------:R-:W2:Y:S04]  /*09c0*/  LDG.E.64.CONSTANT R14, desc[UR10][R10.64+0x20] ;  /* 0x0000200a0a0e7981 */ /* 0x000ea8000c1e9b00 */
[----:B------:R-:W2:Y:S03]  /*09d0*/  LDG.E.64.CONSTANT R12, desc[UR10][R8.64+0x20] ;  /* 0x0000200a080c7981 */ /* 0x000ea6000c1e9b00 */
[----:B------:R-:W-:-:S02]  /*09e0*/  DFMA R24, R20, R20, R24 ;  /* 0x000000141418722b */ /* 0x000fc40000000018 */
[----:B-----5:R-:W-:Y:S01]  /*09f0*/  DADD R20, R18, -R16 ;  /* 0x0000000012147229 */ /* 0x020fe20000000810 */
[----:B------:R-:W5:Y:S04]  /*0a00*/  LDG.E.64.CONSTANT R16, desc[UR10][R10.64+0x28] ;  /* 0x0000280a0a107981 */ /* 0x000f68000c1e9b00 */
[----:B------:R-:W5:Y:S03]  /*0a10*/  LDG.E.64.CONSTANT R18, desc[UR10][R8.64+0x28] ;  /* 0x0000280a08127981 */ /* 0x000f66000c1e9b00 */
[----:B------:R-:W-:Y:S02]  /*0a20*/  DFMA R24, R20, R20, R24 ;  /* 0x000000141418722b */ /* 0x000fe40000000018 */
[----:B------:R-:W3:Y:S04]  /*0a30*/  LDG.E.64.CONSTANT R20, desc[UR10][R10.64+0x30] ;  /* 0x0000300a0a147981 */ /* 0x000ee8000c1e9b00 */
[----:B------:R-:W4:Y:S01]  /*0a40*/  LDG.E.64.CONSTANT R8, desc[UR10][R8.64+0x38] ;  /* 0x0000380a08087981 */ /* 0x000f22000c1e9b00 */
[----:B------:R-:W-:Y:S01]  /*0a50*/  VIADD R29, R29, 0x8 ;  /* 0x000000081d1d7836 */ /* 0x000fe20000000000 */
[----:B--2---:R-:W-:-:S08]  /*0a60*/  DADD R12, R12, -R14 ;  /* 0x000000000c0c7229 */ /* 0x004fd0000000080e */
[----:B------:R-:W-:Y:S02]  /*0a70*/  DFMA R24, R12, R12, R24 ;  /* 0x0000000c0c18722b */ /* 0x000fe40000000018 */
[----:B-----5:R-:W-:Y:S02]  /*0a80*/  DADD R16, R18, -R16 ;  /* 0x0000000012107229 */ /* 0x020fe40000000810 */
[----:B---3--:R-:W-:-:S06]  /*0a90*/  DADD R20, R22, -R20 ;  /* 0x0000000016147229 */ /* 0x008fcc0000000814 */
[----:B------:R-:W-:Y:S02]  /*0aa0*/  DFMA R24, R16, R16, R24 ;  /* 0x000000101018722b */ /* 0x000fe40000000018 */
[----:B----4-:R-:W-:-:S06]  /*0ab0*/  DADD R26, R8, -R26 ;  /* 0x00000000081a7229 */ /* 0x010fcc000000081a */
[----:B------:R-:W-:-:S08]  /*0ac0*/  DFMA R24, R20, R20, R24 ;  /* 0x000000141418722b */ /* 0x000fd00000000018 */
[----:B------:R-:W-:-:S11]  /*0ad0*/  DFMA R18, R26, R26, R24 ;  /* 0x0000001a1a12722b */ /* 0x000fd60000000018 */
.L_x_232:
        /* <DEDUP_REMOVED lines=10> */
[----:B0-----:R-:W-:-:S04]  /*0b80*/  LEA R10, P0, R8, R10, 0x3 ;  /* 0x0000000a080a7211 */ /* 0x001fc800078018ff */
[----:B------:R-:W-:Y:S01]  /*0b90*/  LEA.HI.X R11, R8, R11, R12, 0x3, P0 ;  /* 0x0000000b080b7211 */ /* 0x000fe200000f1c0c */
[----:B-1----:R-:W-:-:S04]  /*0ba0*/  IMAD.WIDE.U32 R16, R9, 0x8, R16 ;  /* 0x0000000809107825 */ /* 0x002fc800078e0010 */
[----:B------:R-:W3:Y:S01]  /*0bb0*/  LDG.E.64.CONSTANT R22, desc[UR10][R10.64] ;  /* 0x0000000a0a167981 */ /* 0x000ee2000c1e9b00 */
[----:B------:R-:W-:-:S03]  /*0bc0*/  IADD3 R8, P0, PT, R29, UR9, RZ ;  /* 0x000000091d087c10 */ /* 0x000fc6000ff1e0ff */
[----:B------:R-:W3:Y:S02]  /*0bd0*/  LDG.E.64.CONSTANT R20, desc[UR10][R16.64] ;  /* 0x0000000a10147981 */ /* 0x000ee4000c1e9b00 */
[----:B------:R-:W-:Y:S01]  /*0be0*/  IMAD.X R9, RZ, RZ, RZ, P0 ;  /* 0x000000ffff097224 */ /* 0x000fe200000e06ff */
[C---:B--2---:R-:W-:Y:S01]  /*0bf0*/  LEA R24, P0, R8.reuse, R24, 0x3 ;  /* 0x0000001808187211 */ /* 0x044fe200078018ff */
[----:B------:R-:W2:Y:S03]  /*0c00*/  LDG.E.64.CONSTANT R14, desc[UR10][R10.64+0x8] ;  /* 0x0000080a0a0e7981 */ /* 0x000ea6000c1e9b00 */
[----:B------:R-:W-:Y:S02]  /*0c10*/  LEA.HI.X R25, R8, R25, R9, 0x3, P0 ;  /* 0x0000001908197211 */ /* 0x000fe400000f1c09 */
[----:B------:R-:W4:Y:S04]  /*0c20*/  LDG.E.64.CONSTANT R8, desc[UR10][R10.64+0x10] ;  /* 0x0000100a0a087981 */ /* 0x000f28000c1e9b00 */
[----:B------:R-:W2:Y:S04]  /*0c30*/  LDG.E.64.CONSTANT R16, desc[UR10][R16.64+0x8] ;  /* 0x0000080a10107981 */ /* 0x000ea8000c1e9b00 */
[----:B------:R-:W4:Y:S04]  /*0c40*/  LDG.E.64.CONSTANT R12, desc[UR10][R24.64+0x10] ;  /* 0x0000100a180c7981 */ /* 0x000f28000c1e9b00 */
[----:B------:R-:W5:Y:S04]  /*0c50*/  LDG.E.64.CONSTANT R10, desc[UR10][R10.64+0x18] ;  /* 0x0000180a0a0a7981 */ /* 0x000f68000c1e9b00 */
[----:B------:R-:W5:Y:S01]  /*0c60*/  LDG.E.64.CONSTANT R26, desc[UR10][R24.64+0x18] ;  /* 0x0000180a181a7981 */ /* 0x000f62000c1e9b00 */
[----:B------:R-:W-:Y:S01]  /*0c70*/  VIADD R29, R29, 0x4 ;  /* 0x000000041d1d7836 */ /* 0x000fe20000000000 */
[----:B---3--:R-:W-:-:S08]  /*0c80*/  DADD R20, R20, -R22 ;  /* 0x0000000014147229 */ /* 0x008fd00000000816 */
[----:B------:R-:W-:Y:S02]  /*0c90*/  DFMA R18, R20, R20, R18 ;  /* 0x000000141412722b */ /* 0x000fe40000000012 */
[----:B--2---:R-:W-:Y:S02]  /*0ca0*/  DADD R14, R16, -R14 ;  /* 0x00000000100e7229 */ /* 0x004fe4000000080e */
[----:B----4-:R-:W-:-:S06]  /*0cb0*/  DADD R8, R12, -R8 ;  /* 0x000000000c087229 */ /* 0x010fcc0000000808 */
[----:B------:R-:W-:Y:S02]  /*0cc0*/  DFMA R18, R14, R14, R18 ;  /* 0x0000000e0e12722b */ /* 0x000fe40000000012 */
[----:B-----5:R-:W-:-:S06]  /*0cd0*/  DADD R26, R26, -R10 ;  /* 0x000000001a1a7229 */ /* 0x020fcc000000080a */
[----:B------:R-:W-:-:S08]  /*0ce0*/  DFMA R18, R8, R8, R18 ;  /* 0x000000080812722b */ /* 0x000fd00000000012 */
[----:B------:R-:W-:-:S11]  /*0cf0*/  DFMA R18, R26, R26, R18 ;  /* 0x0000001a1a12722b */ /* 0x000fd60000000012 */
.L_x_233:
        /* <DEDUP_REMOVED lines=12> */
[----:B------:R-:W3:Y:S01]  /*0dc0*/  LDG.E.64.CONSTANT R20, desc[UR10][R8.64+0x8] ;  /* 0x0000080a08147981 */ /* 0x000ee2000c1e9b00 */
[----:B--2---:R-:W-:-:S02]  /*0dd0*/  DADD R12, R12, -R14 ;  /* 0x000000000c0c7229 */ /* 0x004fc4000000080e */
[----:B---3--:R-:W-:-:S06]  /*0de0*/  DADD R16, R16, -R20 ;  /* 0x0000000010107229 */ /* 0x008fcc0000000814 */
[----:B------:R-:W-:-:S08]  /*0df0*/  DFMA R18, R12, R12, R18 ;  /* 0x0000000c0c12722b */ /* 0x000fd00000000012 */
[----:B------:R-:W-:-:S11]  /*0e00*/  DFMA R18, R16, R16, R18 ;  /* 0x000000101012722b */ /* 0x000fd60000000012 */
.L_x_231:
        /* <DEDUP_REMOVED lines=11> */
.L_x_228:
        /* <DEDUP_REMOVED lines=8> */
.L_x_237:
[----:B------:R-:W-:Y:S01]  /*0f40*/  IADD3 R3, P0, PT, R4, UR5, RZ ;  /* 0x0000000504037c10 */ /* 0x000fe2000ff1e0ff */
[----:B------:R-:W-:-:S04]  /*0f50*/  UIADD3 UR5, UPT, UPT, UR5, 0x8, URZ ;  /* 0x0000000805057890 */ /* 0x000fc8000fffe0ff */
[----:B------:R-:W-:Y:S01]  /*0f60*/  IMAD.X R6, RZ, RZ, R2, P0 ;  /* 0x000000ffff067224 */ /* 0x000fe200000e0602 */
[----:B01----:R-:W-:Y:S01]  /*0f70*/  LEA R8, P0, R3, UR8, 0x3 ;  /* 0x0000000803087c11 */ /* 0x003fe2000f8018ff */
        /* <DEDUP_REMOVED lines=11> */
.L_x_236:
[----:B------:R-:W-:Y:S05]  /*1030*/  BRA.U !UP0, `(.L_x_234) ;  /* 0x0000000108887547 */ /* 0x000fea000b800000 */
[----:B------:R-:W-:Y:S02]  /*1040*/  UISETP.GE.U32.AND UP0, UPT, UR7, 0x4, UPT ;  /* 0x000000040700788c */ /* 0x000fe4000bf06070 */
[----:B------:R-:W-:-:S04]  /*1050*/  ULOP3.LUT UR5, UR6, 0x3, URZ, 0xc0, !UPT ;  /* 0x0000000306057892 */ /* 0x000fc8000f8ec0ff */
[----:B------:R-:W-:-:S03]  /*1060*/  UISETP.NE.AND UP1, UPT, UR5, URZ, UPT ;  /* 0x000000ff0500728c */ /* 0x000fc6000bf25270 */
[----:B------:R-:W-:Y:S08]  /*1070*/  BRA.U !UP0, `(.L_x_238) ;  /* 0x0000000108287547 */ /* 0x000ff0000b800000 */
[----:B------:R-:W1:Y:S01]  /*1080*/  LDCU.64 UR8, c[0x0][0x390] ;  /* 0x00007200ff0877ac */ /* 0x000e620008000a00 */
[----:B------:R-:W-:Y:S01]  /*1090*/  IADD3 R3, P0, PT, R4, UR4, RZ ;  /* 0x0000000404037c10 */ /* 0x000fe2000ff1e0ff */
[----:B------:R-:W-:-:S04]  /*10a0*/  UIADD3 UR4, UPT, UPT, UR4, 0x4, URZ ;  /* 0x0000000404047890 */ /* 0x000fc8000fffe0ff */
[----:B------:R-:W-:Y:S01]  /*10b0*/  IMAD.X R6, RZ, RZ, R2, P0 ;  /* 0x000000ffff067224 */ /* 0x000fe200000e0602 */
[----:B-1----:R-:W-:-:S04]  /*10c0*/  LEA R8, P0, R3, UR8, 0x3 ;  /* 0x0000000803087c11 */ /* 0x002fc8000f8018ff */
[----:B------:R-:W-:-:S05]  /*10d0*/  LEA.HI.X R9, R3, UR9, R6, 0x3, P0 ;  /* 0x0000000903097c11 */ /* 0x000fca00080f1c06 */
[----:B------:R0:W-:Y:S04]  /*10e0*/  STG.E.64 desc[UR10][R8.64], RZ ;  /* 0x000000ff08007986 */ /* 0x0001e8000c101b0a */
[----:B------:R0:W-:Y:S04]  /*10f0*/  STG.E.64 desc[UR10][R8.64+0x8], RZ ;  /* 0x000008ff08007986 */ /* 0x0001e8000c101b0a */
[----:B------:R0:W-:Y:S04]  /*1100*/  STG.E.64 desc[UR10][R8.64+0x10], RZ ;  /* 0x000010ff08007986 */ /* 0x0001e8000c101b0a */
[----:B------:R0:W-:Y:S02]  /*1110*/  STG.E.64 desc[UR10][R8.64+0x18], RZ ;  /* 0x000018ff08007986 */ /* 0x0001e4000c101b0a */
.L_x_238:
[----:B------:R-:W-:Y:S05]  /*1120*/  BRA.U !UP1, `(.L_x_234) ;  /* 0x00000001094c7547 */ /* 0x000fea000b800000 */
[----:B------:R-:W-:Y:S02]  /*1130*/  UISETP.NE.AND UP0, UPT, UR5, 0x1, UPT ;  /* 0x000000010500788c */ /* 0x000fe4000bf05270 */
[----:B------:R-:W-:-:S04]  /*1140*/  ULOP3.LUT UR7, UR6, 0x1, URZ, 0xc0, !UPT ;  /* 0x0000000106077892 */ /* 0x000fc8000f8ec0ff */
[----:B------:R-:W-:-:S03]  /*1150*/  UISETP.NE.U32.AND UP1, UPT, UR7, 0x1, UPT ;  /* 0x000000010700788c */ /* 0x000fc6000bf25070 */
[----:B------:R-:W-:Y:S08]  /*1160*/  BRA.U !UP0, `(.L_x_239) ;  /* 0x0000000108207547 */ /* 0x000ff0000b800000 */
[----:B------:R-:W0:Y:S01]  /*1170*/  LDCU.64 UR8, c[0x0][0x390] ;  /* 0x00007200ff0877ac */ /* 0x000e220008000a00 */
[----:B------:R-:W-:Y:S01]  /*1180*/  IADD3 R3, P0, PT, R4, UR4, RZ ;  /* 0x0000000404037c10 */ /* 0x000fe2000ff1e0ff */
[----:B------:R-:W-:-:S04]  /*1190*/  UIADD3 UR4, UPT, UPT, UR4, 0x2, URZ ;  /* 0x0000000204047890 */ /* 0x000fc8000fffe0ff */
[----:B------:R-:W-:Y:S01]  /*11a0*/  IMAD.X R6, RZ, RZ, R2, P0 ;  /* 0x000000ffff067224 */ /* 0x000fe200000e0602 */
[----:B01----:R-:W-:-:S04]  /*11b0*/  LEA R8, P0, R3, UR8, 0x3 ;  /* 0x0000000803087c11 */ /* 0x003fc8000f8018ff */
[----:B------:R-:W-:-:S05]  /*11c0*/  LEA.HI.X R9, R3, UR9, R6, 0x3, P0 ;  /* 0x0000000903097c11 */ /* 0x000fca00080f1c06 */
[----:B------:R2:W-:Y:S04]  /*11d0*/  STG.E.64 desc[UR10][R8.64], RZ ;  /* 0x000000ff08007986 */ /* 0x0005e8000c101b0a */
[----:B------:R2:W-:Y:S02]  /*11e0*/  STG.E.64 desc[UR10][R8.64+0x8], RZ ;  /* 0x000008ff08007986 */ /* 0x0005e4000c101b0a */
.L_x_239:
[----:B------:R-:W-:Y:S05]  /*11f0*/  BRA.U UP1, `(.L_x_234) ;  /* 0x0000000101187547 */ /* 0x000fea000b800000 */
[----:B------:R-:W0:Y:S01]  /*1200*/  LDCU.64 UR8, c[0x0][0x390] ;  /* 0x00007200ff0877ac */ /* 0x000e220008000a00 */
[----:B------:R-:W-:-:S05]  /*1210*/  IADD3 R3, P0, PT, R4, UR4, RZ ;  /* 0x0000000404037c10 */ /* 0x000fca000ff1e0ff */
[----:B------:R-:W-:Y:S01]  /*1220*/  IMAD.X R6, RZ, RZ, R2, P0 ;  /* 0x000000ffff067224 */ /* 0x000fe200000e0602 */
[----:B012---:R-:W-:-:S04]  /*1230*/  LEA R8, P0, R3, UR8, 0x3 ;  /* 0x0000000803087c11 */ /* 0x007fc8000f8018ff */
[----:B------:R-:W-:-:S05]  /*1240*/  LEA.HI.X R9, R3, UR9, R6, 0x3, P0 ;  /* 0x0000000903097c11 */ /* 0x000fca00080f1c06 */
[----:B------:R3:W-:Y:S04]  /*1250*/  STG.E.64 desc[UR10][R8.64], RZ ;  /* 0x000000ff08007986 */ /* 0x0007e8000c101b0a */
.L_x_234:
[----:B------:R-:W-:Y:S01]  /*1260*/  UISETP.GE.U32.AND UP0, UPT, UR6, 0x10, UPT ;  /* 0x000000100600788c */ /* 0x000fe2000bf06070 */
[----:B------:R-:W-:Y:S01]  /*1270*/  IMAD.MOV.U32 R7, RZ, RZ, RZ ;  /* 0x000000ffff077224 */ /* 0x000fe200078e00ff */
        /* <DEDUP_REMOVED lines=13> */
[----:B0123--:R-:W-:-:S04]  /*1350*/  LEA R8, P0, R4, UR8, 0x3 ;  /* 0x0000000804087c11 */ /* 0x00ffc8000f8018ff */
[----:B------:R-:W-:Y:S02]  /*1360*/  IADD3 R8, P1, PT, R8, 0x40, RZ ;  /* 0x0000004008087810 */ /* 0x000fe40007f3e0ff */
[----:B------:R-:W-:-:S05]  /*1370*/  LEA.HI.X R9, R4, UR9, R2, 0x3, P0 ;  /* 0x0000000904097c11 */ /* 0x000fca00080f1c02 */
[----:B------:R-:W-:-:S07]  /*1380*/  IMAD.X R9, RZ, RZ, R9, P1 ;  /* 0x000000ffff097224 */ /* 0x000fce00008e0609 */
.L_x_241:
        /* <DEDUP_REMOVED lines=85> */
.L_x_240:
[----:B------:R-:W-:Y:S05]  /*18e0*/  BRA.U !UP1, `(.L_x_227) ;  /* 0x0000000509947547 */ /* 0x000fea000b800000 */
[----:B------:R-:W-:Y:S02]  /*18f0*/  UISETP.GE.U32.AND UP0, UPT, UR4, 0x8, UPT ;  /* 0x000000080400788c */ /* 0x000fe4000bf06070 */
[----:B------:R-:W-:-:S04]  /*1900*/  ULOP3.LUT UR5, UR6, 0x7, URZ, 0xc0, !UPT ;  /* 0x0000000706057892 */ /* 0x000fc8000f8ec0ff */
[----:B------:R-:W-:-:S03]  /*1910*/  UISETP.NE.AND UP1, UPT, UR5, URZ, UPT ;  /* 0x000000ff0500728c */ /* 0x000fc6000bf25270 */
[----:B------:R-:W-:Y:S08]  /*1920*/  BRA.U !UP0, `(.L_x_242) ;  /* 0x0000000108b87547 */ /* 0x000ff0000b800000 */
[----:B------:R-:W4:Y:S01]  /*1930*/  LDCU.64 UR8, c[0x0][0x390] ;  /* 0x00007200ff0877ac */ /* 0x000f220008000a00 */
[----:B------:R-:W-:-:S05]  /*1940*/  IADD3 R6, P0, PT, R7, R4, RZ ;  /* 0x0000000407067210 */ /* 0x000fca0007f1e0ff */
[----:B0123--:R-:W-:Y:S01]  /*1950*/  IMAD.X R9, RZ, RZ, R2, P0 ;  /* 0x000000ffff097224 */ /* 0x00ffe200000e0602 */
[----:B----4-:R-:W-:-:S04]  /*1960*/  LEA R26, P0, R6, UR8, 0x3 ;  /* 0x00000008061a7c11 */ /* 0x010fc8000f8018ff */
        /* <DEDUP_REMOVED lines=42> */
.L_x_242:
        /* <DEDUP_REMOVED lines=31> */
.L_x_243:
[----:B------:R-:W-:Y:S05]  /*1e00*/  BRA.U !UP1, `(.L_x_227) ;  /* 0x00000001094c7547 */ /* 0x000fea000b800000 */
[----:B------:R-:W4:Y:S01]  /*1e10*/  LDCU.64 UR6, c[0x0][0x390] ;  /* 0x00007200ff0677ac */ /* 0x000f220008000a00 */
[----:B------:R-:W-:Y:S01]  /*1e20*/  IADD3 R4, P0, PT, R7, R4, RZ ;  /* 0x0000000407047210 */ /* 0x000fe20007f1e0ff */
[----:B------:R-:W-:-:S04]  /*1e30*/  UIADD3 UR4, UPT, UPT, -UR4, URZ, URZ ;  /* 0x000000ff04047290 */ /* 0x000fc8000fffe1ff */
[----:B0123--:R-:W-:Y:S01]  /*1e40*/  IMAD.X R9, RZ, RZ, R2, P0 ;  /* 0x000000ffff097224 */ /* 0x00ffe200000e0602 */
[----:B----4-:R-:W-:-:S04]  /*1e50*/  LEA R6, P1, R4, UR6, 0x3 ;  /* 0x0000000604067c11 */ /* 0x010fc8000f8218ff */
[----:B------:R-:W-:-:S09]  /*1e60*/  LEA.HI.X R9, R4, UR7, R9, 0x3, P1 ;  /* 0x0000000704097c11 */ /* 0x000fd200088f1c09 */
.L_x_244:
        /* <DEDUP_REMOVED lines=13> */
.L_x_227:
[----:B------:R-:W4:Y:S01]  /*1f40*/  LDC.64 R4, c[0x0][0x3b0] ;  /* 0x0000ec00ff047b82 */ /* 0x000f220000000a00 */
[----:B------:R-:W5:Y:S02]  /*1f50*/  LDCU.64 UR4, c[0x0][0x3a8] ;  /* 0x00007500ff0477ac */ /* 0x000f640008000a00 */
[----:B-----5:R-:W-:-:S04]  /*1f60*/  LEA R6, P0, R0, UR4, 0x2 ;  /* 0x0000000400067c11 */ /* 0x020fc8000f8010ff */
[----:B------:R-:W-:Y:S01]  /*1f70*/  LEA.HI.X R7, R0, UR5, RZ, 0x2, P0 ;  /* 0x0000000500077c11 */ /* 0x000fe200080f14ff */
[----:B----4-:R-:W-:-:S04]  /*1f80*/  IMAD.WIDE.U32 R4, R3, 0x4, R4 ;  /* 0x0000000403047825 */ /* 0x010fc800078e0004 */
[----:B------:R-:W-:Y:S04]  /*1f90*/  STG.E desc[UR10][R6.64], R3 ;  /* 0x0000000306007986 */ /* 0x000fe8000c10190a */
[----:B------:R-:W0:Y:S02]  /*1fa0*/  LDG.E R0, desc[UR10][R4.64] ;  /* 0x0000000a04007981 */ /* 0x000e24000c1e1900 */
[----:B0123--:R-:W-:-:S05]  /*1fb0*/  VIADD R9, R0, 0x1 ;  /* 0x0000000100097836 */ /* 0x00ffca0000000000 */
[----:B------:R-:W-:Y:S01]  /*1fc0*/  STG.E desc[UR10][R4.64], R9 ;  /* 0x0000000904007986 */ /* 0x000fe2000c10190a */
[----:B------:R-:W-:Y:S05]  /*1fd0*/  EXIT ;  /* 0x000000000000794d */ /* 0x000fea0003800000 */
.L_x_245:
        /* <DEDUP_REMOVED lines=10> */
.L_x_803:


//--------------------- .text._Z20vectorLabelDistance2PKdPdS1_iiiPiS2_ --------------------------
	.section	.text._Z20vectorLabelDistance2PKdPdS1_iiiPiS2_,"ax",@progbits
	.align	128
        .global         _Z20vectorLabelDistance2PKdPdS1_iiiPiS2_
        .type           _Z20vectorLabelDistance2PKdPdS1_iiiPiS2_,@function
        .size           _Z20vectorLabelDistance2PKdPdS1_iiiPiS2_,(.L_x_804 - _Z20vectorLabelDistance2PKdPdS1_iiiPiS2_)
        .other          _Z20vectorLabelDistance2PKdPdS1_iiiPiS2_,@"STO_CUDA_ENTRY STV_DEFAULT"
_Z20vectorLabelDistance2PKdPdS1_iiiPiS2_:
.text._Z20vectorLabelDistance2PKdPdS1_iiiPiS2_:
        /* <DEDUP_REMOVED lines=21> */
[----:B------:R-:W0:Y:S01]  /*0150*/  LDCU.64 UR6, c[0x0][0x380] ;  /* 0x00007000ff0677ac */ /* 0x000e220008000a00 */
[----:B------:R-:W-:Y:S01]  /*0160*/  IMAD.WIDE.U32 R8, R0, UR5, RZ ;  /* 0x0000000500087c25 */ /* 0x000fe2000f8e00ff */
[----:B------:R-:W-:Y:S01]  /*0170*/  UMOV UR4, URZ ;  /* 0x000000ff00047c82 */ /* 0x000fe20008000000 */
[----:B------:R-:W-:Y:S02]  /*0180*/  ULOP3.LUT UR12, UR5, 0x7ffffff8, URZ, 0xc0, !UPT ;  /* 0x7ffffff8050c7892 */ /* 0x000fe4000f8ec0ff */
[----:B------:R-:W-:Y:S01]  /*0190*/  VIADD R3, R9, UR4 ;  /* 0x0000000409037c36 */ /* 0x000fe20008000000 */
[----:B------:R-:W-:Y:S02]  /*01a0*/  ULOP3.LUT UR9, UR5, 0x7, URZ, 0xc0, !UPT ;  /* 0x0000000705097892 */ /* 0x000fe4000f8ec0ff */
[----:B------:R-:W-:Y:S02]  /*01b0*/  ULOP3.LUT UR5, UR5, 0x3, URZ, 0xc0, !UPT ;  /* 0x0000000305057892 */ /* 0x000fe4000f8ec0ff */
[----:B------:R-:W-:Y:S01]  /*01c0*/  UIADD3 UR8, UPT, UPT, -UR12, URZ, URZ ;  /* 0x000000ff0c087290 */ /* 0x000fe2000fffe1ff */
[----:B------:R-:W-:Y:S01]  /*01d0*/  UMOV UR4, URZ ;  /* 0x000000ff00047c82 */ /* 0x000fe20008000000 */
[----:B0-----:R-:W-:-:S04]  /*01e0*/  LEA R4, P0, R8, UR6, 0x3 ;  /* 0x0000000608047c11 */ /* 0x001fc8000f8018ff */
[----:B------:R-:W-:Y:S02]  /*01f0*/  IADD3 R4, P1, PT, R4, 0x20, RZ ;  /* 0x0000002004047810 */ /* 0x000fe40007f3e0ff */
[----:B------:R-:W-:-:S05]  /*0200*/  LEA.HI.X R5, R8, UR7, R3, 0x3, P0 ;  /* 0x0000000708057c11 */ /* 0x000fca00080f1c03 */
[----:B------:R-:W-:-:S07]  /*0210*/  IMAD.X R5, RZ, RZ, R5, P1 ;  /* 0x000000ffff057224 */ /* 0x000fce00008e0605 */
.L_x_254:
[----:B------:R-:W0:Y:S01]  /*0220*/  LDCU UR15, c[0x0][0x39c] ;  /* 0x00007380ff0f77ac */ /* 0x000e220008000800 */
[----:B------:R-:W-:Y:S01]  /*0230*/  IMAD.MOV.U32 R29, RZ, RZ, RZ ;  /* 0x000000ffff1d7224 */ /* 0x000fe200078e00ff */
[----:B------:R-:W-:Y:S01]  /*0240*/  CS2R R22, SRZ ;  /* 0x0000000000167805 */ /* 0x000fe2000001ff00 */
[----:B0-----:R-:W-:Y:S02]  /*0250*/  UISETP.GE.U32.AND UP0, UPT, UR15, 0x8, UPT ;  /* 0x000000080f00788c */ /* 0x001fe4000bf06070 */
[----:B------:R-:W-:-:S07]  /*0260*/  UIMAD UR14, UR4, UR15, URZ ;  /* 0x0000000f040e72a4 */ /* 0x000fce000f8e02ff */
[----:B------:R-:W-:Y:S05]  /*0270*/  BRA.U !UP0, `(.L_x_248) ;  /* 0x0000000108c87547 */ /* 0x000fea000b800000 */
[----:B------:R-:W0:Y:S01]  /*0280*/  LDCU.64 UR6, c[0x0][0x388] ;  /* 0x00007100ff0677ac */ /* 0x000e220008000a00 */
[----:B------:R-:W-:Y:S01]  /*0290*/  IMAD.MOV.U32 R12, RZ, RZ, R4 ;  /* 0x000000ffff0c7224 */ /* 0x000fe200078e0004 */
[----:B------:R-:W-:Y:S01]  /*02a0*/  CS2R R22, SRZ ;  /* 0x0000000000167805 */ /* 0x000fe2000001ff00 */
[----:B------:R-:W-:Y:S01]  /*02b0*/  IMAD.MOV.U32 R13, RZ, RZ, R5 ;  /* 0x000000ffff0d7224 */ /* 0x000fe200078e0005 */
[----:B0-----:R-:W-:-:S04]  /*02c0*/  UIMAD.WIDE.U32 UR6, UR14, 0x8, UR6 ;  /* 0x000000080e0678a5 */ /* 0x001fc8000f8e0006 */
[----:B------:R-:W-:-:S04]  /*02d0*/  UIADD3 UR13, UP0, UPT, UR6, 0x20, URZ ;  /* 0x00000020060d7890 */ /* 0x000fc8000ff1e0ff */
[----:B------:R-:W-:Y:S02]  /*02e0*/  UIADD3.X UR6, UPT, UPT, URZ, UR7, URZ, UP0, !UPT ;  /* 0x00000007ff067290 */ /* 0x000fe400087fe4ff */
[----:B------:R-:W-:-:S04]  /*02f0*/  IMAD.U32 R10, RZ, RZ, UR13 ;  /* 0x0000000dff0a7e24 */ /* 0x000fc8000f8e00ff */
[----:B------:R-:W-:Y:S01]  /*0300*/  IMAD.U32 R11, RZ, RZ, UR6 ;  /* 0x00000006ff0b7e24 */ /* 0x000fe2000f8e00ff */
[----:B------:R-:W-:-:S06]  /*0310*/  UMOV UR6, UR8 ;  /* 0x0000000800067c82 */ /* 0x000fcc0008000000 */
.L_x_249:
[----:B------:R-:W2:Y:S04]  /*0320*/  LDG.E.64.CONSTANT R24, desc[UR10][R10.64+-0x20] ;  /* 0xffffe00a0a187981 */ /* 0x000ea8000c1e9b00 */
[----:B------:R-:W2:Y:S04]  /*0330*/  LDG.E.64.CONSTANT R14, desc[UR10][R12.64+-0x20] ;  /* 0xffffe00a0c0e7981 */ /* 0x000ea8000c1e9b00 */
[----:B------:R-:W3:Y:S04]  /*0340*/  LDG.E.64.CONSTANT R18, desc[UR10][R10.64+-0x18] ;  /* 0xffffe80a0a127981 */ /* 0x000ee8000c1e9b00 */
[----:B------:R-:W3:Y:S04]  /*0350*/  LDG.E.64.CONSTANT R20, desc[UR10][R12.64+-0x18] ;  /* 0xffffe80a0c147981 */ /* 0x000ee8000c1e9b00 */
[----:B------:R-:W4:Y:S01]  /*0360*/  LDG.E.64.CONSTANT R16, desc[UR10][R12.64+-0x10] ;  /* 0xfffff00a0c107981 */ /* 0x000f22000c1e9b00 */
[----:B--2---:R-:W-:-:S03]  /*0370*/  DADD R24, R24, -R14 ;  /* 0x0000000018187229 */ /* 0x004fc6000000080e */
[----:B------:R-:W4:Y:S05]  /*0380*/  LDG.E.64.CONSTANT R14, desc[UR10][R10.64+-0x10] ;  /* 0xfffff00a0a0e7981 */ /* 0x000f2a000c1e9b00 */
[----:B------:R-:W-:Y:S02]  /*0390*/  DFMA R24, R24, R24, R22 ;  /* 0x000000181818722b */ /* 0x000fe40000000016 */
[----:B---3--:R-:W-:Y:S01]  /*03a0*/  DADD R20, R18, -R20 ;  /* 0x0000000012147229 */ /* 0x008fe20000000814 */
[----:B------:R-:W2:Y:S04]  /*03b0*/  LDG.E.64.CONSTANT R22, desc[UR10][R12.64+-0x8] ;  /* 0xfffff80a0c167981 */ /* 0x000ea8000c1e9b00 */
[----:B------:R-:W2:Y:S03]  /*03c0*/  LDG.E.64.CONSTANT R18, desc[UR10][R10.64+-0x8] ;  /* 0xfffff80a0a127981 */ /* 0x000ea6000c1e9b00 */
[----:B------:R-:W-:Y:S01]  /*03d0*/  DFMA R20, R20, R20, R24 ;  /* 0x000000141414722b */ /* 0x000fe20000000018 */
[----:B------:R-:W3:Y:S01]  /*03e0*/  LDG.E.64.CONSTANT R24, desc[UR10][R12.64] ;  /* 0x0000000a0c187981 */ /* 0x000ee2000c1e9b00 */
[----:B----4-:R-:W-:-:S03]  /*03f0*/  DADD R16, R14, -R16 ;  /* 0x000000000e107229 */ /* 0x010fc60000000810 */
[----:B------:R-:W3:Y:S05]  /*0400*/  LDG.E.64.CONSTANT R14, desc[UR10][R10.64] ;  /* 0x0000000a0a0e7981 */ /* 0x000eea000c1e9b00 */
[----:B------:R-:W-:Y:S01]  /*0410*/  DFMA R16, R16, R16, R20 ;  /* 0x000000101010722b */ /* 0x000fe20000000014 */
[----:B------:R-:W4:Y:S01]  /*0420*/  LDG.E.64.CONSTANT R20, desc[UR10][R10.64+0x8] ;  /* 0x0000080a0a147981 */ /* 0x000f22000c1e9b00 */
[----:B--2---:R-:W-:-:S03]  /*0430*/  DADD R22, R18, -R22 ;  /* 0x0000000012167229 */ /* 0x004fc60000000816 */
[----:B------:R-:W4:Y:S05]  /*0440*/  LDG.E.64.CONSTANT R18, desc[UR10][R12.64+0x8] ;  /* 0x0000080a0c127981 */ /* 0x000f2a000c1e9b00 */
[----:B------:R-:W-:Y:S01]  /*0450*/  DFMA R22, R22, R22, R16 ;  /* 0x000000161616722b */ /* 0x000fe20000000010 */
[----:B------:R-:W2:Y:S01]  /*0460*/  LDG.E.64.CONSTANT R16, desc[UR10][R10.64+0x10] ;  /* 0x0000100a0a107981 */ /* 0x000ea2000c1e9b00 */
[----:B---3--:R-:W-:-:S03]  /*0470*/  DADD R24, R14, -R24 ;  /* 0x000000000e187229 */ /* 0x008fc60000000818 */
[----:B------:R-:W2:Y:S05]  /*0480*/  LDG.E.64.CONSTANT R14, desc[UR10][R12.64+0x10] ;  /* 0x0000100a0c0e7981 */ /* 0x000eaa000c1e9b00 */
[----:B------:R-:W-:Y:S01]  /*0490*/  DFMA R24, R24, R24, R22 ;  /* 0x000000181818722b */ /* 0x000fe20000000016 */
[----:B------:R0:W3:Y:S01]  /*04a0*/  LDG.E.64.CONSTANT R22, desc[UR10][R12.64+0x18] ;  /* 0x0000180a0c167981 */ /* 0x0000e2000c1e9b00 */
[----:B----4-:R-:W-:-:S03]  /*04b0*/  DADD R18, R20, -R18 ;  /* 0x0000000014127229 */ /* 0x010fc60000000812 */
[----:B------:R1:W3:Y:S01]  /*04c0*/  LDG.E.64.CONSTANT R20, desc[UR10][R10.64+0x18] ;  /* 0x0000180a0a147981 */ /* 0x0002e2000c1e9b00 */
[----:B------:R-:W-:-:S04]  /*04d0*/  UIADD3 UR6, UPT, UPT, UR6, 0x8, URZ ;  /* 0x0000000806067890 */ /* 0x000fc8000fffe0ff */
[----:B------:R-:W-:Y:S01]  /*04e0*/  DFMA R24, R18, R18, R24 ;  /* 0x000000121218722b */ /* 0x000fe20000000018 */
[----:B------:R-:W-:Y:S01]  /*04f0*/  UISETP.NE.AND UP0, UPT, UR6, URZ, UPT ;  /* 0x000000ff0600728c */ /* 0x000fe2000bf05270 */
[----:B0-----:R-:W-:Y:S02]  /*0500*/  IADD3 R12, P1, PT, R12, 0x40, RZ ;  /* 0x000000400c0c7810 */ /* 0x001fe40007f3e0ff */
[----:B-1----:R-:W-:-:S03]  /*0510*/  IADD3 R10, P0, PT, R10, 0x40, RZ ;  /* 0x000000400a0a7810 */ /* 0x002fc60007f1e0ff */
[----:B------:R-:W-:Y:S02]  /*0520*/  IMAD.X R13, RZ, RZ, R13, P1 ;  /* 0x000000ffff0d7224 */ /* 0x000fe400008e060d */
[----:B------:R-:W-:Y:S01]  /*0530*/  IMAD.X R11, RZ, RZ, R11, P0 ;  /* 0x000000ffff0b7224 */ /* 0x000fe200000e060b */
[----:B--2---:R-:W-:-:S08]  /*0540*/  DADD R14, R16, -R14 ;  /* 0x00000000100e7229 */ /* 0x004fd0000000080e */
[----:B------:R-:W-:Y:S02]  /*0550*/  DFMA R24, R14, R14, R24 ;  /* 0x0000000e0e18722b */ /* 0x000fe40000000018 */
[----:B---3--:R-:W-:-:S08]  /*0560*/  DADD R22, R20, -R22 ;  /* 0x0000000014167229 */ /* 0x008fd00000000816 */
[----:B------:R-:W-:Y:S01]  /*0570*/  DFMA R22, R22, R22, R24 ;  /* 0x000000161616722b */ /* 0x000fe20000000018 */
[----:B------:R-:W-:Y:S10]  /*0580*/  BRA.U UP0, `(.L_x_249) ;  /* 0xfffffffd00647547 */ /* 0x000ff4000b83ffff */
[----:B------:R-:W-:-:S07]  /*0590*/  IMAD.U32 R29, RZ, RZ, UR12 ;  /* 0x0000000cff1d7e24 */ /* 0x000fce000f8e00ff */
.L_x_248:
[----:B------:R-:W-:-:S09]  /*05a0*/  UISETP.NE.AND UP0, UPT, UR9, URZ, UPT ;  /* 0x000000ff0900728c */ /* 0x000fd2000bf05270 */
[----:B------:R-:W-:Y:S05]  /*05b0*/  BRA.U !UP0, `(.L_x_250) ;  /* 0x0000000508247547 */ /* 0x000fea000b800000 */
[----:B------:R-:W-:Y:S02]  /*05c0*/  UIADD3 UR6, UPT, UPT, UR9, -0x1, URZ ;  /* 0xffffffff09067890 */ /* 0x000fe4000fffe0ff */
[----:B------:R-:W-:Y:S02]  /*05d0*/  UISETP.NE.AND UP1, UPT, UR5, URZ, UPT ;  /* 0x000000ff0500728c */ /* 0x000fe4000bf25270 */
[----:B------:R-:W-:-:S09]  /*05e0*/  UISETP.GE.U32.AND UP0, UPT, UR6, 0x3, UPT ;  /* 0x000000030600788c */ /* 0x000fd2000bf06070 */
        /* <DEDUP_REMOVED lines=10> */
[----:B------:R-:W3:Y:S04]  /*0690*/  LDG.E.64.CONSTANT R20, desc[UR10][R12.64] ;  /* 0x0000000a0c147981 */ /* 0x000ee8000c1e9b00 */
[----:B------:R-:W3:Y:S01]  /*06a0*/  LDG.E.64.CONSTANT R10, desc[UR10][R14.64] ;  /* 0x0000000a0e0a7981 */ /* 0x000ee2000c1e9b00 */
[----:B------:R-:W-:-:S05]  /*06b0*/  IADD3 R16, P0, PT, R29, UR14, RZ ;  /* 0x0000000e1d107c10 */ /* 0x000fca000ff1e0ff */
[----:B------:R-:W-:Y:S01]  /*06c0*/  IMAD.X R17, RZ, RZ, RZ, P0 ;  /* 0x000000ffff117224 */ /* 0x000fe200000e06ff */
[----:B--2---:R-:W-:-:S04]  /*06d0*/  LEA R24, P0, R16, R24, 0x3 ;  /* 0x0000001810187211 */ /* 0x004fc800078018ff */
[----:B------:R-:W-:Y:S02]  /*06e0*/  LEA.HI.X R25, R16, R25, R17, 0x3, P0 ;  /* 0x0000001910197211 */ /* 0x000fe400000f1c11 */
[----:B------:R-:W2:Y:S04]  /*06f0*/  LDG.E.64.CONSTANT R16, desc[UR10][R12.64+0x8] ;  /* 0x0000080a0c107981 */ /* 0x000ea8000c1e9b00 */
[----:B------:R-:W2:Y:S04]  /*0700*/  LDG.E.64.CONSTANT R18, desc[UR10][R24.64+0x8] ;  /* 0x0000080a18127981 */ /* 0x000ea8000c1e9b00 */
[----:B------:R-:W4:Y:S04]  /*0710*/  LDG.E.64.CONSTANT R14, desc[UR10][R24.64+0x10] ;  /* 0x0000100a180e7981 */ /* 0x000f28000c1e9b00 */
[----:B------:R-:W5:Y:S01]  /*0720*/  LDG.E.64.CONSTANT R26, desc[UR10][R24.64+0x18] ;  /* 0x0000180a181a7981 */ /* 0x000f62000c1e9b00 */
[----:B---3--:R-:W-:-:S03]  /*0730*/  DADD R20, R10, -R20 ;  /* 0x000000000a147229 */ /* 0x008fc60000000814 */
[----:B------:R-:W4:Y:S04]  /*0740*/  LDG.E.64.CONSTANT R10, desc[UR10][R12.64+0x10] ;  /* 0x0000100a0c0a7981 */ /* 0x000f28000c1e9b00 */
[----:B------:R-:W5:Y:S01]  /*0750*/  LDG.E.64.CONSTANT R12, desc[UR10][R12.64+0x18] ;  /* 0x0000180a0c0c7981 */ /* 0x000f62000c1e9b00 */
[----:B------:R-:W-:Y:S02]  /*0760*/  DFMA R20, R20, R20, R22 ;  /* 0x000000141414722b */ /* 0x000fe40000000016 */
[----:B--2---:R-:W-:-:S08]  /*0770*/  DADD R16, R18, -R16 ;  /* 0x0000000012107229 */ /* 0x004fd00000000810 */
[----:B------:R-:W-:Y:S01]  /*0780*/  DFMA R20, R16, R16, R20 ;  /* 0x000000101014722b */ /* 0x000fe20000000014 */
[----:B------:R-:W-:Y:S01]  /*0790*/  VIADD R29, R29, 0x4 ;  /* 0x000000041d1d7836 */ /* 0x000fe20000000000 */
[----:B----4-:R-:W-:-:S08]  /*07a0*/  DADD R10, R14, -R10 ;  /* 0x000000000e0a7229 */ /* 0x010fd0000000080a */
[----:B------:R-:W-:Y:S02]  /*07b0*/  DFMA R20, R10, R10, R20 ;  /* 0x0000000a0a14722b */ /* 0x000fe40000000014 */
[----:B-----5:R-:W-:-:S08]  /*07c0*/  DADD R26, R26, -R12 ;  /* 0x000000001a1a7229 */ /* 0x020fd0000000080c */
[----:B------:R-:W-:-:S11]  /*07d0*/  DFMA R22, R26, R26, R20 ;  /* 0x0000001a1a16722b */ /* 0x000fd60000000014 */
.L_x_251:
[----:B------:R-:W-:Y:S05]  /*07e0*/  BRA.U !UP1, `(.L_x_250) ;  /* 0x0000000109987547 */ /* 0x000fea000b800000 */
[----:B------:R-:W-:Y:S02]  /*07f0*/  UISETP.NE.AND UP0, UPT, UR5, 0x1, UPT ;  /* 0x000000010500788c */ /* 0x000fe4000bf05270 */
[----:B------:R-:W-:-:S07]  /*0800*/  ULOP3.LUT UP1, URZ, UR15, 0x1, URZ, 0xc0, !UPT ;  /* 0x000000010fff7892 */ /* 0x000fce000f82c0ff */
[----:B------:R-:W-:Y:S05]  /*0810*/  BRA.U !UP0, `(.L_x_252) ;  /* 0x0000000108587547 */ /* 0x000fea000b800000 */
[----:B------:R-:W0:Y:S01]  /*0820*/  LDC.64 R12, c[0x0][0x380] ;  /* 0x0000e000ff0c7b82 */ /* 0x000e220000000a00 */
[C---:B------:R-:W-:Y:S01]  /*0830*/  IADD3 R18, P0, PT, R29.reuse, R8, RZ ;  /* 0x000000081d127210 */ /* 0x040fe20007f1e0ff */
[C---:B------:R-:W-:Y:S01]  /*0840*/  VIADD R17, R29.reuse, UR14 ;  /* 0x0000000e1d117c36 */ /* 0x040fe20008000000 */
[----:B------:R-:W-:-:S03]  /*0850*/  IADD3 R20, P1, PT, R29, UR14, RZ ;  /* 0x0000000e1d147c10 */ /* 0x000fc6000ff3e0ff */
[----:B------:R-:W-:Y:S02]  /*0860*/  IMAD.X R19, RZ, RZ, R3, P0 ;  /* 0x000000ffff137224 */ /* 0x000fe400000e0603 */
[----:B------:R-:W1:Y:S08]  /*0870*/  LDC.64 R14, c[0x0][0x388] ;  /* 0x0000e200ff0e7b82 */ /* 0x000e700000000a00 */
[----:B------:R-:W2:Y:S01]  /*0880*/  LDC.64 R10, c[0x0][0x388] ;  /* 0x0000e200ff0a7b82 */ /* 0x000ea20000000a00 */
[----:B0-----:R-:W-:-:S04]  /*0890*/  LEA R12, P0, R18, R12, 0x3 ;  /* 0x0000000c120c7211 */ /* 0x001fc800078018ff */
[----:B------:R-:W-:Y:S01]  /*08a0*/  LEA.HI.X R13, R18, R13, R19, 0x3, P0 ;  /* 0x0000000d120d7211 */ /* 0x000fe200000f1c13 */
[----:B-1----:R-:W-:-:S04]  /*08b0*/  IMAD.WIDE.U32 R16, R17, 0x8, R14 ;  /* 0x0000000811107825 */ /* 0x002fc800078e000e */
[----:B------:R-:W3:Y:S01]  /*08c0*/  LDG.E.64.CONSTANT R18, desc[UR10][R12.64] ;  /* 0x0000000a0c127981 */ /* 0x000ee2000c1e9b00 */
[----:B------:R-:W-:-:S03]  /*08d0*/  IMAD.X R14, RZ, RZ, RZ, P1 ;  /* 0x000000ffff0e7224 */ /* 0x000fc600008e06ff */
[----:B------:R-:W3:Y:S01]  /*08e0*/  LDG.E.64.CONSTANT R16, desc[UR10][R16.64] ;  /* 0x0000000a10107981 */ /* 0x000ee2000c1e9b00 */
[----:B--2---:R-:W-:-:S04]  /*08f0*/  LEA R10, P1, R20, R10, 0x3 ;  /* 0x0000000a140a7211 */ /* 0x004fc800078218ff */
[----:B------:R-:W-:Y:S02]  /*0900*/  LEA.HI.X R11, R20, R11, R14, 0x3, P1 ;  /* 0x0000000b140b7211 */ /* 0x000fe400008f1c0e */
[----:B------:R-:W2:Y:S04]  /*0910*/  LDG.E.64.CONSTANT R14, desc[UR10][R12.64+0x8] ;  /* 0x0000080a0c0e7981 */ /* 0x000ea8000c1e9b00 */
[----:B------:R-:W2:Y:S01]  /*0920*/  LDG.E.64.CONSTANT R10, desc[UR10][R10.64+0x8] ;  /* 0x0000080a0a0a7981 */ /* 0x000ea2000c1e9b00 */
[----:B------:R-:W-:Y:S01]  /*0930*/  VIADD R29, R29, 0x2 ;  /* 0x000000021d1d7836 */ /* 0x000fe20000000000 */
[----:B---3--:R-:W-:-:S08]  /*0940*/  DADD R18, R16, -R18 ;  /* 0x0000000010127229 */ /* 0x008fd00000000812 */
[----:B------:R-:W-:Y:S02]  /*0950*/  DFMA R22, R18, R18, R22 ;  /* 0x000000121216722b */ /* 0x000fe40000000016 */
[----:B--2---:R-:W-:-:S08]  /*0960*/  DADD R14, R10, -R14 ;  /* 0x000000000a0e7229 */ /* 0x004fd0000000080e */
[----:B------:R-:W-:-:S11]  /*0970*/  DFMA R22, R14, R14, R22 ;  /* 0x0000000e0e16722b */ /* 0x000fd60000000016 */
.L_x_252:
[----:B------:R-:W-:Y:S05]  /*0980*/  BRA.U !UP1, `(.L_x_250) ;  /* 0x0000000109307547 */ /* 0x000fea000b800000 */
[----:B------:R-:W0:Y:S01]  /*0990*/  LDC.64 R12, c[0x0][0x388] ;  /* 0x0000e200ff0c7b82 */ /* 0x000e220000000a00 */
[----:B------:R-:W1:Y:S01]  /*09a0*/  LDCU.64 UR6, c[0x0][0x380] ;  /* 0x00007000ff0677ac */ /* 0x000e620008000a00 */
[C---:B------:R-:W-:Y:S01]  /*09b0*/  IADD3 R11, P0, PT, R29.reuse, R8, RZ ;  /* 0x000000081d0b7210 */ /* 0x040fe20007f1e0ff */
[----:B------:R-:W-:-:S04]  /*09c0*/  VIADD R29, R29, UR14 ;  /* 0x0000000e1d1d7c36 */ /* 0x000fc80008000000 */
[----:B------:R-:W-:Y:S01]  /*09d0*/  IMAD.X R14, RZ, RZ, R3, P0 ;  /* 0x000000ffff0e7224 */ /* 0x000fe200000e0603 */
[----:B-1----:R-:W-:-:S04]  /*09e0*/  LEA R10, P0, R11, UR6, 0x3 ;  /* 0x000000060b0a7c11 */ /* 0x002fc8000f8018ff */
[----:B------:R-:W-:Y:S01]  /*09f0*/  LEA.HI.X R11, R11, UR7, R14, 0x3, P0 ;  /* 0x000000070b0b7c11 */ /* 0x000fe200080f1c0e */
[----:B0-----:R-:W-:-:S05]  /*0a00*/  IMAD.WIDE.U32 R12, R29, 0x8, R12 ;  /* 0x000000081d0c7825 */ /* 0x001fca00078e000c */
[----:B------:R-:W2:Y:S04]  /*0a10*/  LDG.E.64.CONSTANT R10, desc[UR10][R10.64] ;  /* 0x0000000a0a0a7981 */ /* 0x000ea8000c1e9b00 */
[----:B------:R-:W2:Y:S02]  /*0a20*/  LDG.E.64.CONSTANT R12, desc[UR10][R12.64] ;  /* 0x0000000a0c0c7981 */ /* 0x000ea4000c1e9b00 */
[----:B--2---:R-:W-:-:S08]  /*0a30*/  DADD R14, R12, -R10 ;  /* 0x000000000c0e7229 */ /* 0x004fd0000000080a */
[----:B------:R-:W-:-:S11]  /*0a40*/  DFMA R22, R14, R14, R22 ;  /* 0x0000000e0e16722b */ /* 0x000fd60000000016 */
.L_x_250:
        /* <DEDUP_REMOVED lines=9> */
[----:B----4-:R-:W-:Y:S05]  /*0ae0*/  BRA.U !UP0, `(.L_x_253) ;  /* 0x0000000108ec7547 */ /* 0x010fea000b800000 */
[----:B------:R-:W-:Y:S05]  /*0af0*/  BRA `(.L_x_254) ;  /* 0xfffffff400c87947 */ /* 0x000fea000383ffff */
.L_x_247:
        /* <DEDUP_REMOVED lines=8> */
.L_x_256:
        /* <DEDUP_REMOVED lines=15> */
.L_x_255:
        /* <DEDUP_REMOVED lines=15> */
.L_x_257:
        /* <DEDUP_REMOVED lines=13> */
.L_x_258:
[----:B------:R-:W-:Y:S05]  /*0e30*/  BRA.U UP1, `(.L_x_253) ;  /* 0x0000000101187547 */ /* 0x000fea000b800000 */
[----:B------:R-:W0:Y:S01]  /*0e40*/  LDCU.64 UR8, c[0x0][0x390] ;  /* 0x00007200ff0877ac */ /* 0x000e220008000a00 */
[----:B------:R-:W-:-:S05]  /*0e50*/  IADD3 R3, P0, PT, R6, UR4, RZ ;  /* 0x0000000406037c10 */ /* 0x000fca000ff1e0ff */
[----:B------:R-:W-:Y:S01]  /*0e60*/  IMAD.X R4, RZ, RZ, R2, P0 ;  /* 0x000000ffff047224 */ /* 0x000fe200000e0602 */
[----:B012---:R-:W-:-:S04]  /*0e70*/  LEA R8, P0, R3, UR8, 0x3 ;  /* 0x0000000803087c11 */ /* 0x007fc8000f8018ff */
[----:B------:R-:W-:-:S05]  /*0e80*/  LEA.HI.X R9, R3, UR9, R4, 0x3, P0 ;  /* 0x0000000903097c11 */ /* 0x000fca00080f1c04 */
[----:B------:R3:W-:Y:S04]  /*0e90*/  STG.E.64 desc[UR10][R8.64], RZ ;  /* 0x000000ff08007986 */ /* 0x0007e8000c101b0a */
.L_x_253:
        /* <DEDUP_REMOVED lines=19> */
.L_x_260:
        /* <DEDUP_REMOVED lines=85> */
.L_x_259:
        /* <DEDUP_REMOVED lines=51> */
.L_x_261:
        /* <DEDUP_REMOVED lines=31> */
.L_x_262:
[----:B------:R-:W-:Y:S05]  /*1a40*/  BRA.U !UP1, `(.L_x_246) ;  /* 0x00000001094c7547 */ /* 0x000fea000b800000 */
[----:B------:R-:W4:Y:S01]  /*1a50*/  LDCU.64 UR6, c[0x0][0x390] ;  /* 0x00007200ff0677ac */ /* 0x000f220008000a00 */
[----:B------:R-:W-:Y:S01]  /*1a60*/  IADD3 R6, P0, PT, R5, R6, RZ ;  /* 0x0000000605067210 */ /* 0x000fe20007f1e0ff */
[----:B------:R-:W-:-:S04]  /*1a70*/  UIADD3 UR4, UPT, UPT, -UR4, URZ, URZ ;  /* 0x000000ff04047290 */ /* 0x000fc8000fffe1ff */
[----:B0123--:R-:W-:Y:S01]  /*1a80*/  IMAD.X R9, RZ, RZ, R2, P0 ;  /* 0x000000ffff097224 */ /* 0x00ffe200000e0602 */
[----:B----4-:R-:W-:-:S04]  /*1a90*/  LEA R4, P1, R6, UR6, 0x3 ;  /* 0x0000000606047c11 */ /* 0x010fc8000f8218ff */
[----:B------:R-:W-:-:S09]  /*1aa0*/  LEA.HI.X R9, R6, UR7, R9, 0x3, P1 ;  /* 0x0000000706097c11 */ /* 0x000fd200088f1c09 */
.L_x_263:
        /* <DEDUP_REMOVED lines=13> */
.L_x_246:
        /* <DEDUP_REMOVED lines=10> */
.L_x_264:
        /* <DEDUP_REMOVED lines=14> */
.L_x_804:


//--------------------- .text._Z23vectorLabelDistance1UR8PKdPdS1_iiiPiS2_ --------------------------
	.section	.text._Z23vectorLabelDistance1UR8PKdPdS1_iiiPiS2_,"ax",@progbits
	.align	128
        .global         _Z23vectorLabelDistance1UR8PKdPdS1_iiiPiS2_
        .type           _Z23vectorLabelDistance1UR8PKdPdS1_iiiPiS2_,@function
        .size           _Z23vectorLabelDistance1UR8PKdPdS1_iiiPiS2_,(.L_x_764 - _Z23vectorLabelDistance1UR8PKdPdS1_iiiPiS2_)
        .other          _Z23vectorLabelDistance1UR8PKdPdS1_iiiPiS2_,@"STO_CUDA_ENTRY STV_DEFAULT"
_Z23vectorLabelDistance1UR8PKdPdS1_iiiPiS2_:
.text._Z23vectorLabelDistance1UR8PKdPdS1_iiiPiS2_:
        /* <DEDUP_REMOVED lines=24> */
[----:B------:R-:W-:Y:S02]  /*0180*/  UIADD3 UR12, UPT, UPT, UR5, -0x1, URZ ;  /* 0xffffffff050c7890 */ /* 0x000fe4000fffe0ff */
[----:B------:R-:W-:Y:S01]  /*0190*/  VIADD R3, R7, UR4 ;  /* 0x0000000407037c36 */ /* 0x000fe20008000000 */
[----:B------:R-:W-:Y:S01]  /*01a0*/  UMOV UR4, URZ ;  /* 0x000000ff00047c82 */ /* 0x000fe20008000000 */
[----:B------:R-:W-:-:S04]  /*01b0*/  ULEA.HI UR5, UR12, 0x1, URZ, 0x1d ;  /* 0x000000010c057891 */ /* 0x000fc8000f8fe8ff */
[----:B------:R-:W-:-:S04]  /*01c0*/  ULOP3.LUT UR5, UR5, 0x3ffffffe, URZ, 0xc0, !UPT ;  /* 0x3ffffffe05057892 */ /* 0x000fc8000f8ec0ff */
[----:B------:R-:W-:Y:S01]  /*01d0*/  UIADD3 UR8, UPT, UPT, -UR5, URZ, URZ ;  /* 0x000000ff05087290 */ /* 0x000fe2000fffe1ff */
[----:B0-----:R-:W-:-:S04]  /*01e0*/  LEA R4, P0, R6, UR6, 0x3 ;  /* 0x0000000606047c11 */ /* 0x001fc8000f8018ff */
[----:B------:R-:W-:Y:S02]  /*01f0*/  IADD3 R4, P1, PT, R4, 0x40, RZ ;  /* 0x0000004004047810 */ /* 0x000fe40007f3e0ff */
[----:B------:R-:W-:-:S05]  /*0200*/  LEA.HI.X R5, R6, UR7, R3, 0x3, P0 ;  /* 0x0000000706057c11 */ /* 0x000fca00080f1c03 */
[----:B------:R-:W-:-:S07]  /*0210*/  IMAD.X R5, RZ, RZ, R5, P1 ;  /* 0x000000ffff057224 */ /* 0x000fce00008e0605 */
.L_x_273:
[----:B------:R-:W0:Y:S01]  /*0220*/  LDCU UR9, c[0x0][0x39c] ;  /* 0x00007380ff0977ac */ /* 0x000e220008000800 */
[----:B------:R-:W-:Y:S01]  /*0230*/  IMAD.MOV.U32 R27, RZ, RZ, RZ ;  /* 0x000000ffff1b7224 */ /* 0x000fe200078e00ff */
[----:B------:R-:W-:Y:S01]  /*0240*/  CS2R R20, SRZ ;  /* 0x0000000000147805 */ /* 0x000fe2000001ff00 */
[----:B0-----:R-:W-:Y:S02]  /*0250*/  UISETP.GE.U32.AND UP0, UPT, UR9, 0x9, UPT ;  /* 0x000000090900788c */ /* 0x001fe4000bf06070 */
[----:B------:R-:W-:-:S07]  /*0260*/  UIMAD UR9, UR4, UR9, URZ ;  /* 0x00000009040972a4 */ /* 0x000fce000f8e02ff */
[----:B------:R-:W-:Y:S05]  /*0270*/  BRA.U !UP0, `(.L_x_267) ;  /* 0x0000000508547547 */ /* 0x000fea000b800000 */
[----:B------:R-:W0:Y:S01]  /*0280*/  LDCU.64 UR6, c[0x0][0x388] ;  /* 0x00007100ff0677ac */ /* 0x000e220008000a00 */
[----:B------:R-:W-:Y:S01]  /*0290*/  IMAD.MOV.U32 R27, RZ, RZ, RZ ;  /* 0x000000ffff1b7224 */ /* 0x000fe200078e00ff */
[----:B------:R-:W-:Y:S01]  /*02a0*/  CS2R R20, SRZ ;  /* 0x0000000000147805 */ /* 0x000fe2000001ff00 */
[----:B------:R-:W-:Y:S02]  /*02b0*/  IMAD.MOV.U32 R16, RZ, RZ, R4 ;  /* 0x000000ffff107224 */ /* 0x000fe400078e0004 */
[----:B------:R-:W-:Y:S01]  /*02c0*/  IMAD.MOV.U32 R13, RZ, RZ, R5 ;  /* 0x000000ffff0d7224 */ /* 0x000fe200078e0005 */
[----:B0-----:R-:W-:-:S04]  /*02d0*/  UIMAD.WIDE.U32 UR6, UR9, 0x8, UR6 ;  /* 0x00000008090678a5 */ /* 0x001fc8000f8e0006 */
[----:B------:R-:W-:-:S04]  /*02e0*/  UIADD3 UR5, UP0, UPT, UR6, 0x40, URZ ;  /* 0x0000004006057890 */ /* 0x000fc8000ff1e0ff */
[----:B------:R-:W-:Y:S02]  /*02f0*/  UIADD3.X UR6, UPT, UPT, URZ, UR7, URZ, UP0, !UPT ;  /* 0x00000007ff067290 */ /* 0x000fe400087fe4ff */
[----:B------:R-:W-:Y:S01]  /*0300*/  IMAD.U32 R17, RZ, RZ, UR5 ;  /* 0x00000005ff117e24 */ /* 0x000fe2000f8e00ff */
[----:B------:R-:W-:-:S03]  /*0310*/  UMOV UR5, UR8 ;  /* 0x0000000800057c82 */ /* 0x000fc60008000000 */
[----:B------:R-:W-:-:S07]  /*0320*/  IMAD.U32 R11, RZ, RZ, UR6 ;  /* 0x00000006ff0b7e24 */ /* 0x000fce000f8e00ff */
.L_x_268:
[----:B------:R-:W-:Y:S02]  /*0330*/  IMAD.MOV.U32 R10, RZ, RZ, R17 ;  /* 0x000000ffff0a7224 */ /* 0x000fe400078e0011 */
[----:B------:R-:W-:-:S03]  /*0340*/  IMAD.MOV.U32 R12, RZ, RZ, R16 ;  /* 0x000000ffff0c7224 */ /* 0x000fc600078e0010 */
        /* <DEDUP_REMOVED lines=51> */
[----:B------:R-:W-:Y:S02]  /*0680*/  DFMA R24, R18, R18, R24 ;  /* 0x000000121218722b */ /* 0x000fe40000000018 */
[----:B------:R-:W4:Y:S01]  /*0690*/  LDG.E.64.CONSTANT R18, desc[UR10][R12.64+0x30] ;  /* 0x0000300a0c127981 */ /* 0x000f22000c1e9b00 */
[----:B--2---:R-:W-:-:S03]  /*06a0*/  DADD R14, R16, -R14 ;  /* 0x00000000100e7229 */ /* 0x004fc6000000080e */
[----:B------:R-:W4:Y:S05]  /*06b0*/  LDG.E.64.CONSTANT R16, desc[UR10][R10.64+0x30] ;  /* 0x0000300a0a107981 */ /* 0x000f2a000c1e9b00 */
[----:B------:R-:W-:Y:S01]  /*06c0*/  DFMA R14, R14, R14, R24 ;  /* 0x0000000e0e0e722b */ /* 0x000fe20000000018 */
[----:B------:R-:W2:Y:S01]  /*06d0*/  LDG.E.64.CONSTANT R24, desc[UR10][R12.64+0x38] ;  /* 0x0000380a0c187981 */ /* 0x000ea2000c1e9b00 */
[----:B---3--:R-:W-:-:S03]  /*06e0*/  DADD R20, R22, -R20 ;  /* 0x0000000016147229 */ /* 0x008fc60000000814 */
[----:B------:R-:W2:Y:S01]  /*06f0*/  LDG.E.64.CONSTANT R22, desc[UR10][R10.64+0x38] ;  /* 0x0000380a0a167981 */ /* 0x000ea2000c1e9b00 */
[----:B------:R-:W-:-:S04]  /*0700*/  UIADD3 UR5, UPT, UPT, UR5, 0x2, URZ ;  /* 0x0000000205057890 */ /* 0x000fc8000fffe0ff */
[----:B------:R-:W-:Y:S01]  /*0710*/  DFMA R14, R20, R20, R14 ;  /* 0x00000014140e722b */ /* 0x000fe2000000000e */
[----:B------:R-:W-:Y:S01]  /*0720*/  UISETP.NE.AND UP0, UPT, UR5, URZ, UPT ;  /* 0x000000ff0500728c */ /* 0x000fe2000bf05270 */
[----:B------:R-:W-:Y:S01]  /*0730*/  VIADD R27, R27, 0x10 ;  /* 0x000000101b1b7836 */ /* 0x000fe20000000000 */
[----:B----4-:R-:W-:-:S08]  /*0740*/  DADD R16, R16, -R18 ;  /* 0x0000000010107229 */ /* 0x010fd00000000812 */
[----:B------:R-:W-:Y:S02]  /*0750*/  DFMA R14, R16, R16, R14 ;  /* 0x00000010100e722b */ /* 0x000fe4000000000e */
[----:B--2---:R-:W-:Y:S01]  /*0760*/  DADD R22, R22, -R24 ;  /* 0x0000000016167229 */ /* 0x004fe20000000818 */
[----:B------:R-:W-:Y:S02]  /*0770*/  IADD3 R17, P0, PT, R10, 0x80, RZ ;  /* 0x000000800a117810 */ /* 0x000fe40007f1e0ff */
[----:B------:R-:W-:-:S03]  /*0780*/  IADD3 R16, P1, PT, R12, 0x80, RZ ;  /* 0x000000800c107810 */ /* 0x000fc60007f3e0ff */
[----:B------:R-:W-:Y:S02]  /*0790*/  IMAD.X R11, RZ, RZ, R11, P0 ;  /* 0x000000ffff0b7224 */ /* 0x000fe400000e060b */
[----:B------:R-:W-:Y:S01]  /*07a0*/  DFMA R20, R22, R22, R14 ;  /* 0x000000161614722b */ /* 0x000fe2000000000e */
[----:B------:R-:W-:Y:S01]  /*07b0*/  IMAD.X R13, RZ, RZ, R13, P1 ;  /* 0x000000ffff0d7224 */ /* 0x000fe200008e060d */
[----:B------:R-:W-:Y:S09]  /*07c0*/  BRA.U UP0, `(.L_x_268) ;  /* 0xfffffff900d87547 */ /* 0x000ff2000b83ffff */
.L_x_267:
[----:B------:R-:W-:-:S09]  /*07d0*/  ULOP3.LUT UP0, URZ, UR12, 0x8, URZ, 0xc0, !UPT ;  /* 0x000000080cff7892 */ /* 0x000fd2000f80c0ff */
        /* <DEDUP_REMOVED lines=14> */
[----:B------:R-:W5:Y:S04]  /*08c0*/  LDG.E.64.CONSTANT R26, desc[UR10][R12.64+0x38] ;  /* 0x0000380a0c1a7981 */ /* 0x000f68000c1e9b00 */
[----:B------:R-:W5:Y:S01]  /*08d0*/  LDG.E.64.CONSTANT R28, desc[UR10][R10.64+0x38] ;  /* 0x0000380a0a1c7981 */ /* 0x000f62000c1e9b00 */
        /* <DEDUP_REMOVED lines=18> */
[----:B------:R-:W-:Y:S02]  /*0a00*/  DFMA R24, R18, R18, R24 ;  /* 0x000000121218722b */ /* 0x000fe40000000018 */
[----:B----4-:R-:W-:-:S08]  /*0a10*/  DADD R14, R14, -R16 ;  /* 0x000000000e0e7229 */ /* 0x010fd00000000810 */
[----:B------:R-:W-:Y:S02]  /*0a20*/  DFMA R24, R14, R14, R24 ;  /* 0x0000000e0e18722b */ /* 0x000fe40000000018 */
[----:B-----5:R-:W-:Y:S02]  /*0a30*/  DADD R26, R26, -R28 ;  /* 0x000000001a1a7229 */ /* 0x020fe4000000081c */
[----:B--2---:R-:W-:-:S08]  /*0a40*/  DADD R20, R20, -R22 ;  /* 0x0000000014147229 */ /* 0x004fd00000000816 */
[----:B------:R-:W-:-:S08]  /*0a50*/  DFMA R20, R20, R20, R24 ;  /* 0x000000141414722b */ /* 0x000fd00000000018 */
[----:B------:R-:W-:-:S11]  /*0a60*/  DFMA R20, R26, R26, R20 ;  /* 0x0000001a1a14722b */ /* 0x000fd60000000014 */
.L_x_269:
[----:B------:R-:W0:Y:S01]  /*0a70*/  MUFU.RSQ64H R19, R21 ;  /* 0x0000001500137308 */ /* 0x000e220000001c00 */
[----:B------:R-:W-:Y:S01]  /*0a80*/  VIADD R18, R21, 0xfcb00000 ;  /* 0xfcb0000015127836 */ /* 0x000fe20000000000 */
[----:B------:R-:W-:Y:S01]  /*0a90*/  BSSY.RECONVERGENT B0, `(.L_x_270) ;  /* 0x0000012000007945 */ /* 0x000fe20003800200 */
[----:B------:R-:W-:Y:S02]  /*0aa0*/  IMAD.MOV.U32 R16, RZ, RZ, 0x0 ;  /* 0x00000000ff107424 */ /* 0x000fe400078e00ff */
[----:B------:R-:W-:Y:S01]  /*0ab0*/  IMAD.MOV.U32 R17, RZ, RZ, 0x3fd80000 ;  /* 0x3fd80000ff117424 */ /* 0x000fe200078e00ff */
[----:B------:R-:W-:Y:S01]  /*0ac0*/  ISETP.GE.U32.AND P0, PT, R18, 0x7ca00000, PT ;  /* 0x7ca000001200780c */ /* 0x000fe20003f06070 */
[----:B0-----:R-:W-:-:S08]  /*0ad0*/  DMUL R10, R18, R18 ;  /* 0x00000012120a7228 */ /* 0x001fd00000000000 */
[----:B------:R-:W-:-:S08]  /*0ae0*/  DFMA R10, -R10, R20, 1 ;  /* 0x3ff000000a0a742b */ /* 0x000fd00000000114 */
[----:B------:R-:W-:Y:S02]  /*0af0*/  DFMA R16, R10, R16, 0.5 ;  /* 0x3fe000000a10742b */ /* 0x000fe40000000010 */
[----:B------:R-:W-:-:S08]  /*0b00*/  DMUL R10, R18, R10 ;  /* 0x0000000a120a7228 */ /* 0x000fd00000000000 */
[----:B------:R-:W-:-:S08]  /*0b10*/  DFMA R16, R16, R10, R18 ;  /* 0x0000000a1010722b */ /* 0x000fd00000000012 */
[----:B------:R-:W-:Y:S02]  /*0b20*/  DMUL R14, R16, R20 ;  /* 0x00000014100e7228 */ /* 0x000fe40000000000 */
[----:B------:R-:W-:Y:S02]  /*0b30*/  VIADD R11, R17, 0xfff00000 ;  /* 0xfff00000110b7836 */ /* 0x000fe40000000000 */
[----:B------:R-:W-:-:S04]  /*0b40*/  IMAD.MOV.U32 R10, RZ, RZ, R16 ;  /* 0x000000ffff0a7224 */ /* 0x000fc800078e0010 */
[----:B------:R-:W-:-:S08]  /*0b50*/  DFMA R12, R14, -R14, R20 ;  /* 0x8000000e0e0c722b */ /* 0x000fd00000000014 */
[----:B------:R-:W-:Y:S01]  /*0b60*/  DFMA R22, R12, R10, R14 ;  /* 0x0000000a0c16722b */ /* 0x000fe2000000000e */
[----:B------:R-:W-:Y:S10]  /*0b70*/  @!P0 BRA `(.L_x_271) ;  /* 0x00000000000c8947 */ /* 0x000ff40003800000 */
[----:B------:R-:W-:Y:S01]  /*0b80*/  IMAD.MOV.U32 R22, RZ, RZ, R20 ;  /* 0x000000ffff167224 */ /* 0x000fe200078e0014 */
[----:B------:R-:W-:-:S07]  /*0b90*/  MOV R20, 0xbb0 ;  /* 0x00000bb000147802 */ /* 0x000fce0000000f00 */
[----:B------:R-:W-:Y:S05]  /*0ba0*/  CALL.REL.NOINC `($__internal_4_$__cuda_sm20_dsqrt_rn_f64_mediumpath_v1) ;  /* 0x0000001000787944 */ /* 0x000fea0003c00000 */
.L_x_271:
[----:B------:R-:W-:Y:S05]  /*0bb0*/  BSYNC.RECONVERGENT B0 ;  /* 0x0000000000007941 */ /* 0x000fea0003800200 */
.L_x_270:
[----:B------:R-:W0:Y:S01]  /*0bc0*/  LDCU.64 UR6, c[0x0][0x390] ;  /* 0x00007200ff0677ac */ /* 0x000e220008000a00 */
[----:B------:R-:W-:Y:S01]  /*0bd0*/  IADD3 R11, P0, PT, R8, UR4, RZ ;  /* 0x00000004080b7c10 */ /* 0x000fe2000ff1e0ff */
[----:B------:R-:W-:-:S04]  /*0be0*/  UIADD3 UR4, UPT, UPT, UR4, 0x1, URZ ;  /* 0x0000000104047890 */ /* 0x000fc8000fffe0ff */
[----:B------:R-:W-:Y:S01]  /*0bf0*/  IMAD.X R12, RZ, RZ, R2, P0 ;  /* 0x000000ffff0c7224 */ /* 0x000fe200000e0602 */
[----:B0-----:R-:W-:-:S04]  /*0c00*/  LEA R10, P0, R11, UR6, 0x3 ;  /* 0x000000060b0a7c11 */ /* 0x001fc8000f8018ff */
[----:B------:R-:W-:Y:S01]  /*0c10*/  LEA.HI.X R11, R11, UR7, R12, 0x3, P0 ;  /* 0x000000070b0b7c11 */ /* 0x000fe200080f1c0c */
[----:B------:R-:W0:Y:S04]  /*0c20*/  LDCU UR7, c[0x0][0x398] ;  /* 0x00007300ff0777ac */ /* 0x000e280008000800 */
[----:B------:R1:W-:Y:S01]  /*0c30*/  STG.E.64 desc[UR10][R10.64], R22 ;  /* 0x000000160a007986 */ /* 0x0003e2000c101b0a */
[----:B0-----:R-:W-:-:S09]  /*0c40*/  UISETP.NE.AND UP0, UPT, UR4, UR7, UPT ;  /* 0x000000070400728c */ /* 0x001fd2000bf05270 */
[----:B-1----:R-:W-:Y:S05]  /*0c50*/  BRA.U !UP0, `(.L_x_272) ;  /* 0x0000000108ec7547 */ /* 0x002fea000b800000 */
[----:B------:R-:W-:Y:S05]  /*0c60*/  BRA `(.L_x_273) ;  /* 0xfffffff4006c7947 */ /* 0x000fea000383ffff */
.L_x_266:
        /* <DEDUP_REMOVED lines=8> */
.L_x_275:
        /* <DEDUP_REMOVED lines=15> */
.L_x_274:
        /* <DEDUP_REMOVED lines=15> */
.L_x_276:
        /* <DEDUP_REMOVED lines=13> */
.L_x_277:
[----:B------:R-:W-:Y:S05]  /*0fa0*/  BRA.U UP1, `(.L_x_272) ;  /* 0x0000000101187547 */ /* 0x000fea000b800000 */
[----:B------:R-:W0:Y:S01]  /*0fb0*/  LDCU.64 UR8, c[0x0][0x390] ;  /* 0x00007200ff0877ac */ /* 0x000e220008000a00 */
[----:B------:R-:W-:-:S05]  /*0fc0*/  IADD3 R3, P0, PT, R8, UR4, RZ ;  /* 0x0000000408037c10 */ /* 0x000fca000ff1e0ff */
[----:B------:R-:W-:Y:S01]  /*0fd0*/  IMAD.X R4, RZ, RZ, R2, P0 ;  /* 0x000000ffff047224 */ /* 0x000fe200000e0602 */
[----:B012---:R-:W-:-:S04]  /*0fe0*/  LEA R6, P0, R3, UR8, 0x3 ;  /* 0x0000000803067c11 */ /* 0x007fc8000f8018ff */
[----:B------:R-:W-:-:S05]  /*0ff0*/  LEA.HI.X R7, R3, UR9, R4, 0x3, P0 ;  /* 0x0000000903077c11 */ /* 0x000fca00080f1c04 */
[----:B------:R3:W-:Y:S04]  /*1000*/  STG.E.64 desc[UR10][R6.64], RZ ;  /* 0x000000ff06007986 */ /* 0x0007e8000c101b0a */
.L_x_272:
        /* <DEDUP_REMOVED lines=19> */
.L_x_279:
        /* <DEDUP_REMOVED lines=85> */
.L_x_278:
        /* <DEDUP_REMOVED lines=51> */
.L_x_280:
        /* <DEDUP_REMOVED lines=31> */
.L_x_281:
[----:B------:R-:W-:Y:S05]  /*1bb0*/  BRA.U !UP1, `(.L_x_265) ;  /* 0x00000001094c7547 */ /* 0x000fea000b800000 */
[----:B------:R-:W4:Y:S01]  /*1bc0*/  LDCU.64 UR8, c[0x0][0x390] ;  /* 0x00007200ff0877ac */ /* 0x000f220008000a00 */
[----:B------:R-:W-:Y:S01]  /*1bd0*/  IADD3 R9, P0, PT, R5, R8, RZ ;  /* 0x0000000805097210 */ /* 0x000fe20007f1e0ff */
[----:B------:R-:W-:-:S04]  /*1be0*/  UIADD3 UR4, UPT, UPT, -UR4, URZ, URZ ;  /* 0x000000ff04047290 */ /* 0x000fc8000fffe1ff */
[----:B------:R-:W-:Y:S01]  /*1bf0*/  IMAD.X R2, RZ, RZ, R2, P0 ;  /* 0x000000ffff027224 */ /* 0x000fe200000e0602 */
[----:B----4-:R-:W-:-:S04]  /*1c00*/  LEA R4, P1, R9, UR8, 0x3 ;  /* 0x0000000809047c11 */ /* 0x010fc8000f8218ff */
[----:B------:R-:W-:-:S09]  /*1c10*/  LEA.HI.X R9, R9, UR9, R2, 0x3, P1 ;  /* 0x0000000909097c11 */ /* 0x000fd200088f1c02 */
.L_x_282:
[----:B0123--:R-:W-:Y:S02]  /*1c20*/  IMAD.MOV.U32 R6, RZ, RZ, R4 ;  /* 0x000000ffff067224 */ /* 0x00ffe400078e0004 */
        /* <DEDUP_REMOVED lines=12> */
.L_x_265:
[----:B------:R-:W4:Y:S01]  /*1cf0*/  LDC.64 R4, c[0x0][0x3b0] ;  /* 0x0000ec00ff047b82 */ /* 0x000f220000000a00 */
[----:B------:R-:W0:Y:S02]  /*1d00*/  LDCU.64 UR4, c[0x0][0x3a8] ;  /* 0x00007500ff0477ac */ /* 0x000e240008000a00 */
[----:B0123--:R-:W-:-:S04]  /*1d10*/  LEA R6, P0, R0, UR4, 0x2 ;  /* 0x0000000400067c11 */ /* 0x00ffc8000f8010ff */
[----:B------:R-:W-:Y:S01]  /*1d20*/  LEA.HI.X R7, R0, UR5, RZ, 0x2, P0 ;  /* 0x0000000500077c11 */ /* 0x000fe200080f14ff */
[----:B----4-:R-:W-:-:S04]  /*1d30*/  IMAD.WIDE.U32 R4, R3, 0x4, R4 ;  /* 0x0000000403047825 */ /* 0x010fc800078e0004 */
[----:B------:R-:W-:Y:S04]  /*1d40*/  STG.E desc[UR10][R6.64], R3 ;  /* 0x0000000306007986 */ /* 0x000fe8000c10190a */
[----:B------:R-:W2:Y:S02]  /*1d50*/  LDG.E R0, desc[UR10][R4.64] ;  /* 0x0000000a04007981 */ /* 0x000ea4000c1e1900 */
[----:B--2---:R-:W-:-:S05]  /*1d60*/  VIADD R9, R0, 0x1 ;  /* 0x0000000100097836 */ /* 0x004fca0000000000 */
[----:B------:R-:W-:Y:S01]  /*1d70*/  STG.E desc[UR10][R4.64], R9 ;  /* 0x0000000904007986 */ /* 0x000fe2000c10190a */
[----:B------:R-:W-:Y:S05]  /*1d80*/  EXIT ;  /* 0x000000000000794d */ /* 0x000fea0003800000 */
        .weak           $__internal_4_$__cuda_sm20_dsqrt_rn_f64_mediumpath_v1
        .type           $__internal_4_$__cuda_sm20_dsqrt_rn_f64_mediumpath_v1,@function
        .size           $__internal_4_$__cuda_sm20_dsqrt_rn_f64_mediumpath_v1,(.L_x_764 - $__internal_4_$__cuda_sm20_dsqrt_rn_f64_mediumpath_v1)
$__internal_4_$__cuda_sm20_dsqrt_rn_f64_mediumpath_v1:
[----:B------:R-:W-:Y:S01]  /*1d90*/  ISETP.GE.U32.AND P0, PT, R18, -0x3400000, PT ;  /* 0xfcc000001200780c */ /* 0x000fe20003f06070 */
[----:B------:R-:W-:Y:S01]  /*1da0*/  BSSY.RECONVERGENT B1, `(.L_x_283) ;  /* 0x0000026000017945 */ /* 0x000fe20003800200 */
[----:B------:R-:W-:Y:S02]  /*1db0*/  IMAD.MOV.U32 R17, RZ, RZ, R11 ;  /* 0x000000ffff117224 */ /* 0x000fe400078e000b */
[----:B------:R-:W-:Y:S02]  /*1dc0*/  IMAD.MOV.U32 R10, RZ, RZ, R22 ;  /* 0x000000ffff0a7224 */ /* 0x000fe400078e0016 */
[----:B------:R-:W-:-:S07]  /*1dd0*/  IMAD.MOV.U32 R11, RZ, RZ, R21 ;  /* 0x000000ffff0b7224 */ /* 0x000fce00078e0015 */
[----:B------:R-:W-:Y:S05]  /*1de0*/  @!P0 BRA `(.L_x_284) ;  /* 0x0000000000208947 */ /* 0x000fea0003800000 */
[----:B------:R-:W-:-:S10]  /*1df0*/  DFMA.RM R16, R12, R16, R14 ;  /* 0x000000100c10722b */ /* 0x000fd4000000400e */
[----:B------:R-:W-:-:S05]  /*1e00*/  IADD3 R12, P0, PT, R16, 0x1, RZ ;  /* 0x00000001100c7810 */ /* 0x000fca0007f1e0ff */
[----:B------:R-:W-:-:S06]  /*1e10*/  IMAD.X R13, RZ, RZ, R17, P0 ;  /* 0x000000ffff0d7224 */ /* 0x000fcc00000e0611 */
[----:B------:R-:W-:-:S08]  /*1e20*/  DFMA.RP R10, -R16, R12, R10 ;  /* 0x0000000c100a722b */ /* 0x000fd0000000810a */
[----:B------:R-:W-:-:S06]  /*1e30*/  DSETP.GT.AND P0, PT, R10, RZ, PT ;  /* 0x000000ff0a00722a */ /* 0x000fcc0003f04000 */
[----:B------:R-:W-:Y:S02]  /*1e40*/  FSEL R12, R12, R16, P0 ;  /* 0x000000100c0c7208 */ /* 0x000fe40000000000 */
[----:B------:R-:W-:Y:S01]  /*1e50*/  FSEL R13, R13, R17, P0 ;  /* 0x000000110d0d7208 */ /* 0x000fe20000000000 */
[----:B------:R-:W-:Y:S06]  /*1e60*/  BRA `(.L_x_285) ;  /* 0x0000000000647947 */ /* 0x000fec0003800000 */
.L_x_284:
[----:B------:R-:W-:-:S14]  /*1e70*/  DSETP.NE.AND P0, PT, R10, RZ, PT ;  /* 0x000000ff0a00722a */ /* 0x000fdc0003f05000 */
[----:B------:R-:W-:Y:S05]  /*1e80*/  @!P0 BRA `(.L_x_286) ;  /* 0x0000000000588947 */ /* 0x000fea0003800000 */
[----:B------:R-:W-:-:S13]  /*1e90*/  ISETP.GE.AND P0, PT, R11, RZ, PT ;  /* 0x000000ff0b00720c */ /* 0x000fda0003f06270 */
[----:B------:R-:W-:Y:S02]  /*1ea0*/  @!P0 IMAD.MOV.U32 R12, RZ, RZ, 0x0 ;  /* 0x00000000ff0c8424 */ /* 0x000fe400078e00ff */
[----:B------:R-:W-:Y:S01]  /*1eb0*/  @!P0 IMAD.MOV.U32 R13, RZ, RZ, -0x80000 ;  /* 0xfff80000ff0d8424 */ /* 0x000fe200078e00ff */
[----:B------:R-:W-:Y:S06]  /*1ec0*/  @!P0 BRA `(.L_x_285) ;  /* 0x00000000004c8947 */ /* 0x000fec0003800000 */
[----:B------:R-:W-:-:S13]  /*1ed0*/  ISETP.GT.AND P0, PT, R11, 0x7fefffff, PT ;  /* 0x7fefffff0b00780c */ /* 0x000fda0003f04270 */
[----:B------:R-:W-:Y:S05]  /*1ee0*/  @P0 BRA `(.L_x_286) ;  /* 0x0000000000400947 */ /* 0x000fea0003800000 */
[----:B------:R-:W-:Y:S01]  /*1ef0*/  DMUL R10, R10, 8.11296384146066816958e+31 ;  /* 0x469000000a0a7828 */ /* 0x000fe20000000000 */
[----:B------:R-:W-:Y:S02]  /*1f00*/  IMAD.MOV.U32 R12, RZ, RZ, RZ ;  /* 0x000000ffff0c7224 */ /* 0x000fe400078e00ff */
[----:B------:R-:W-:Y:S02]  /*1f10*/  IMAD.MOV.U32 R16, RZ, RZ, 0x0 ;  /* 0x00000000ff107424 */ /* 0x000fe400078e00ff */
[----:B------:R-:W-:Y:S01]  /*1f20*/  IMAD.MOV.U32 R17, RZ, RZ, 0x3fd80000 ;  /* 0x3fd80000ff117424 */ /* 0x000fe200078e00ff */
[----:B------:R-:W0:Y:S02]  /*1f30*/  MUFU.RSQ64H R13, R11 ;  /* 0x0000000b000d7308 */ /* 0x000e240000001c00 */
[----:B0-----:R-:W-:-:S08]  /*1f40*/  DMUL R14, R12, R12 ;  /* 0x0000000c0c0e7228 */ /* 0x001fd00000000000 */
[----:B------:R-:W-:-:S08]  /*1f50*/  DFMA R14, R10, -R14, 1 ;  /* 0x3ff000000a0e742b */ /* 0x000fd0000000080e */
[----:B------:R-:W-:Y:S02]  /*1f60*/  DFMA R16, R14, R16, 0.5 ;  /* 0x3fe000000e10742b */ /* 0x000fe40000000010 */
[----:B------:R-:W-:-:S08]  /*1f70*/  DMUL R14, R12, R14 ;  /* 0x0000000e0c0e7228 */ /* 0x000fd00000000000 */
[----:B------:R-:W-:-:S08]  /*1f80*/  DFMA R14, R16, R14, R12 ;  /* 0x0000000e100e722b */ /* 0x000fd0000000000c */
[----:B------:R-:W-:Y:S02]  /*1f90*/  DMUL R12, R10, R14 ;  /* 0x0000000e0a0c7228 */ /* 0x000fe40000000000 */
[----:B------:R-:W-:-:S06]  /*1fa0*/  VIADD R15, R15, 0xfff00000 ;  /* 0xfff000000f0f7836 */ /* 0x000fcc0000000000 */
[----:B------:R-:W-:-:S08]  /*1fb0*/  DFMA R16, R12, -R12, R10 ;  /* 0x8000000c0c10722b */ /* 0x000fd0000000000a */
[----:B------:R-:W-:-:S10]  /*1fc0*/  DFMA R12, R14, R16, R12 ;  /* 0x000000100e0c722b */ /* 0x000fd4000000000c */
[----:B------:R-:W-:Y:S01]  /*1fd0*/  VIADD R13, R13, 0xfcb00000 ;  /* 0xfcb000000d0d7836 */ /* 0x000fe20000000000 */
[----:B------:R-:W-:Y:S06]  /*1fe0*/  BRA `(.L_x_285) ;  /* 0x0000000000047947 */ /* 0x000fec0003800000 */
.L_x_286:
[----:B------:R-:W-:-:S11]  /*1ff0*/  DADD R12, R10, R10 ;  /* 0x000000000a0c7229 */ /* 0x000fd6000000000a */
.L_x_285:
[----:B------:R-:W-:Y:S05]  /*2000*/  BSYNC.RECONVERGENT B1 ;  /* 0x0000000000017941 */ /* 0x000fea0003800200 */
.L_x_283:
[----:B------:R-:W-:Y:S02]  /*2010*/  IMAD.MOV.U32 R21, RZ, RZ, 0x0 ;  /* 0x00000000ff157424 */ /* 0x000fe400078e00ff */
[----:B------:R-:W-:Y:S02]  /*2020*/  IMAD.MOV.U32 R22, RZ, RZ, R12 ;  /* 0x000000ffff167224 */ /* 0x000fe400078e000c */
[----:B------:R-:W-:Y:S01]  /*2030*/  IMAD.MOV.U32 R23, RZ, RZ, R13 ;  /* 0x000000ffff177224 */ /* 0x000fe200078e000d */
[----:B------:R-:W-:Y:S06]  /*2040*/  RET.REL.NODEC R20 `(_Z23vectorLabelDistance1UR8PKdPdS1_iiiPiS2_) ;  /* 0xffffffdc14ec7950 */ /* 0x000fec0003c3ffff */
.L_x_287:
        /* <DEDUP_REMOVED lines=11> */
.L_x_764:


//--------------------- .text._Z23vectorLabelDistance1UR4PKdPdS1_iiiPiS2_ --------------------------
	.section	.text._Z23vectorLabelDistance1UR4PKdPdS1_iiiPiS2_,"ax",@progbits
	.align	128
        .global         _Z23vectorLabelDistance1UR4PKdPdS1_iiiPiS2_
        .type           _Z23vectorLabelDistance1UR4PKdPdS1_iiiPiS2_,@function
        .size           _Z23vectorLabelDistance1UR4PKdPdS1_iiiPiS2_,(.L_x_765 - _Z23vectorLabelDistance1UR4PKdPdS1_iiiPiS2_)
        .other          _Z23vectorLabelDistance1UR4PKdPdS1_iiiPiS2_,@"STO_CUDA_ENTRY STV_DEFAULT"
_Z23vectorLabelDistance1UR4PKdPdS1_iiiPiS2_:
.text._Z23vectorLabelDistance1UR4PKdPdS1_iiiPiS2_:
        /* <DEDUP_REMOVED lines=29> */
.L_x_297:
        /* <DEDUP_REMOVED lines=20> */
.L_x_291:
        /* <DEDUP_REMOVED lines=72> */
.L_x_290:
[----:B------:R-:W-:-:S09]  /*0790*/  ULOP3.LUT UP0, URZ, UR13, 0x3, URZ, 0xc0, !UPT ;  /* 0x000000030dff7892 */ /* 0x000fd2000f80c0ff */
        /* <DEDUP_REMOVED lines=50> */
.L_x_293:
        /* <DEDUP_REMOVED lines=25> */
.L_x_292:
        /* <DEDUP_REMOVED lines=17> */
[----:B------:R-:W-:-:S07]  /*0d60*/  MOV R10, 0xd80 ;  /* 0x00000d80000a7802 */ /* 0x000fce0000000f00 */
[----:B------:R-:W-:Y:S05]  /*0d70*/  CALL.REL.NOINC `($__internal_5_$__cuda_sm20_dsqrt_rn_f64_mediumpath_v1) ;  /* 0x0000001000807944 */ /* 0x000fea0003c00000 */
[----:B------:R-:W-:Y:S02]  /*0d80*/  IMAD.MOV.U32 R10, RZ, RZ, R12 ;  /* 0x000000ffff0a7224 */ /* 0x000fe400078e000c */
[----:B------:R-:W-:-:S07]  /*0d90*/  IMAD.MOV.U32 R11, RZ, RZ, R13 ;  /* 0x000000ffff0b7224 */ /* 0x000fce00078e000d */
.L_x_295:
[----:B------:R-:W-:Y:S05]  /*0da0*/  BSYNC.RECONVERGENT B0 ;  /* 0x0000000000007941 */ /* 0x000fea0003800200 */
.L_x_294:
        /* <DEDUP_REMOVED lines=9> */
[----:B----4-:R-:W-:Y:S05]  /*0e40*/  BRA.U !UP0, `(.L_x_296) ;  /* 0x0000000108ec7547 */ /* 0x010fea000b800000 */
[----:B------:R-:W-:Y:S05]  /*0e50*/  BRA `(.L_x_297) ;  /* 0xfffffff000dc7947 */ /* 0x000fea000383ffff */
.L_x_289:
        /* <DEDUP_REMOVED lines=8> */
.L_x_299:
        /* <DEDUP_REMOVED lines=15> */
.L_x_298:
        /* <DEDUP_REMOVED lines=15> */
.L_x_300:
        /* <DEDUP_REMOVED lines=13> */
.L_x_301:
[----:B------:R-:W-:Y:S05]  /*1190*/  BRA.U UP1, `(.L_x_296) ;  /* 0x0000000101187547 */ /* 0x000fea000b800000 */
[----:B------:R-:W3:Y:S01]  /*11a0*/  LDCU.64 UR8, c[0x0][0x390] ;  /* 0x00007200ff0877ac */ /* 0x000ee20008000a00 */
[----:B------:R-:W-:-:S05]  /*11b0*/  IADD3 R0, P0, PT, R8, UR4, RZ ;  /* 0x0000000408007c10 */ /* 0x000fca000ff1e0ff */
[----:B012---:R-:W-:Y:S01]  /*11c0*/  IMAD.X R5, RZ, RZ, R3, P0 ;  /* 0x000000ffff057224 */ /* 0x007fe200000e0603 */
[----:B---3--:R-:W-:-:S04]  /*11d0*/  LEA R4, P0, R0, UR8, 0x3 ;  /* 0x0000000800047c11 */ /* 0x008fc8000f8018ff */
[----:B------:R-:W-:-:S05]  /*11e0*/  LEA.HI.X R5, R0, UR9, R5, 0x3, P0 ;  /* 0x0000000900057c11 */ /* 0x000fca00080f1c05 */
[----:B------:R3:W-:Y:S04]  /*11f0*/  STG.E.64 desc[UR10][R4.64], RZ ;  /* 0x000000ff04007986 */ /* 0x0007e8000c101b0a */
.L_x_296:
        /* <DEDUP_REMOVED lines=19> */
.L_x_303:
        /* <DEDUP_REMOVED lines=85> */
.L_x_302:
        /* <DEDUP_REMOVED lines=51> */
.L_x_304:
        /* <DEDUP_REMOVED lines=31> */
.L_x_305:
[----:B------:R-:W-:Y:S05]  /*1da0*/  BRA.U !UP1, `(.L_x_288) ;  /* 0x00000001094c7547 */ /* 0x000fea000b800000 */
[----:B------:R-:W0:Y:S01]  /*1db0*/  LDCU.64 UR8, c[0x0][0x390] ;  /* 0x00007200ff0877ac */ /* 0x000e220008000a00 */
[----:B------:R-:W-:Y:S01]  /*1dc0*/  IADD3 R8, P0, PT, R4, R8, RZ ;  /* 0x0000000804087210 */ /* 0x000fe20007f1e0ff */
[----:B------:R-:W-:-:S04]  /*1dd0*/  UIADD3 UR4, UPT, UPT, -UR4, URZ, URZ ;  /* 0x000000ff04047290 */ /* 0x000fc8000fffe1ff */
[----:B------:R-:W-:Y:S01]  /*1de0*/  IMAD.X R3, RZ, RZ, R3, P0 ;  /* 0x000000ffff037224 */ /* 0x000fe200000e0603 */
[----:B0-----:R-:W-:-:S04]  /*1df0*/  LEA R5, P1, R8, UR8, 0x3 ;  /* 0x0000000808057c11 */ /* 0x001fc8000f8218ff */
[----:B------:R-:W-:-:S09]  /*1e00*/  LEA.HI.X R8, R8, UR9, R3, 0x3, P1 ;  /* 0x0000000908087c11 */ /* 0x000fd200088f1c03 */
.L_x_306:
        /* <DEDUP_REMOVED lines=13> */
.L_x_288:
        /* <DEDUP_REMOVED lines=10> */
        .weak           $__internal_5_$__cuda_sm20_dsqrt_rn_f64_mediumpath_v1
        .type           $__internal_5_$__cuda_sm20_dsqrt_rn_f64_mediumpath_v1,@function
        .size           $__internal_5_$__cuda_sm20_dsqrt_rn_f64_mediumpath_v1,(.L_x_765 - $__internal_5_$__cuda_sm20_dsqrt_rn_f64_mediumpath_v1)
$__internal_5_$__cuda_sm20_dsqrt_rn_f64_mediumpath_v1:
        /* <DEDUP_REMOVED lines=14> */
.L_x_308:
        /* <DEDUP_REMOVED lines=24> */
.L_x_310:
[----:B------:R-:W-:-:S11]  /*21e0*/  DADD R12, R6, R6 ;  /* 0x00000000060c7229 */ /* 0x000fd60000000006 */
.L_x_309:
[----:B------:R-:W-:Y:S05]  /*21f0*/  BSYNC.RECONVERGENT B1 ;  /* 0x0000000000017941 */ /* 0x000fea0003800200 */
.L_x_307:
[----:B------:R-:W-:-:S04]  /*2200*/  IMAD.MOV.U32 R11, RZ, RZ, 0x0 ;  /* 0x00000000ff0b7424 */ /* 0x000fc800078e00ff */
[----:B------:R-:W-:Y:S05]  /*2210*/  RET.REL.NODEC R10 `(_Z23vectorLabelDistance1UR4PKdPdS1_iiiPiS2_) ;  /* 0xffffffdc0a787950 */ /* 0x000fea0003c3ffff */
.L_x_311:
        /* <DEDUP_REMOVED lines=14> */
.L_x_765:


//--------------------- .text._Z23vectorLabelDistance1UR2PKdPdS1_iiiPiS2_ --------------------------
	.section	.text._Z23vectorLabelDistance1UR2PKdPdS1_iiiPiS2_,"ax",@progbits
	.align	128
        .global         _Z23vectorLabelDistance1UR2PKdPdS1_iiiPiS2_
        .type           _Z23vectorLabelDistance1UR2PKdPdS1_iiiPiS2_,@function
        .size           _Z23vectorLabelDistance1UR2PKdPdS1_iiiPiS2_,(.L_x_766 - _Z23vectorLabelDistance1UR2PKdPdS1_iiiPiS2_)
        .other          _Z23vectorLabelDistance1UR2PKdPdS1_iiiPiS2_,@"STO_CUDA_ENTRY STV_DEFAULT"
_Z23vectorLabelDistance1UR2PKdPdS1_iiiPiS2_:
.text._Z23vectorLabelDistance1UR2PKdPdS1_iiiPiS2_:
        /* <DEDUP_REMOVED lines=30> */
.L_x_322:
        /* <DEDUP_REMOVED lines=20> */
.L_x_315:
        /* <DEDUP_REMOVED lines=72> */
.L_x_314:
[----:B------:R-:W-:-:S09]  /*07a0*/  UISETP.NE.AND UP0, UPT, UR14, URZ, UPT ;  /* 0x000000ff0e00728c */ /* 0x000fd2000bf05270 */
        /* <DEDUP_REMOVED lines=51> */
.L_x_317:
        /* <DEDUP_REMOVED lines=34> */
.L_x_318:
        /* <DEDUP_REMOVED lines=17> */
.L_x_316:
        /* <DEDUP_REMOVED lines=18> */
[----:B------:R-:W-:Y:S05]  /*0f30*/  CALL.REL.NOINC `($__internal_6_$__cuda_sm20_dsqrt_rn_f64_mediumpath_v1) ;  /* 0x0000001000807944 */ /* 0x000fea0003c00000 */
[----:B------:R-:W-:Y:S02]  /*0f40*/  IMAD.MOV.U32 R10, RZ, RZ, R12 ;  /* 0x000000ffff0a7224 */ /* 0x000fe400078e000c */
[----:B------:R-:W-:-:S07]  /*0f50*/  IMAD.MOV.U32 R11, RZ, RZ, R13 ;  /* 0x000000ffff0b7224 */ /* 0x000fce00078e000d */
.L_x_320:
[----:B------:R-:W-:Y:S05]  /*0f60*/  BSYNC.RECONVERGENT B0 ;  /* 0x0000000000007941 */ /* 0x000fea0003800200 */
.L_x_319:
        /* <DEDUP_REMOVED lines=11> */
.L_x_313:
        /* <DEDUP_REMOVED lines=8> */
.L_x_324:
        /* <DEDUP_REMOVED lines=15> */
.L_x_323:
        /* <DEDUP_REMOVED lines=15> */
.L_x_325:
        /* <DEDUP_REMOVED lines=13> */
.L_x_326:
[----:B------:R-:W-:Y:S05]  /*1350*/  BRA.U UP1, `(.L_x_321) ;  /* 0x0000000101187547 */ /* 0x000fea000b800000 */
[----:B------:R-:W0:Y:S01]  /*1360*/  LDCU.64 UR8, c[0x0][0x390] ;  /* 0x00007200ff0877ac */ /* 0x000e220008000a00 */
[----:B------:R-:W-:-:S05]  /*1370*/  IADD3 R3, P0, PT, R4, UR4, RZ ;  /* 0x0000000404037c10 */ /* 0x000fca000ff1e0ff */
[----:B------:R-:W-:Y:S01]  /*1380*/  IMAD.X R6, RZ, RZ, R2, P0 ;  /* 0x000000ffff067224 */ /* 0x000fe200000e0602 */
[----:B012---:R-:W-:-:S04]  /*1390*/  LEA R8, P0, R3, UR8, 0x3 ;  /* 0x0000000803087c11 */ /* 0x007fc8000f8018ff */
[----:B------:R-:W-:-:S05]  /*13a0*/  LEA.HI.X R9, R3, UR9, R6, 0x3, P0 ;  /* 0x0000000903097c11 */ /* 0x000fca00080f1c06 */
[----:B------:R3:W-:Y:S04]  /*13b0*/  STG.E.64 desc[UR10][R8.64], RZ ;  /* 0x000000ff08007986 */ /* 0x0007e8000c101b0a */
.L_x_321:
        /* <DEDUP_REMOVED lines=19> */
.L_x_328:
        /* <DEDUP_REMOVED lines=85> */
.L_x_327:
        /* <DEDUP_REMOVED lines=51> */
.L_x_329:
        /* <DEDUP_REMOVED lines=31> */
.L_x_330:
[----:B------:R-:W-:Y:S05]  /*1f60*/  BRA.U !UP1, `(.L_x_312) ;  /* 0x00000001094c7547 */ /* 0x000fea000b800000 */
[----:B------:R-:W4:Y:S01]  /*1f70*/  LDCU.64 UR8, c[0x0][0x390] ;  /* 0x00007200ff0877ac */ /* 0x000f220008000a00 */
[----:B------:R-:W-:Y:S01]  /*1f80*/  IADD3 R4, P0, PT, R7, R4, RZ ;  /* 0x0000000407047210 */ /* 0x000fe20007f1e0ff */
[----:B------:R-:W-:-:S04]  /*1f90*/  UIADD3 UR4, UPT, UPT, -UR4, URZ, URZ ;  /* 0x000000ff04047290 */ /* 0x000fc8000fffe1ff */
[----:B0123--:R-:W-:Y:S01]  /*1fa0*/  IMAD.X R9, RZ, RZ, R2, P0 ;  /* 0x000000ffff097224 */ /* 0x00ffe200000e0602 */
[----:B----4-:R-:W-:-:S04]  /*1fb0*/  LEA R6, P1, R4, UR8, 0x3 ;  /* 0x0000000804067c11 */ /* 0x010fc8000f8218ff */
[----:B------:R-:W-:-:S09]  /*1fc0*/  LEA.HI.X R9, R4, UR9, R9, 0x3, P1 ;  /* 0x0000000904097c11 */ /* 0x000fd200088f1c09 */
.L_x_331:
        /* <DEDUP_REMOVED lines=13> */
.L_x_312:
        /* <DEDUP_REMOVED lines=10> */
        .weak           $__internal_6_$__cuda_sm20_dsqrt_rn_f64_mediumpath_v1
        .type           $__internal_6_$__cuda_sm20_dsqrt_rn_f64_mediumpath_v1,@function
        .size           $__internal_6_$__cuda_sm20_dsqrt_rn_f64_mediumpath_v1,(.L_x_766 - $__internal_6_$__cuda_sm20_dsqrt_rn_f64_mediumpath_v1)
$__internal_6_$__cuda_sm20_dsqrt_rn_f64_mediumpath_v1:
        /* <DEDUP_REMOVED lines=14> */
.L_x_333:
        /* <DEDUP_REMOVED lines=24> */
.L_x_335:
[----:B------:R-:W-:-:S11]  /*23a0*/  DADD R12, R8, R8 ;  /* 0x00000000080c7229 */ /* 0x000fd60000000008 */
.L_x_334:
[----:B------:R-:W-:Y:S05]  /*23b0*/  BSYNC.RECONVERGENT B1 ;  /* 0x0000000000017941 */ /* 0x000fea0003800200 */
.L_x_332:
[----:B------:R-:W-:-:S04]  /*23c0*/  IMAD.MOV.U32 R11, RZ, RZ, 0x0 ;  /* 0x00000000ff0b7424 */ /* 0x000fc800078e00ff */
[----:B------:R-:W-:Y:S05]  /*23d0*/  RET.REL.NODEC R10 `(_Z23vectorLabelDistance1UR2PKdPdS1_iiiPiS2_) ;  /* 0xffffffdc0a087950 */ /* 0x000fea0003c3ffff */
.L_x_336:
        /* <DEDUP_REMOVED lines=10> */
.L_x_766:


//--------------------- .text._Z20vectorLabelDistance1PKdPdS1_iiiPiS2_ --------------------------
	.section	.text._Z20vectorLabelDistance1PKdPdS1_iiiPiS2_,"ax",@progbits
	.align	128
        .global         _Z20vectorLabelDistance1PKdPdS1_iiiPiS2_
        .type           _Z20vectorLabelDistance1PKdPdS1_iiiPiS2_,@function
        .size           _Z20vectorLabelDistance1PKdPdS1_iiiPiS2_,(.L_x_767 - _Z20vectorLabelDistance1PKdPdS1_iiiPiS2_)
        .other          _Z20vectorLabelDistance1PKdPdS1_iiiPiS2_,@"STO_CUDA_ENTRY STV_DEFAULT"
_Z20vectorLabelDistance1PKdPdS1_iiiPiS2_:
.text._Z20vectorLabelDistance1PKdPdS1_iiiPiS2_:
        /* <DEDUP_REMOVED lines=34> */
.L_x_347:
        /* <DEDUP_REMOVED lines=16> */
.L_x_340:
        /* <DEDUP_REMOVED lines=40> */
.L_x_339:
        /* <DEDUP_REMOVED lines=36> */
.L_x_342:
        /* <DEDUP_REMOVED lines=26> */
.L_x_343:
        /* <DEDUP_REMOVED lines=13> */
.L_x_341:
        /* <DEDUP_REMOVED lines=18> */
[----:B------:R-:W-:Y:S05]  /*0b70*/  CALL.REL.NOINC `($__internal_7_$__cuda_sm20_dsqrt_rn_f64_mediumpath_v1) ;  /* 0x0000001000807944 */ /* 0x000fea0003c00000 */
[----:B------:R-:W-:Y:S02]  /*0b80*/  IMAD.MOV.U32 R20, RZ, RZ, R12 ;  /* 0x000000ffff147224 */ /* 0x000fe400078e000c */
[----:B------:R-:W-:-:S07]  /*0b90*/  IMAD.MOV.U32 R21, RZ, RZ, R13 ;  /* 0x000000ffff157224 */ /* 0x000fce00078e000d */
.L_x_345:
[----:B------:R-:W-:Y:S05]  /*0ba0*/  BSYNC.RECONVERGENT B0 ;  /* 0x0000000000007941 */ /* 0x000fea0003800200 */
.L_x_344:
        /* <DEDUP_REMOVED lines=11> */
.L_x_338:
        /* <DEDUP_REMOVED lines=8> */
.L_x_349:
        /* <DEDUP_REMOVED lines=15> */
.L_x_348:
        /* <DEDUP_REMOVED lines=15> */
.L_x_350:
        /* <DEDUP_REMOVED lines=13> */
.L_x_351:
[----:B------:R-:W-:Y:S05]  /*0f90*/  BRA.U UP1, `(.L_x_346) ;  /* 0x0000000101187547 */ /* 0x000fea000b800000 */
[----:B------:R-:W0:Y:S01]  /*0fa0*/  LDCU.64 UR8, c[0x0][0x390] ;  /* 0x00007200ff0877ac */ /* 0x000e220008000a00 */
[----:B------:R-:W-:-:S05]  /*0fb0*/  IADD3 R3, P0, PT, R6, UR4, RZ ;  /* 0x0000000406037c10 */ /* 0x000fca000ff1e0ff */
[----:B------:R-:W-:Y:S01]  /*0fc0*/  IMAD.X R4, RZ, RZ, R2, P0 ;  /* 0x000000ffff047224 */ /* 0x000fe200000e0602 */
[----:B012---:R-:W-:-:S04]  /*0fd0*/  LEA R8, P0, R3, UR8, 0x3 ;  /* 0x0000000803087c11 */ /* 0x007fc8000f8018ff */
[----:B------:R-:W-:-:S05]  /*0fe0*/  LEA.HI.X R9, R3, UR9, R4, 0x3, P0 ;  /* 0x0000000903097c11 */ /* 0x000fca00080f1c04 */
[----:B------:R3:W-:Y:S04]  /*0ff0*/  STG.E.64 desc[UR10][R8.64], RZ ;  /* 0x000000ff08007986 */ /* 0x0007e8000c101b0a */
.L_x_346:
        /* <DEDUP_REMOVED lines=19> */
.L_x_353:
        /* <DEDUP_REMOVED lines=85> */
.L_x_352:
        /* <DEDUP_REMOVED lines=51> */
.L_x_354:
        /* <DEDUP_REMOVED lines=31> */
.L_x_355:
[----:B------:R-:W-:Y:S05]  /*1ba0*/  BRA.U !UP1, `(.L_x_337) ;  /* 0x00000001094c7547 */ /* 0x000fea000b800000 */
[----:B------:R-:W4:Y:S01]  /*1bb0*/  LDCU.64 UR8, c[0x0][0x390] ;  /* 0x00007200ff0877ac */ /* 0x000f220008000a00 */
[----:B------:R-:W-:Y:S01]  /*1bc0*/  IADD3 R6, P0, PT, R5, R6, RZ ;  /* 0x0000000605067210 */ /* 0x000fe20007f1e0ff */
[----:B------:R-:W-:-:S04]  /*1bd0*/  UIADD3 UR4, UPT, UPT, -UR4, URZ, URZ ;  /* 0x000000ff04047290 */ /* 0x000fc8000fffe1ff */
[----:B0123--:R-:W-:Y:S01]  /*1be0*/  IMAD.X R9, RZ, RZ, R2, P0 ;  /* 0x000000ffff097224 */ /* 0x00ffe200000e0602 */
[----:B----4-:R-:W-:-:S04]  /*1bf0*/  LEA R4, P1, R6, UR8, 0x3 ;  /* 0x0000000806047c11 */ /* 0x010fc8000f8218ff */
[----:B------:R-:W-:-:S09]  /*1c00*/  LEA.HI.X R9, R6, UR9, R9, 0x3, P1 ;  /* 0x0000000906097c11 */ /* 0x000fd200088f1c09 */
.L_x_356:
        /* <DEDUP_REMOVED lines=13> */
.L_x_337:
        /* <DEDUP_REMOVED lines=10> */
        .weak           $__internal_7_$__cuda_sm20_dsqrt_rn_f64_mediumpath_v1
        .type           $__internal_7_$__cuda_sm20_dsqrt_rn_f64_mediumpath_v1,@function
        .size           $__internal_7_$__cuda_sm20_dsqrt_rn_f64_mediumpath_v1,(.L_x_767 - $__internal_7_$__cuda_sm20_dsqrt_rn_f64_mediumpath_v1)
$__internal_7_$__cuda_sm20_dsqrt_rn_f64_mediumpath_v1:
        /* <DEDUP_REMOVED lines=14> */
.L_x_358:
        /* <DEDUP_REMOVED lines=24> */
.L_x_360:
[----:B------:R-:W-:-:S11]  /*1fe0*/  DADD R12, R10, R10 ;  /* 0x000000000a0c7229 */ /* 0x000fd6000000000a */
.L_x_359:
[----:B------:R-:W-:Y:S05]  /*1ff0*/  BSYNC.RECONVERGENT B1 ;  /* 0x0000000000017941 */ /* 0x000fea0003800200 */
.L_x_357:
[----:B------:R-:W-:-:S04]  /*2000*/  IMAD.MOV.U32 R21, RZ, RZ, 0x0 ;  /* 0x00000000ff157424 */ /* 0x000fc800078e00ff */
[----:B------:R-:W-:Y:S05]  /*2010*/  RET.REL.NODEC R20 `(_Z20vectorLabelDistance1PKdPdS1_iiiPiS2_) ;  /* 0xffffffdc14f87950 */ /* 0x000fea0003c3ffff */
.L_x_361:
        /* <DEDUP_REMOVED lines=14> */
.L_x_767:


//--------------------- .text._Z23vectorLabelDistance1UR8PKdPdS1_iiiPi --------------------------
	.section	.text._Z23vectorLabelDistance1UR8PKdPdS1_iiiPi,"ax",@progbits
	.align	128
        .global         _Z23vectorLabelDistance1UR8PKdPdS1_iiiPi
        .type           _Z23vectorLabelDistance1UR8PKdPdS1_iiiPi,@function
        .size           _Z23vectorLabelDistance1UR8PKdPdS1_iiiPi,(.L_x_768 - _Z23vectorLabelDistance1UR8PKdPdS1_iiiPi)
        .other          _Z23vectorLabelDistance1UR8PKdPdS1_iiiPi,@"STO_CUDA_ENTRY STV_DEFAULT"
_Z23vectorLabelDistance1UR8PKdPdS1_iiiPi:
.text._Z23vectorLabelDistance1UR8PKdPdS1_iiiPi:
        /* <DEDUP_REMOVED lines=34> */
.L_x_370:
        /* <DEDUP_REMOVED lines=17> */
.L_x_365:
        /* <DEDUP_REMOVED lines=74> */
.L_x_364:
        /* <DEDUP_REMOVED lines=42> */
.L_x_366:
        /* <DEDUP_REMOVED lines=19> */
[----:B------:R-:W-:Y:S05]  /*0ba0*/  CALL.REL.NOINC `($__internal_8_$__cuda_sm20_dsqrt_rn_f64_mediumpath_v1) ;  /* 0x0000001000647944 */ /* 0x000fea0003c00000 */
.L_x_368:
[----:B------:R-:W-:Y:S05]  /*0bb0*/  BSYNC.RECONVERGENT B0 ;  /* 0x0000000000007941 */ /* 0x000fea0003800200 */
.L_x_367:
        /* <DEDUP_REMOVED lines=11> */
.L_x_363:
        /* <DEDUP_REMOVED lines=8> */
.L_x_372:
        /* <DEDUP_REMOVED lines=15> */
.L_x_371:
        /* <DEDUP_REMOVED lines=15> */
.L_x_373:
        /* <DEDUP_REMOVED lines=13> */
.L_x_374:
[----:B------:R-:W-:Y:S05]  /*0fa0*/  BRA.U UP1, `(.L_x_369) ;  /* 0x0000000101187547 */ /* 0x000fea000b800000 */
[----:B------:R-:W0:Y:S01]  /*0fb0*/  LDCU.64 UR8, c[0x0][0x390] ;  /* 0x00007200ff0877ac */ /* 0x000e220008000a00 */
[----:B------:R-:W-:-:S05]  /*0fc0*/  IADD3 R3, P0, PT, R8, UR4, RZ ;  /* 0x0000000408037c10 */ /* 0x000fca000ff1e0ff */
[----:B------:R-:W-:Y:S01]  /*0fd0*/  IMAD.X R4, RZ, RZ, R2, P0 ;  /* 0x000000ffff047224 */ /* 0x000fe200000e0602 */
[----:B012---:R-:W-:-:S04]  /*0fe0*/  LEA R6, P0, R3, UR8, 0x3 ;  /* 0x0000000803067c11 */ /* 0x007fc8000f8018ff */
[----:B------:R-:W-:-:S05]  /*0ff0*/  LEA.HI.X R7, R3, UR9, R4, 0x3, P0 ;  /* 0x0000000903077c11 */ /* 0x000fca00080f1c04 */
[----:B------:R3:W-:Y:S04]  /*1000*/  STG.E.64 desc[UR10][R6.64], RZ ;  /* 0x000000ff06007986 */ /* 0x0007e8000c101b0a */
.L_x_369:
        /* <DEDUP_REMOVED lines=19> */
.L_x_376:
        /* <DEDUP_REMOVED lines=85> */
.L_x_375:
        /* <DEDUP_REMOVED lines=51> */
.L_x_377:
        /* <DEDUP_REMOVED lines=31> */
.L_x_378:
[----:B------:R-:W-:Y:S05]  /*1bb0*/  BRA.U !UP1, `(.L_x_362) ;  /* 0x00000001094c7547 */ /* 0x000fea000b800000 */
[----:B------:R-:W4:Y:S01]  /*1bc0*/  LDCU.64 UR8, c[0x0][0x390] ;  /* 0x00007200ff0877ac */ /* 0x000f220008000a00 */
[----:B------:R-:W-:Y:S01]  /*1bd0*/  IADD3 R9, P0, PT, R5, R8, RZ ;  /* 0x0000000805097210 */ /* 0x000fe20007f1e0ff */
[----:B------:R-:W-:-:S04]  /*1be0*/  UIADD3 UR4, UPT, UPT, -UR4, URZ, URZ ;  /* 0x000000ff04047290 */ /* 0x000fc8000fffe1ff */
[----:B------:R-:W-:Y:S01]  /*1bf0*/  IMAD.X R2, RZ, RZ, R2, P0 ;  /* 0x000000ffff027224 */ /* 0x000fe200000e0602 */
[----:B----4-:R-:W-:-:S04]  /*1c00*/  LEA R4, P1, R9, UR8, 0x3 ;  /* 0x0000000809047c11 */ /* 0x010fc8000f8218ff */
[----:B------:R-:W-:-:S09]  /*1c10*/  LEA.HI.X R9, R9, UR9, R2, 0x3, P1 ;  /* 0x0000000909097c11 */ /* 0x000fd200088f1c02 */
.L_x_379:
        /* <DEDUP_REMOVED lines=13> */
.L_x_362:
[----:B------:R-:W4:Y:S02]  /*1cf0*/  LDCU.64 UR4, c[0x0][0x3a8] ;  /* 0x00007500ff0477ac */ /* 0x000f240008000a00 */
[----:B----4-:R-:W-:-:S04]  /*1d00*/  LEA R4, P0, R0, UR4, 0x2 ;  /* 0x0000000400047c11 */ /* 0x010fc8000f8010ff */
[----:B------:R-:W-:-:S05]  /*1d10*/  LEA.HI.X R5, R0, UR5, RZ, 0x2, P0 ;  /* 0x0000000500057c11 */ /* 0x000fca00080f14ff */
[----:B------:R-:W-:Y:S01]  /*1d20*/  STG.E desc[UR10][R4.64], R3 ;  /* 0x0000000304007986 */ /* 0x000fe2000c10190a */
[----:B------:R-:W-:Y:S05]  /*1d30*/  EXIT ;  /* 0x000000000000794d */ /* 0x000fea0003800000 */
        .weak           $__internal_8_$__cuda_sm20_dsqrt_rn_f64_mediumpath_v1
        .type           $__internal_8_$__cuda_sm20_dsqrt_rn_f64_mediumpath_v1,@function
        .size           $__internal_8_$__cuda_sm20_dsqrt_rn_f64_mediumpath_v1,(.L_x_768 - $__internal_8_$__cuda_sm20_dsqrt_rn_f64_mediumpath_v1)
$__internal_8_$__cuda_sm20_dsqrt_rn_f64_mediumpath_v1:
        /* <DEDUP_REMOVED lines=14> */
.L_x_381:
        /* <DEDUP_REMOVED lines=24> */
.L_x_383:
[----:B------:R-:W-:-:S11]  /*1fa0*/  DADD R12, R10, R10 ;  /* 0x000000000a0c7229 */ /* 0x000fd6000000000a */
.L_x_382:
[----:B------:R-:W-:Y:S05]  /*1fb0*/  BSYNC.RECONVERGENT B1 ;  /* 0x0000000000017941 */ /* 0x000fea0003800200 */
.L_x_380:
[----:B------:R-:W-:Y:S02]  /*1fc0*/  IMAD.MOV.U32 R21, RZ, RZ, 0x0 ;  /* 0x00000000ff157424 */ /* 0x000fe400078e00ff */
[----:B------:R-:W-:Y:S02]  /*1fd0*/  IMAD.MOV.U32 R22, RZ, RZ, R12 ;  /* 0x000000ffff167224 */ /* 0x000fe400078e000c */
[----:B------:R-:W-:Y:S01]  /*1fe0*/  IMAD.MOV.U32 R23, RZ, RZ, R13 ;  /* 0x000000ffff177224 */ /* 0x000fe200078e000d */
[----:B------:R-:W-:Y:S06]  /*1ff0*/  RET.REL.NODEC R20 `(_Z23vectorLabelDistance1UR8PKdPdS1_iiiPi) ;  /* 0xffffffe014007950 */ /* 0x000fec0003c3ffff */
.L_x_384:
        /* <DEDUP_REMOVED lines=16> */
.L_x_768:


//--------------------- .text._Z23vectorLabelDistance1UR4PKdPdS1_iiiPi --------------------------
	.section	.text._Z23vectorLabelDistance1UR4PKdPdS1_iiiPi,"ax",@progbits
	.align	128
        .global         _Z23vectorLabelDistance1UR4PKdPdS1_iiiPi
        .type           _Z23vectorLabelDistance1UR4PKdPdS1_iiiPi,@function
        .size           _Z23vectorLabelDistance1UR4PKdPdS1_iiiPi,(.L_x_769 - _Z23vectorLabelDistance1UR4PKdPdS1_iiiPi)
        .other          _Z23vectorLabelDistance1UR4PKdPdS1_iiiPi,@"STO_CUDA_ENTRY STV_DEFAULT"
_Z23vectorLabelDistance1UR4PKdPdS1_iiiPi:
.text._Z23vectorLabelDistance1UR4PKdPdS1_iiiPi:
        /* <DEDUP_REMOVED lines=29> */
.L_x_394:
        /* <DEDUP_REMOVED lines=20> */
.L_x_388:
        /* <DEDUP_REMOVED lines=72> */
.L_x_387:
[----:B------:R-:W-:-:S04]  /*0790*/  UIADD3 UR9, UPT, UPT, UR9, -0x1, URZ ;  /* 0xffffffff09097890 */ /* 0x000fc8000fffe0ff */
[----:B------:R-:W-:-:S04]  /*07a0*/  ULEA.HI UR5, UR9, 0x1, URZ, 0x1e ;  /* 0x0000000109057891 */ /* 0x000fc8000f8ff0ff */
        /* <DEDUP_REMOVED lines=51> */
.L_x_390:
        /* <DEDUP_REMOVED lines=25> */
.L_x_389:
        /* <DEDUP_REMOVED lines=18> */
[----:B------:R-:W-:Y:S05]  /*0d90*/  CALL.REL.NOINC `($__internal_9_$__cuda_sm20_dsqrt_rn_f64_mediumpath_v1) ;  /* 0x00000010006c7944 */ /* 0x000fea0003c00000 */
[----:B------:R-:W-:Y:S02]  /*0da0*/  IMAD.MOV.U32 R10, RZ, RZ, R12 ;  /* 0x000000ffff0a7224 */ /* 0x000fe400078e000c */
[----:B------:R-:W-:-:S07]  /*0db0*/  IMAD.MOV.U32 R11, RZ, RZ, R13 ;  /* 0x000000ffff0b7224 */ /* 0x000fce00078e000d */
.L_x_392:
[----:B------:R-:W-:Y:S05]  /*0dc0*/  BSYNC.RECONVERGENT B0 ;  /* 0x0000000000007941 */ /* 0x000fea0003800200 */
.L_x_391:
        /* <DEDUP_REMOVED lines=11> */
.L_x_386:
        /* <DEDUP_REMOVED lines=8> */
.L_x_396:
        /* <DEDUP_REMOVED lines=15> */
.L_x_395:
        /* <DEDUP_REMOVED lines=15> */
.L_x_397:
        /* <DEDUP_REMOVED lines=13> */
.L_x_398:
[----:B------:R-:W-:Y:S05]  /*11b0*/  BRA.U UP1, `(.L_x_393) ;  /* 0x0000000101187547 */ /* 0x000fea000b800000 */
[----:B------:R-:W3:Y:S01]  /*11c0*/  LDCU.64 UR8, c[0x0][0x390] ;  /* 0x00007200ff0877ac */ /* 0x000ee20008000a00 */
[----:B------:R-:W-:-:S05]  /*11d0*/  IADD3 R0, P0, PT, R8, UR4, RZ ;  /* 0x0000000408007c10 */ /* 0x000fca000ff1e0ff */
[----:B012---:R-:W-:Y:S01]  /*11e0*/  IMAD.X R5, RZ, RZ, R3, P0 ;  /* 0x000000ffff057224 */ /* 0x007fe200000e0603 */
[----:B---3--:R-:W-:-:S04]  /*11f0*/  LEA R4, P0, R0, UR8, 0x3 ;  /* 0x0000000800047c11 */ /* 0x008fc8000f8018ff */
[----:B------:R-:W-:-:S05]  /*1200*/  LEA.HI.X R5, R0, UR9, R5, 0x3, P0 ;  /* 0x0000000900057c11 */ /* 0x000fca00080f1c05 */
[----:B------:R3:W-:Y:S04]  /*1210*/  STG.E.64 desc[UR10][R4.64], RZ ;  /* 0x000000ff04007986 */ /* 0x0007e8000c101b0a */
.L_x_393:
        /* <DEDUP_REMOVED lines=19> */
.L_x_400:
        /* <DEDUP_REMOVED lines=85> */
.L_x_399:
        /* <DEDUP_REMOVED lines=51> */
.L_x_401:
        /* <DEDUP_REMOVED lines=31> */
.L_x_402:
[----:B------:R-:W-:Y:S05]  /*1dc0*/  BRA.U !UP1, `(.L_x_385) ;  /* 0x00000001094c7547 */ /* 0x000fea000b800000 */
[----:B------:R-:W0:Y:S01]  /*1dd0*/  LDCU.64 UR8, c[0x0][0x390] ;  /* 0x00007200ff0877ac */ /* 0x000e220008000a00 */
[----:B------:R-:W-:Y:S01]  /*1de0*/  IADD3 R8, P0, PT, R4, R8, RZ ;  /* 0x0000000804087210 */ /* 0x000fe20007f1e0ff */
[----:B------:R-:W-:-:S04]  /*1df0*/  UIADD3 UR4, UPT, UPT, -UR4, URZ, URZ ;  /* 0x000000ff04047290 */ /* 0x000fc8000fffe1ff */
[----:B------:R-:W-:Y:S01]  /*1e00*/  IMAD.X R3, RZ, RZ, R3, P0 ;  /* 0x000000ffff037224 */ /* 0x000fe200000e0603 */
[----:B0-----:R-:W-:-:S04]  /*1e10*/  LEA R5, P1, R8, UR8, 0x3 ;  /* 0x0000000808057c11 */ /* 0x001fc8000f8218ff */
[----:B------:R-:W-:-:S09]  /*1e20*/  LEA.HI.X R8, R8, UR9, R3, 0x3, P1 ;  /* 0x0000000908087c11 */ /* 0x000fd200088f1c03 */
.L_x_403:
        /* <DEDUP_REMOVED lines=13> */
.L_x_385:
[----:B------:R-:W0:Y:S02]  /*1f00*/  LDCU.64 UR4, c[0x0][0x3a8] ;  /* 0x00007500ff0477ac */ /* 0x000e240008000a00 */
[----:B0-----:R-:W-:-:S04]  /*1f10*/  LEA R4, P0, R2, UR4, 0x2 ;  /* 0x0000000402047c11 */ /* 0x001fc8000f8010ff */
[----:B------:R-:W-:-:S05]  /*1f20*/  LEA.HI.X R5, R2, UR5, RZ, 0x2, P0 ;  /* 0x0000000502057c11 */ /* 0x000fca00080f14ff */
[----:B------:R-:W-:Y:S01]  /*1f30*/  STG.E desc[UR10][R4.64], R0 ;  /* 0x0000000004007986 */ /* 0x000fe2000c10190a */
[----:B------:R-:W-:Y:S05]  /*1f40*/  EXIT ;  /* 0x000000000000794d */ /* 0x000fea0003800000 */
        .weak           $__internal_9_$__cuda_sm20_dsqrt_rn_f64_mediumpath_v1
        .type           $__internal_9_$__cuda_sm20_dsqrt_rn_f64_mediumpath_v1,@function
        .size           $__internal_9_$__cuda_sm20_dsqrt_rn_f64_mediumpath_v1,(.L_x_769 - $__internal_9_$__cuda_sm20_dsqrt_rn_f64_mediumpath_v1)
$__internal_9_$__cuda_sm20_dsqrt_rn_f64_mediumpath_v1:
        /* <DEDUP_REMOVED lines=14> */
.L_x_405:
        /* <DEDUP_REMOVED lines=24> */
.L_x_407:
[----:B------:R-:W-:-:S11]  /*21b0*/  DADD R12, R6, R6 ;  /* 0x00000000060c7229 */ /* 0x000fd60000000006 */
.L_x_406:
[----:B------:R-:W-:Y:S05]  /*21c0*/  BSYNC.RECONVERGENT B1 ;  /* 0x0000000000017941 */ /* 0x000fea0003800200 */
.L_x_404:
[----:B------:R-:W-:-:S04]  /*21d0*/  IMAD.MOV.U32 R11, RZ, RZ, 0x0 ;  /* 0x00000000ff0b7424 */ /* 0x000fc800078e00ff */
[----:B------:R-:W-:Y:S05]  /*21e0*/  RET.REL.NODEC R10 `(_Z23vectorLabelDistance1UR4PKdPdS1_iiiPi) ;  /* 0xffffffdc0a847950 */ /* 0x000fea0003c3ffff */
.L_x_408:
        /* <DEDUP_REMOVED lines=9> */
.L_x_769:


//--------------------- .text._Z23vectorLabelDistance1UR2PKdPdS1_iiiPi --------------------------
	.section	.text._Z23vectorLabelDistance1UR2PKdPdS1_iiiPi,"ax",@progbits
	.align	128
        .global         _Z23vectorLabelDistance1UR2PKdPdS1_iiiPi
        .type           _Z23vectorLabelDistance1UR2PKdPdS1_iiiPi,@function
        .size           _Z23vectorLabelDistance1UR2PKdPdS1_iiiPi,(.L_x_770 - _Z23vectorLabelDistance1UR2PKdPdS1_iiiPi)
        .other          _Z23vectorLabelDistance1UR2PKdPdS1_iiiPi,@"STO_CUDA_ENTRY STV_DEFAULT"
_Z23vectorLabelDistance1UR2PKdPdS1_iiiPi:
.text._Z23vectorLabelDistance1UR2PKdPdS1_iiiPi:
        /* <DEDUP_REMOVED lines=28> */
[----:B------:R-:W-:Y:S02]  /*01c0*/  ULOP3.LUT UR5, UR13, 0x7ffffff8, URZ, 0xc0, !UPT ;  /* 0x7ffffff80d057892 */ /* 0x000fe4000f8ec0ff */
[----:B------:R-:W-:Y:S02]  /*01d0*/  ULOP3.LUT UR14, UR13, 0x7, URZ, 0xc0, !UPT ;  /* 0x000000070d0e7892 */ /* 0x000fe4000f8ec0ff */
[----:B------:R-:W-:Y:S01]  /*01e0*/  UIADD3 UR8, UPT, UPT, -UR5, URZ, URZ ;  /* 0x000000ff05087290 */ /* 0x000fe2000fffe1ff */
[----:B0-----:R-:W-:-:S04]  /*01f0*/  LEA R4, P0, R8, UR6, 0x3 ;  /* 0x0000000608047c11 */ /* 0x001fc8000f8018ff */
[----:B------:R-:W-:Y:S02]  /*0200*/  IADD3 R4, P1, PT, R4, 0x40, RZ ;  /* 0x0000004004047810 */ /* 0x000fe40007f3e0ff */
[----:B------:R-:W-:-:S05]  /*0210*/  LEA.HI.X R5, R8, UR7, R3, 0x3, P0 ;  /* 0x0000000708057c11 */ /* 0x000fca00080f1c03 */
[----:B------:R-:W-:-:S07]  /*0220*/  IMAD.X R5, RZ, RZ, R5, P1 ;  /* 0x000000ffff057224 */ /* 0x000fce00008e0605 */
.L_x_419:
        /* <DEDUP_REMOVED lines=17> */
.L_x_412:
        /* <DEDUP_REMOVED lines=56> */
[----:B------:R-:W2:Y:S05]  /*06c0*/  LDG.E.64.CONSTANT R16, desc[UR10][R12.64+0x30] ;  /* 0x0000300a0c107981 */ /* 0x000eaa000c1e9b00 */
[----:B------:R-:W-:Y:S02]  /*06d0*/  DFMA R24, R14, R14, R24 ;  /* 0x0000000e0e18722b */ /* 0x000fe40000000018 */
[----:B------:R-:W2:Y:S01]  /*06e0*/  LDG.E.64.CONSTANT R14, desc[UR10][R10.64+0x30] ;  /* 0x0000300a0a0e7981 */ /* 0x000ea2000c1e9b00 */
[----:B---3--:R-:W-:-:S03]  /*06f0*/  DADD R22, R18, -R22 ;  /* 0x0000000012167229 */ /* 0x008fc60000000816 */
[----:B------:R-:W4:Y:S01]  /*0700*/  LDG.E.64.CONSTANT R18, desc[UR10][R12.64+0x38] ;  /* 0x0000380a0c127981 */ /* 0x000f22000c1e9b00 */
[----:B------:R-:W-:-:S04]  /*0710*/  UIADD3 UR5, UPT, UPT, UR5, 0x8, URZ ;  /* 0x0000000805057890 */ /* 0x000fc8000fffe0ff */
[----:B------:R-:W-:Y:S01]  /*0720*/  DFMA R24, R22, R22, R24 ;  /* 0x000000161618722b */ /* 0x000fe20000000018 */
[----:B------:R-:W-:Y:S01]  /*0730*/  UISETP.NE.AND UP0, UPT, UR5, URZ, UPT ;  /* 0x000000ff0500728c */ /* 0x000fe2000bf05270 */
[----:B------:R-:W-:Y:S01]  /*0740*/  VIADD R29, R29, 0x10 ;  /* 0x000000101d1d7836 */ /* 0x000fe20000000000 */
[----:B--2---:R-:W-:Y:S02]  /*0750*/  DADD R14, R16, -R14 ;  /* 0x00000000100e7229 */ /* 0x004fe4000000080e */
[----:B----4-:R-:W-:-:S06]  /*0760*/  DADD R18, R18, -R20 ;  /* 0x0000000012127229 */ /* 0x010fcc0000000814 */
[----:B------:R-:W-:Y:S01]  /*0770*/  DFMA R24, R14, R14, R24 ;  /* 0x0000000e0e18722b */ /* 0x000fe20000000018 */
[----:B------:R-:W-:Y:S02]  /*0780*/  IADD3 R15, P0, PT, R12, 0x80, RZ ;  /* 0x000000800c0f7810 */ /* 0x000fe40007f1e0ff */
[----:B------:R-:W-:-:S05]  /*0790*/  IADD3 R14, P1, PT, R10, 0x80, RZ ;  /* 0x000000800a0e7810 */ /* 0x000fca0007f3e0ff */
[----:B------:R-:W-:Y:S01]  /*07a0*/  DFMA R22, R18, R18, R24 ;  /* 0x000000121216722b */ /* 0x000fe20000000018 */
[----:B------:R-:W-:Y:S02]  /*07b0*/  IMAD.X R13, RZ, RZ, R13, P0 ;  /* 0x000000ffff0d7224 */ /* 0x000fe400000e060d */
[----:B------:R-:W-:Y:S01]  /*07c0*/  IMAD.X R11, RZ, RZ, R11, P1 ;  /* 0x000000ffff0b7224 */ /* 0x000fe200008e060b */
[----:B------:R-:W-:Y:S07]  /*07d0*/  BRA.U UP0, `(.L_x_412) ;  /* 0xfffffff900d87547 */ /* 0x000fee000b83ffff */
.L_x_411:
        /* <DEDUP_REMOVED lines=20> */
[----:B------:R-:W4:Y:S01]  /*0920*/  LDG.E.64.CONSTANT R20, desc[UR10][R12.64+0x10] ;  /* 0x0000100a0c147981 */ /* 0x000f22000c1e9b00 */
[----:B0-----:R-:W-:-:S04]  /*0930*/  LEA R10, P0, R14, R10, 0x3 ;  /* 0x0000000a0e0a7211 */ /* 0x001fc800078018ff */
[----:B------:R-:W-:Y:S02]  /*0940*/  LEA.HI.X R11, R14, R11, R15, 0x3, P0 ;  /* 0x0000000b0e0b7211 */ /* 0x000fe400000f1c0f */
[----:B------:R-:W3:Y:S04]  /*0950*/  LDG.E.64.CONSTANT R14, desc[UR10][R26.64+0x8] ;  /* 0x0000080a1a0e7981 */ /* 0x000ee8000c1e9b00 */
[----:B------:R-:W5:Y:S01]  /*0960*/  LDG.E.64.CONSTANT R26, desc[UR10][R12.64+0x38] ;  /* 0x0000380a0c1a7981 */ /* 0x000f62000c1e9b00 */
[----:B--2---:R-:W-:-:S03]  /*0970*/  DADD R24, R18, -R24 ;  /* 0x0000000012187229 */ /* 0x004fc60000000818 */
[----:B------:R-:W4:Y:S05]  /*0980*/  LDG.E.64.CONSTANT R18, desc[UR10][R10.64+0x10] ;  /* 0x0000100a0a127981 */ /* 0x000f2a000c1e9b00 */
[----:B------:R-:W-:Y:S02]  /*0990*/  DFMA R22, R24, R24, R22 ;  /* 0x000000181816722b */ /* 0x000fe40000000016 */
        /* <DEDUP_REMOVED lines=12> */
[----:B------:R-:W2:Y:S04]  /*0a60*/  LDG.E.64.CONSTANT R20, desc[UR10][R10.64+0x30] ;  /* 0x0000300a0a147981 */ /* 0x000ea8000c1e9b00 */
[----:B------:R-:W5:Y:S01]  /*0a70*/  LDG.E.64.CONSTANT R10, desc[UR10][R10.64+0x38] ;  /* 0x0000380a0a0a7981 */ /* 0x000f62000c1e9b00 */
[----:B---3--:R-:W-:-:S03]  /*0a80*/  DADD R22, R18, -R22 ;  /* 0x0000000012167229 */ /* 0x008fc60000000816 */
[----:B------:R-:W2:Y:S05]  /*0a90*/  LDG.E.64.CONSTANT R18, desc[UR10][R12.64+0x30] ;  /* 0x0000300a0c127981 */ /* 0x000eaa000c1e9b00 */
[----:B------:R-:W-:Y:S02]  /*0aa0*/  DFMA R24, R22, R22, R24 ;  /* 0x000000161618722b */ /* 0x000fe40000000018 */
[----:B----4-:R-:W-:-:S08]  /*0ab0*/  DADD R14, R16, -R14 ;  /* 0x00000000100e7229 */ /* 0x010fd0000000080e */
[----:B------:R-:W-:Y:S02]  /*0ac0*/  DFMA R24, R14, R14, R24 ;  /* 0x0000000e0e18722b */ /* 0x000fe40000000018 */
[----:B-----5:R-:W-:Y:S01]  /*0ad0*/  DADD R26, R10, -R26 ;  /* 0x000000000a1a7229 */ /* 0x020fe2000000081a */
[----:B------:R-:W-:Y:S01]  /*0ae0*/  VIADD R29, R29, 0x8 ;  /* 0x000000081d1d7836 */ /* 0x000fe20000000000 */
[----:B--2---:R-:W-:-:S08]  /*0af0*/  DADD R18, R20, -R18 ;  /* 0x0000000014127229 */ /* 0x004fd00000000812 */
[----:B------:R-:W-:-:S08]  /*0b00*/  DFMA R24, R18, R18, R24 ;  /* 0x000000121218722b */ /* 0x000fd00000000018 */
[----:B------:R-:W-:-:S11]  /*0b10*/  DFMA R22, R26, R26, R24 ;  /* 0x0000001a1a16722b */ /* 0x000fd60000000018 */
.L_x_414:
        /* <DEDUP_REMOVED lines=15> */
[----:B------:R-:W-:-:S03]  /*0c10*/  IADD3 R14, P0, PT, R29, UR9, RZ ;  /* 0x000000091d0e7c10 */ /* 0x000fc6000ff1e0ff */
[----:B------:R-:W4:Y:S02]  /*0c20*/  LDG.E.64.CONSTANT R16, desc[UR10][R12.64+0x8] ;  /* 0x0000080a0c107981 */ /* 0x000f24000c1e9b00 */
[----:B------:R-:W-:Y:S01]  /*0c30*/  IMAD.X R15, RZ, RZ, RZ, P0 ;  /* 0x000000ffff0f7224 */ /* 0x000fe200000e06ff */
[C---:B--2---:R-:W-:Y:S01]  /*0c40*/  LEA R24, P0, R14.reuse, R24, 0x3 ;  /* 0x000000180e187211 */ /* 0x044fe200078018ff */
[----:B------:R-:W4:Y:S03]  /*0c50*/  LDG.E.64.CONSTANT R18, desc[UR10][R18.64+0x8] ;  /* 0x0000080a12127981 */ /* 0x000f26000c1e9b00 */
[----:B------:R-:W-:-:S05]  /*0c60*/  LEA.HI.X R25, R14, R25, R15, 0x3, P0 ;  /* 0x000000190e197211 */ /* 0x000fca00000f1c0f */
[----:B------:R-:W2:Y:S04]  /*0c70*/  LDG.E.64.CONSTANT R14, desc[UR10][R24.64+0x10] ;  /* 0x0000100a180e7981 */ /* 0x000ea8000c1e9b00 */
[----:B------:R-:W5:Y:S01]  /*0c80*/  LDG.E.64.CONSTANT R26, desc[UR10][R24.64+0x18] ;  /* 0x0000180a181a7981 */ /* 0x000f62000c1e9b00 */
[----:B---3--:R-:W-:-:S03]  /*0c90*/  DADD R20, R10, -R20 ;  /* 0x000000000a147229 */ /* 0x008fc60000000814 */
[----:B------:R-:W2:Y:S04]  /*0ca0*/  LDG.E.64.CONSTANT R10, desc[UR10][R12.64+0x10] ;  /* 0x0000100a0c0a7981 */ /* 0x000ea8000c1e9b00 */
[----:B------:R-:W5:Y:S01]  /*0cb0*/  LDG.E.64.CONSTANT R12, desc[UR10][R12.64+0x18] ;  /* 0x0000180a0c0c7981 */ /* 0x000f62000c1e9b00 */
[----:B------:R-:W-:Y:S02]  /*0cc0*/  DFMA R20, R20, R20, R22 ;  /* 0x000000141414722b */ /* 0x000fe40000000016 */
[----:B----4-:R-:W-:-:S08]  /*0cd0*/  DADD R16, R18, -R16 ;  /* 0x0000000012107229 */ /* 0x010fd00000000810 */
[----:B------:R-:W-:Y:S01]  /*0ce0*/  DFMA R20, R16, R16, R20 ;  /* 0x000000101014722b */ /* 0x000fe20000000014 */
[----:B------:R-:W-:Y:S01]  /*0cf0*/  VIADD R29, R29, 0x4 ;  /* 0x000000041d1d7836 */ /* 0x000fe20000000000 */
[----:B--2---:R-:W-:-:S08]  /*0d00*/  DADD R10, R14, -R10 ;  /* 0x000000000e0a7229 */ /* 0x004fd0000000080a */
[----:B------:R-:W-:Y:S02]  /*0d10*/  DFMA R20, R10, R10, R20 ;  /* 0x0000000a0a14722b */ /* 0x000fe40000000014 */
[----:B-----5:R-:W-:-:S08]  /*0d20*/  DADD R26, R26, -R12 ;  /* 0x000000001a1a7229 */ /* 0x020fd0000000080c */
[----:B------:R-:W-:-:S11]  /*0d30*/  DFMA R22, R26, R26, R20 ;  /* 0x0000001a1a16722b */ /* 0x000fd60000000014 */
.L_x_415:
        /* <DEDUP_REMOVED lines=17> */
.L_x_413:
        /* <DEDUP_REMOVED lines=18> */
[----:B------:R-:W-:Y:S05]  /*0f70*/  CALL.REL.NOINC `($__internal_10_$__cuda_sm20_dsqrt_rn_f64_mediumpath_v1) ;  /* 0x00000010006c7944 */ /* 0x000fea0003c00000 */
[----:B------:R-:W-:Y:S02]  /*0f80*/  IMAD.MOV.U32 R20, RZ, RZ, R12 ;  /* 0x000000ffff147224 */ /* 0x000fe400078e000c */
[----:B------:R-:W-:-:S07]  /*0f90*/  IMAD.MOV.U32 R21, RZ, RZ, R13 ;  /* 0x000000ffff157224 */ /* 0x000fce00078e000d */
.L_x_417:
[----:B------:R-:W-:Y:S05]  /*0fa0*/  BSYNC.RECONVERGENT B0 ;  /* 0x0000000000007941 */ /* 0x000fea0003800200 */
.L_x_416:
        /* <DEDUP_REMOVED lines=11> */
.L_x_410:
        /* <DEDUP_REMOVED lines=8> */
.L_x_421:
        /* <DEDUP_REMOVED lines=15> */
.L_x_420:
        /* <DEDUP_REMOVED lines=15> */
.L_x_422:
        /* <DEDUP_REMOVED lines=13> */
.L_x_423:
[----:B------:R-:W-:Y:S05]  /*1390*/  BRA.U UP1, `(.L_x_418) ;  /* 0x0000000101187547 */ /* 0x000fea000b800000 */
[----:B------:R-:W0:Y:S01]  /*13a0*/  LDCU.64 UR8, c[0x0][0x390] ;  /* 0x00007200ff0877ac */ /* 0x000e220008000a00 */
[----:B------:R-:W-:-:S05]  /*13b0*/  IADD3 R3, P0, PT, R6, UR4, RZ ;  /* 0x0000000406037c10 */ /* 0x000fca000ff1e0ff */
[----:B------:R-:W-:Y:S01]  /*13c0*/  IMAD.X R4, RZ, RZ, R2, P0 ;  /* 0x000000ffff047224 */ /* 0x000fe200000e0602 */
[----:B012---:R-:W-:-:S04]  /*13d0*/  LEA R8, P0, R3, UR8, 0x3 ;  /* 0x0000000803087c11 */ /* 0x007fc8000f8018ff */
[----:B------:R-:W-:-:S05]  /*13e0*/  LEA.HI.X R9, R3, UR9, R4, 0x3, P0 ;  /* 0x0000000903097c11 */ /* 0x000fca00080f1c04 */
[----:B------:R3:W-:Y:S04]  /*13f0*/  STG.E.64 desc[UR10][R8.64], RZ ;  /* 0x000000ff08007986 */ /* 0x0007e8000c101b0a */
.L_x_418:
        /* <DEDUP_REMOVED lines=19> */
.L_x_425:
        /* <DEDUP_REMOVED lines=85> */
.L_x_424:
        /* <DEDUP_REMOVED lines=51> */
.L_x_426:
        /* <DEDUP_REMOVED lines=31> */
.L_x_427:
[----:B------:R-:W-:Y:S05]  /*1fa0*/  BRA.U !UP1, `(.L_x_409) ;  /* 0x00000001094c7547 */ /* 0x000fea000b800000 */
[----:B------:R-:W4:Y:S01]  /*1fb0*/  LDCU.64 UR8, c[0x0][0x390] ;  /* 0x00007200ff0877ac */ /* 0x000f220008000a00 */
[----:B------:R-:W-:Y:S01]  /*1fc0*/  IADD3 R6, P0, PT, R5, R6, RZ ;  /* 0x0000000605067210 */ /* 0x000fe20007f1e0ff */
[----:B------:R-:W-:-:S04]  /*1fd0*/  UIADD3 UR4, UPT, UPT, -UR4, URZ, URZ ;  /* 0x000000ff04047290 */ /* 0x000fc8000fffe1ff */
[----:B0123--:R-:W-:Y:S01]  /*1fe0*/  IMAD.X R9, RZ, RZ, R2, P0 ;  /* 0x000000ffff097224 */ /* 0x00ffe200000e0602 */
[----:B----4-:R-:W-:-:S04]  /*1ff0*/  LEA R4, P1, R6, UR8, 0x3 ;  /* 0x0000000806047c11 */ /* 0x010fc8000f8218ff */
[----:B------:R-:W-:-:S09]  /*2000*/  LEA.HI.X R9, R6, UR9, R9, 0x3, P1 ;  /* 0x0000000906097c11 */ /* 0x000fd200088f1c09 */
.L_x_428:
        /* <DEDUP_REMOVED lines=13> */
.L_x_409:
[----:B------:R-:W4:Y:S02]  /*20e0*/  LDCU.64 UR4, c[0x0][0x3a8] ;  /* 0x00007500ff0477ac */ /* 0x000f240008000a00 */
[----:B----4-:R-:W-:-:S04]  /*20f0*/  LEA R4, P0, R0, UR4, 0x2 ;  /* 0x0000000400047c11 */ /* 0x010fc8000f8010ff */
[----:B------:R-:W-:-:S05]  /*2100*/  LEA.HI.X R5, R0, UR5, RZ, 0x2, P0 ;  /* 0x0000000500057c11 */ /* 0x000fca00080f14ff */
[----:B------:R-:W-:Y:S01]  /*2110*/  STG.E desc[UR10][R4.64], R3 ;  /* 0x0000000304007986 */ /* 0x000fe2000c10190a */
[----:B------:R-:W-:Y:S05]  /*2120*/  EXIT ;  /* 0x000000000000794d */ /* 0x000fea0003800000 */
        .weak           $__internal_10_$__cuda_sm20_dsqrt_rn_f64_mediumpath_v1
        .type           $__internal_10_$__cuda_sm20_dsqrt_rn_f64_mediumpath_v1,@function
        .size           $__internal_10_$__cuda_sm20_dsqrt_rn_f64_mediumpath_v1,(.L_x_770 - $__internal_10_$__cuda_sm20_dsqrt_rn_f64_mediumpath_v1)
$__internal_10_$__cuda_sm20_dsqrt_rn_f64_mediumpath_v1:
        /* <DEDUP_REMOVED lines=14> */
.L_x_430:
        /* <DEDUP_REMOVED lines=24> */
.L_x_432:
[----:B------:R-:W-:-:S11]  /*2390*/  DADD R12, R10, R10 ;  /* 0x000000000a0c7229 */ /* 0x000fd6000000000a */
.L_x_431:
[----:B------:R-:W-:Y:S05]  /*23a0*/  BSYNC.RECONVERGENT B1 ;  /* 0x0000000000017941 */ /* 0x000fea0003800200 */
.L_x_429:
[----:B------:R-:W-:-:S04]  /*23b0*/  IMAD.MOV.U32 R21, RZ, RZ, 0x0 ;  /* 0x00000000ff157424 */ /* 0x000fc800078e00ff */
[----:B------:R-:W-:Y:S05]  /*23c0*/  RET.REL.NODEC R20 `(_Z23vectorLabelDistance1UR2PKdPdS1_iiiPi) ;  /* 0xffffffdc140c7950 */ /* 0x000fea0003c3ffff */
.L_x_433:
        /* <DEDUP_REMOVED lines=11> */
.L_x_770:


//--------------------- .text._Z20vectorLabelDistance1PKdPdS1_iiiPi --------------------------
	.section	.text._Z20vectorLabelDistance1PKdPdS1_iiiPi,"ax",@progbits
	.align	128
        .global         _Z20vectorLabelDistance1PKdPdS1_iiiPi
        .type           _Z20vectorLabelDistance1PKdPdS1_iiiPi,@function
        .size           _Z20vectorLabelDistance1PKdPdS1_iiiPi,(.L_x_771 - _Z20vectorLabelDistance1PKdPdS1_iiiPi)
        .other          _Z20vectorLabelDistance1PKdPdS1_iiiPi,@"STO_CUDA_ENTRY STV_DEFAULT"
_Z20vectorLabelDistance1PKdPdS1_iiiPi:
.text._Z20vectorLabelDistance1PKdPdS1_iiiPi:
        /* <DEDUP_REMOVED lines=21> */
[----:B------:R-:W-:Y:S01]  /*0150*/  IMAD.WIDE.U32 R4, R2, UR5, RZ ;  /* 0x0000000502047c25 */ /* 0x000fe2000f8e00ff */
[----:B------:R-:W-:Y:S01]  /*0160*/  ULOP3.LUT UR13, UR5, 0x7ffffff8, URZ, 0xc0, !UPT ;  /* 0x7ffffff8050d7892 */ /* 0x000fe2000f8ec0ff */
[----:B------:R-:W-:Y:S01]  /*0170*/  UMOV UR4, URZ ;  /* 0x000000ff00047c82 */ /* 0x000fe20008000000 */
[----:B------:R-:W-:Y:S01]  /*0180*/  ULOP3.LUT UR12, UR5, 0x7, URZ, 0xc0, !UPT ;  /* 0x00000007050c7892 */ /* 0x000fe2000f8ec0ff */
[----:B------:R-:W-:Y:S01]  /*0190*/  VIADD R0, R5, UR4 ;  /* 0x0000000405007c36 */ /* 0x000fe20008000000 */
[----:B------:R-:W-:Y:S01]  /*01a0*/  UIADD3 UR8, UPT, UPT, -UR13, URZ, URZ ;  /* 0x000000ff0d087290 */ /* 0x000fe2000fffe1ff */
[----:B------:R-:W-:-:S11]  /*01b0*/  UMOV UR4, URZ ;  /* 0x000000ff00047c82 */ /* 0x000fd60008000000 */
.L_x_444:
[----:B------:R-:W0:Y:S01]  /*01c0*/  LDCU UR9, c[0x0][0x39c] ;  /* 0x00007380ff0977ac */ /* 0x000e220008000800 */
[----:B------:R-:W-:Y:S01]  /*01d0*/  IMAD.MOV.U32 R29, RZ, RZ, RZ ;  /* 0x000000ffff1d7224 */ /* 0x000fe200078e00ff */
[----:B------:R-:W-:Y:S01]  /*01e0*/  CS2R R18, SRZ ;  /* 0x0000000000127805 */ /* 0x000fe2000001ff00 */
[----:B0-----:R-:W-:Y:S02]  /*01f0*/  UISETP.GE.U32.AND UP0, UPT, UR9, 0x8, UPT ;  /* 0x000000080900788c */ /* 0x001fe4000bf06070 */
[----:B------:R-:W-:-:S07]  /*0200*/  UIMAD UR16, UR4, UR9, URZ ;  /* 0x00000009041072a4 */ /* 0x000fce000f8e02ff */
[----:B------:R-:W-:Y:S05]  /*0210*/  BRA.U !UP0, `(.L_x_436) ;  /* 0x0000000108d47547 */ /* 0x000fea000b800000 */
[----:B------:R-:W0:Y:S01]  /*0220*/  LDCU.64 UR6, c[0x0][0x388] ;  /* 0x00007100ff0677ac */ /* 0x000e220008000a00 */
        /* <DEDUP_REMOVED lines=12> */
.L_x_437:
[----:B------:R-:W2:Y:S04]  /*02f0*/  LDG.E.64.CONSTANT R16, desc[UR10][R6.64+-0x20] ;  /* 0xffffe00a06107981 */ /* 0x000ea8000c1e9b00 */
[----:B------:R-:W2:Y:S04]  /*0300*/  LDG.E.64.CONSTANT R20, desc[UR10][R10.64+-0x20] ;  /* 0xffffe00a0a147981 */ /* 0x000ea8000c1e9b00 */
[----:B------:R-:W3:Y:S04]  /*0310*/  LDG.E.64.CONSTANT R12, desc[UR10][R6.64+-0x18] ;  /* 0xffffe80a060c7981 */ /* 0x000ee8000c1e9b00 */
[----:B------:R-:W3:Y:S04]  /*0320*/  LDG.E.64.CONSTANT R14, desc[UR10][R10.64+-0x18] ;  /* 0xffffe80a0a0e7981 */ /* 0x000ee8000c1e9b00 */
[----:B------:R-:W4:Y:S01]  /*0330*/  LDG.E.64.CONSTANT R22, desc[UR10][R6.64+-0x8] ;  /* 0xfffff80a06167981 */ /* 0x000f22000c1e9b00 */
[----:B--2---:R-:W-:-:S03]  /*0340*/  DADD R24, R16, -R20 ;  /* 0x0000000010187229 */ /* 0x004fc60000000814 */
[----:B------:R-:W2:Y:S04]  /*0350*/  LDG.E.64.CONSTANT R16, desc[UR10][R6.64+-0x10] ;  /* 0xfffff00a06107981 */ /* 0x000ea8000c1e9b00 */
[----:B------:R-:W2:Y:S01]  /*0360*/  LDG.E.64.CONSTANT R20, desc[UR10][R10.64+-0x10] ;  /* 0xfffff00a0a147981 */ /* 0x000ea2000c1e9b00 */
[----:B---3--:R-:W-:Y:S02]  /*0370*/  DADD R12, R12, -R14 ;  /* 0x000000000c0c7229 */ /* 0x008fe4000000080e */
[----:B------:R-:W-:Y:S01]  /*0380*/  DFMA R24, R24, R24, R18 ;  /* 0x000000181818722b */ /* 0x000fe20000000012 */
[----:B------:R-:W3:Y:S04]  /*0390*/  LDG.E.64.CONSTANT R14, desc[UR10][R6.64] ;  /* 0x0000000a060e7981 */ /* 0x000ee8000c1e9b00 */
[----:B------:R-:W4:Y:S03]  /*03a0*/  LDG.E.64.CONSTANT R18, desc[UR10][R10.64+-0x8] ;  /* 0xfffff80a0a127981 */ /* 0x000f26000c1e9b00 */
[----:B------:R-:W-:Y:S01]  /*03b0*/  DFMA R24, R12, R12, R24 ;  /* 0x0000000c0c18722b */ /* 0x000fe20000000018 */
[----:B------:R-:W3:Y:S01]  /*03c0*/  LDG.E.64.CONSTANT R12, desc[UR10][R10.64] ;  /* 0x0000000a0a0c7981 */ /* 0x000ee2000c1e9b00 */
[----:B--2---:R-:W-:-:S08]  /*03d0*/  DADD R16, R16, -R20 ;  /* 0x0000000010107229 */ /* 0x004fd00000000814 */
[----:B------:R-:W-:Y:S02]  /*03e0*/  DFMA R24, R16, R16, R24 ;  /* 0x000000101018722b */ /* 0x000fe40000000018 */
[----:B----4-:R-:W-:Y:S01]  /*03f0*/  DADD R22, R22, -R18 ;  /* 0x0000000016167229 */ /* 0x010fe20000000812 */
[----:B------:R-:W2:Y:S04]  /*0400*/  LDG.E.64.CONSTANT R16, desc[UR10][R10.64+0x8] ;  /* 0x0000080a0a107981 */ /* 0x000ea8000c1e9b00 */
[----:B------:R-:W2:Y:S01]  /*0410*/  LDG.E.64.CONSTANT R18, desc[UR10][R6.64+0x8] ;  /* 0x0000080a06127981 */ /* 0x000ea2000c1e9b00 */
[----:B---3--:R-:W-:Y:S02]  /*0420*/  DADD R20, R14, -R12 ;  /* 0x000000000e147229 */ /* 0x008fe4000000080c */
[----:B------:R-:W-:Y:S01]  /*0430*/  DFMA R24, R22, R22, R24 ;  /* 0x000000161618722b */ /* 0x000fe20000000018 */
[----:B------:R-:W3:Y:S04]  /*0440*/  LDG.E.64.CONSTANT R14, desc[UR10][R6.64+0x10] ;  /* 0x0000100a060e7981 */ /* 0x000ee8000c1e9b00 */
[----:B------:R-:W3:Y:S03]  /*0450*/  LDG.E.64.CONSTANT R12, desc[UR10][R10.64+0x10] ;  /* 0x0000100a0a0c7981 */ /* 0x000ee6000c1e9b00 */
[----:B------:R-:W-:Y:S01]  /*0460*/  DFMA R24, R20, R20, R24 ;  /* 0x000000141418722b */ /* 0x000fe20000000018 */
[----:B------:R0:W4:Y:S04]  /*0470*/  LDG.E.64.CONSTANT R22, desc[UR10][R6.64+0x18] ;  /* 0x0000180a06167981 */ /* 0x000128000c1e9b00 */
[----:B------:R1:W4:Y:S01]  /*0480*/  LDG.E.64.CONSTANT R20, desc[UR10][R10.64+0x18] ;  /* 0x0000180a0a147981 */ /* 0x000322000c1e9b00 */
[----:B------:R-:W-:-:S04]  /*0490*/  UIADD3 UR5, UPT, UPT, UR5, 0x8, URZ ;  /* 0x0000000805057890 */ /* 0x000fc8000fffe0ff */
[----:B------:R-:W-:Y:S01]  /*04a0*/  UISETP.NE.AND UP0, UPT, UR5, URZ, UPT ;  /* 0x000000ff0500728c */ /* 0x000fe2000bf05270 */
[----:B0-----:R-:W-:Y:S02]  /*04b0*/  IADD3 R6, P0, PT, R6, 0x40, RZ ;  /* 0x0000004006067810 */ /* 0x001fe40007f1e0ff */
[----:B-1----:R-:W-:-:S03]  /*04c0*/  IADD3 R10, P1, PT, R10, 0x40, RZ ;  /* 0x000000400a0a7810 */ /* 0x002fc60007f3e0ff */
[----:B------:R-:W-:Y:S02]  /*04d0*/  IMAD.X R7, RZ, RZ, R7, P0 ;  /* 0x000000ffff077224 */ /* 0x000fe400000e0607 */
[----:B------:R-:W-:Y:S01]  /*04e0*/  IMAD.X R11, RZ, RZ, R11, P1 ;  /* 0x000000ffff0b7224 */ /* 0x000fe200008e060b */
[----:B--2---:R-:W-:-:S08]  /*04f0*/  DADD R16, R18, -R16 ;  /* 0x0000000012107229 */ /* 0x004fd00000000810 */
[----:B------:R-:W-:Y:S02]  /*0500*/  DFMA R24, R16, R16, R24 ;  /* 0x000000101018722b */ /* 0x000fe40000000018 */
[----:B---3--:R-:W-:Y:S02]  /*0510*/  DADD R12, R14, -R12 ;  /* 0x000000000e0c7229 */ /* 0x008fe4000000080c */
[----:B----4-:R-:W-:-:S06]  /*0520*/  DADD R20, R22, -R20 ;  /* 0x0000000016147229 */ /* 0x010fcc0000000814 */
[----:B------:R-:W-:-:S08]  /*0530*/  DFMA R24, R12, R12, R24 ;  /* 0x0000000c0c18722b */ /* 0x000fd00000000018 */
[----:B------:R-:W-:Y:S01]  /*0540*/  DFMA R18, R20, R20, R24 ;  /* 0x000000141412722b */ /* 0x000fe20000000018 */
[----:B------:R-:W-:Y:S10]  /*0550*/  BRA.U UP0, `(.L_x_437) ;  /* 0xfffffffd00647547 */ /* 0x000ff4000b83ffff */
[----:B------:R-:W-:-:S07]  /*0560*/  IMAD.U32 R29, RZ, RZ, UR13 ;  /* 0x0000000dff1d7e24 */ /* 0x000fce000f8e00ff */
.L_x_436:
[----:B------:R-:W-:-:S09]  /*0570*/  UISETP.NE.AND UP0, UPT, UR12, URZ, UPT ;  /* 0x000000ff0c00728c */ /* 0x000fd2000bf05270 */
[----:B------:R-:W-:Y:S05]  /*0580*/  BRA.U !UP0, `(.L_x_438) ;  /* 0x0000000508287547 */ /* 0x000fea000b800000 */
[----:B------:R-:W-:Y:S02]  /*0590*/  UIADD3 UR5, UPT, UPT, UR12, -0x1, URZ ;  /* 0xffffffff0c057890 */ /* 0x000fe4000fffe0ff */
[----:B------:R-:W-:Y:S02]  /*05a0*/  ULOP3.LUT UP1, UR6, UR9, 0x3, URZ, 0xc0, !UPT ;  /* 0x0000000309067892 */ /* 0x000fe4000f82c0ff */
[----:B------:R-:W-:-:S09]  /*05b0*/  UISETP.GE.U32.AND UP0, UPT, UR5, 0x3, UPT ;  /* 0x000000030500788c */ /* 0x000fd2000bf06070 */
        /* <DEDUP_REMOVED lines=13> */
[----:B------:R-:W4:Y:S01]  /*0690*/  LDG.E.64.CONSTANT R14, desc[UR10][R10.64+0x8] ;  /* 0x0000080a0a0e7981 */ /* 0x000f22000c1e9b00 */
[----:B--2---:R-:W-:-:S03]  /*06a0*/  LEA R24, P0, R6, R24, 0x3 ;  /* 0x0000001806187211 */ /* 0x004fc600078018ff */
[----:B------:R-:W3:Y:S01]  /*06b0*/  LDG.E.64.CONSTANT R20, desc[UR10][R20.64] ;  /* 0x0000000a14147981 */ /* 0x000ee2000c1e9b00 */
[----:B------:R-:W-:-:S03]  /*06c0*/  LEA.HI.X R25, R6, R25, R7, 0x3, P0 ;  /* 0x0000001906197211 */ /* 0x000fc600000f1c07 */
[----:B------:R-:W2:Y:S04]  /*06d0*/  LDG.E.64.CONSTANT R6, desc[UR10][R10.64+0x10] ;  /* 0x0000100a0a067981 */ /* 0x000ea8000c1e9b00 */
[----:B------:R-:W4:Y:S04]  /*06e0*/  LDG.E.64.CONSTANT R16, desc[UR10][R24.64+0x8] ;  /* 0x0000080a18107981 */ /* 0x000f28000c1e9b00 */
[----:B------:R-:W2:Y:S04]  /*06f0*/  LDG.E.64.CONSTANT R12, desc[UR10][R24.64+0x10] ;  /* 0x0000100a180c7981 */ /* 0x000ea8000c1e9b00 */
[----:B------:R-:W5:Y:S04]  /*0700*/  LDG.E.64.CONSTANT R10, desc[UR10][R10.64+0x18] ;  /* 0x0000180a0a0a7981 */ /* 0x000f68000c1e9b00 */
[----:B------:R-:W5:Y:S01]  /*0710*/  LDG.E.64.CONSTANT R26, desc[UR10][R24.64+0x18] ;  /* 0x0000180a181a7981 */ /* 0x000f62000c1e9b00 */
[----:B------:R-:W-:Y:S01]  /*0720*/  VIADD R29, R29, 0x4 ;  /* 0x000000041d1d7836 */ /* 0x000fe20000000000 */
[----:B---3--:R-:W-:-:S08]  /*0730*/  DADD R22, R20, -R22 ;  /* 0x0000000014167229 */ /* 0x008fd00000000816 */
[----:B------:R-:W-:Y:S02]  /*0740*/  DFMA R18, R22, R22, R18 ;  /* 0x000000161612722b */ /* 0x000fe40000000012 */
[----:B----4-:R-:W-:Y:S02]  /*0750*/  DADD R14, R16, -R14 ;  /* 0x00000000100e7229 */ /* 0x010fe4000000080e */
[----:B--2---:R-:W-:-:S06]  /*0760*/  DADD R6, R12, -R6 ;  /* 0x000000000c067229 */ /* 0x004fcc0000000806 */
[----:B------:R-:W-:Y:S02]  /*0770*/  DFMA R18, R14, R14, R18 ;  /* 0x0000000e0e12722b */ /* 0x000fe40000000012 */
[----:B-----5:R-:W-:-:S06]  /*0780*/  DADD R26, R26, -R10 ;  /* 0x000000001a1a7229 */ /* 0x020fcc000000080a */
[----:B------:R-:W-:-:S08]  /*0790*/  DFMA R18, R6, R6, R18 ;  /* 0x000000060612722b */ /* 0x000fd00000000012 */
[----:B------:R-:W-:-:S11]  /*07a0*/  DFMA R18, R26, R26, R18 ;  /* 0x0000001a1a12722b */ /* 0x000fd60000000012 */
.L_x_439:
[----:B------:R-:W-:Y:S05]  /*07b0*/  BRA.U !UP1, `(.L_x_438) ;  /* 0x00000001099c7547 */ /* 0x000fea000b800000 */
[----:B------:R-:W-:Y:S02]  /*07c0*/  UISETP.NE.AND UP0, UPT, UR6, 0x1, UPT ;  /* 0x000000010600788c */ /* 0x000fe4000bf05270 */
[----:B------:R-:W-:-:S04]  /*07d0*/  ULOP3.LUT UR5, UR9, 0x1, URZ, 0xc0, !UPT ;  /* 0x0000000109057892 */ /* 0x000fc8000f8ec0ff */
[----:B------:R-:W-:-:S03]  /*07e0*/  UISETP.NE.U32.AND UP1, UPT, UR5, 0x1, UPT ;  /* 0x000000010500788c */ /* 0x000fc6000bf25070 */
[----:B------:R-:W-:Y:S08]  /*07f0*/  BRA.U !UP0, `(.L_x_440) ;  /* 0x0000000108587547 */ /* 0x000ff0000b800000 */
[----:B------:R-:W0:Y:S01]  /*0800*/  LDC.64 R6, c[0x0][0x380] ;  /* 0x0000e000ff067b82 */ /* 0x000e220000000a00 */
[C---:B------:R-:W-:Y:S01]  /*0810*/  IADD3 R14, P0, PT, R29.reuse, R4, RZ ;  /* 0x000000041d0e7210 */ /* 0x040fe20007f1e0ff */
[C---:B------:R-:W-:Y:S01]  /*0820*/  VIADD R15, R29.reuse, UR16 ;  /* 0x000000101d0f7c36 */ /* 0x040fe20008000000 */
[----:B------:R-:W-:-:S03]  /*0830*/  IADD3 R17, P1, PT, R29, UR16, RZ ;  /* 0x000000101d117c10 */ /* 0x000fc6000ff3e0ff */
[----:B------:R-:W-:Y:S02]  /*0840*/  IMAD.X R16, RZ, RZ, R0, P0 ;  /* 0x000000ffff107224 */ /* 0x000fe400000e0600 */
[----:B------:R-:W1:Y:S01]  /*0850*/  LDC.64 R12, c[0x0][0x388] ;  /* 0x0000e200ff0c7b82 */ /* 0x000e620000000a00 */
[----:B------:R-:W-:-:S07]  /*0860*/  IMAD.X R20, RZ, RZ, RZ, P1 ;  /* 0x000000ffff147224 */ /* 0x000fce00008e06ff */
[----:B------:R-:W2:Y:S01]  /*0870*/  LDC.64 R10, c[0x0][0x388] ;  /* 0x0000e200ff0a7b82 */ /* 0x000ea20000000a00 */
[----:B0-----:R-:W-:-:S04]  /*0880*/  LEA R6, P0, R14, R6, 0x3 ;  /* 0x000000060e067211 */ /* 0x001fc800078018ff */
[----:B------:R-:W-:Y:S01]  /*0890*/  LEA.HI.X R7, R14, R7, R16, 0x3, P0 ;  /* 0x000000070e077211 */ /* 0x000fe200000f1c10 */
[----:B-1----:R-:W-:-:S04]  /*08a0*/  IMAD.WIDE.U32 R12, R15, 0x8, R12 ;  /* 0x000000080f0c7825 */ /* 0x002fc800078e000c */
[----:B------:R-:W3:Y:S04]  /*08b0*/  LDG.E.64.CONSTANT R14, desc[UR10][R6.64] ;  /* 0x0000000a060e7981 */ /* 0x000ee8000c1e9b00 */
        /* <DEDUP_REMOVED lines=10> */
.L_x_440:
        /* <DEDUP_REMOVED lines=10> */
[----:B------:R-:W2:Y:S02]  /*0a00*/  LDG.E.64.CONSTANT R6, desc[UR10][R6.64] ;  /* 0x0000000a06067981 */ /* 0x000ea4000c1e9b00 */
[----:B--2---:R-:W-:-:S08]  /*0a10*/  DADD R10, R6, -R10 ;  /* 0x00000000060a7229 */ /* 0x004fd0000000080a */
[----:B------:R-:W-:-:S11]  /*0a20*/  DFMA R18, R10, R10, R18 ;  /* 0x0000000a0a12722b */ /* 0x000fd60000000012 */
.L_x_438:
        /* <DEDUP_REMOVED lines=18> */
[----:B------:R-:W-:Y:S05]  /*0b50*/  CALL.REL.NOINC `($__internal_11_$__cuda_sm20_dsqrt_rn_f64_mediumpath_v1) ;  /* 0x00000010006c7944 */ /* 0x000fea0003c00000 */
[----:B------:R-:W-:Y:S02]  /*0b60*/  IMAD.MOV.U32 R10, RZ, RZ, R12 ;  /* 0x000000ffff0a7224 */ /* 0x000fe400078e000c */
[----:B------:R-:W-:-:S07]  /*0b70*/  IMAD.MOV.U32 R11, RZ, RZ, R13 ;  /* 0x000000ffff0b7224 */ /* 0x000fce00078e000d */
.L_x_442:
[----:B------:R-:W-:Y:S05]  /*0b80*/  BSYNC.RECONVERGENT B0 ;  /* 0x0000000000007941 */ /* 0x000fea0003800200 */
.L_x_441:
        /* <DEDUP_REMOVED lines=11> */
.L_x_435:
        /* <DEDUP_REMOVED lines=8> */
.L_x_446:
        /* <DEDUP_REMOVED lines=15> */
.L_x_445:
        /* <DEDUP_REMOVED lines=15> */
.L_x_447:
        /* <DEDUP_REMOVED lines=13> */
.L_x_448:
[----:B------:R-:W-:Y:S05]  /*0f70*/  BRA.U UP1, `(.L_x_443) ;  /* 0x0000000101187547 */ /* 0x000fea000b800000 */
[----:B------:R-:W3:Y:S01]  /*0f80*/  LDCU.64 UR8, c[0x0][0x390] ;  /* 0x00007200ff0877ac */ /* 0x000ee20008000a00 */
[----:B------:R-:W-:-:S05]  /*0f90*/  IADD3 R0, P0, PT, R8, UR4, RZ ;  /* 0x0000000408007c10 */ /* 0x000fca000ff1e0ff */
[----:B012---:R-:W-:Y:S01]  /*0fa0*/  IMAD.X R5, RZ, RZ, R3, P0 ;  /* 0x000000ffff057224 */ /* 0x007fe200000e0603 */
[----:B---3--:R-:W-:-:S04]  /*0fb0*/  LEA R4, P0, R0, UR8, 0x3 ;  /* 0x0000000800047c11 */ /* 0x008fc8000f8018ff */
[----:B------:R-:W-:-:S05]  /*0fc0*/  LEA.HI.X R5, R0, UR9, R5, 0x3, P0 ;  /* 0x0000000900057c11 */ /* 0x000fca00080f1c05 */
[----:B------:R3:W-:Y:S04]  /*0fd0*/  STG.E.64 desc[UR10][R4.64], RZ ;  /* 0x000000ff04007986 */ /* 0x0007e8000c101b0a */
.L_x_443:
        /* <DEDUP_REMOVED lines=19> */
.L_x_450:
        /* <DEDUP_REMOVED lines=85> */
.L_x_449:
        /* <DEDUP_REMOVED lines=51> */
.L_x_451:
        /* <DEDUP_REMOVED lines=31> */
.L_x_452:
[----:B------:R-:W-:Y:S05]  /*1b80*/  BRA.U !UP1, `(.L_x_434) ;  /* 0x00000001094c7547 */ /* 0x000fea000b800000 */
[----:B------:R-:W0:Y:S01]  /*1b90*/  LDCU.64 UR8, c[0x0][0x390] ;  /* 0x00007200ff0877ac */ /* 0x000e220008000a00 */
[----:B------:R-:W-:Y:S01]  /*1ba0*/  IADD3 R8, P0, PT, R4, R8, RZ ;  /* 0x0000000804087210 */ /* 0x000fe20007f1e0ff */
[----:B------:R-:W-:-:S04]  /*1bb0*/  UIADD3 UR4, UPT, UPT, -UR4, URZ, URZ ;  /* 0x000000ff04047290 */ /* 0x000fc8000fffe1ff */
[----:B------:R-:W-:Y:S01]  /*1bc0*/  IMAD.X R3, RZ, RZ, R3, P0 ;  /* 0x000000ffff037224 */ /* 0x000fe200000e0603 */
[----:B0-----:R-:W-:-:S04]  /*1bd0*/  LEA R5, P1, R8, UR8, 0x3 ;  /* 0x0000000808057c11 */ /* 0x001fc8000f8218ff */
[----:B------:R-:W-:-:S09]  /*1be0*/  LEA.HI.X R8, R8, UR9, R3, 0x3, P1 ;  /* 0x0000000908087c11 */ /* 0x000fd200088f1c03 */
.L_x_453:
        /* <DEDUP_REMOVED lines=13> */
.L_x_434:
[----:B------:R-:W0:Y:S02]  /*1cc0*/  LDCU.64 UR4, c[0x0][0x3a8] ;  /* 0x00007500ff0477ac */ /* 0x000e240008000a00 */
[----:B0-----:R-:W-:-:S04]  /*1cd0*/  LEA R4, P0, R2, UR4, 0x2 ;  /* 0x0000000402047c11 */ /* 0x001fc8000f8010ff */
[----:B------:R-:W-:-:S05]  /*1ce0*/  LEA.HI.X R5, R2, UR5, RZ, 0x2, P0 ;  /* 0x0000000502057c11 */ /* 0x000fca00080f14ff */
[----:B------:R-:W-:Y:S01]  /*1cf0*/  STG.E desc[UR10][R4.64], R0 ;  /* 0x0000000004007986 */ /* 0x000fe2000c10190a */
[----:B------:R-:W-:Y:S05]  /*1d00*/  EXIT ;  /* 0x000000000000794d */ /* 0x000fea0003800000 */
        .weak           $__internal_11_$__cuda_sm20_dsqrt_rn_f64_mediumpath_v1
        .type           $__internal_11_$__cuda_sm20_dsqrt_rn_f64_mediumpath_v1,@function
        .size           $__internal_11_$__cuda_sm20_dsqrt_rn_f64_mediumpath_v1,(.L_x_771 - $__internal_11_$__cuda_sm20_dsqrt_rn_f64_mediumpath_v1)
$__internal_11_$__cuda_sm20_dsqrt_rn_f64_mediumpath_v1:
        /* <DEDUP_REMOVED lines=14> */
.L_x_455:
        /* <DEDUP_REMOVED lines=24> */
.L_x_457:
[----:B------:R-:W-:-:S11]  /*1f70*/  DADD R12, R6, R6 ;  /* 0x00000000060c7229 */ /* 0x000fd60000000006 */
.L_x_456:
[----:B------:R-:W-:Y:S05]  /*1f80*/  BSYNC.RECONVERGENT B1 ;  /* 0x0000000000017941 */ /* 0x000fea0003800200 */
.L_x_454:
[----:B------:R-:W-:-:S04]  /*1f90*/  IMAD.MOV.U32 R11, RZ, RZ, 0x0 ;  /* 0x00000000ff0b7424 */ /* 0x000fc800078e00ff */
[----:B------:R-:W-:Y:S05]  /*1fa0*/  RET.REL.NODEC R10 `(_Z20vectorLabelDistance1PKdPdS1_iiiPi) ;  /* 0xffffffe00a147950 */ /* 0x000fea0003c3ffff */
.L_x_458:
        /* <DEDUP_REMOVED lines=13> */
.L_x_771:


//--------------------- .text._Z19vectorLabelDistancePdS_S_iiiPi --------------------------
	.section	.text._Z19vectorLabelDistancePdS_S_iiiPi,"ax",@progbits
	.align	128
        .global         _Z19vectorLabelDistancePdS_S_iiiPi
        .type           _Z19vectorLabelDistancePdS_S_iiiPi,@function
        .size           _Z19vectorLabelDistancePdS_S_iiiPi,(.L_x_772 - _Z19vectorLabelDistancePdS_S_iiiPi)
        .other          _Z19vectorLabelDistancePdS_S_iiiPi,@"STO_CUDA_ENTRY STV_DEFAULT"
_Z19vectorLabelDistancePdS_S_iiiPi:
.text._Z19vectorLabelDistancePdS_S_iiiPi:
        /* <DEDUP_REMOVED lines=28> */
.L_x_469:
        /* <DEDUP_REMOVED lines=19> */
.L_x_462:
[----:B------:R-:W2:Y:S04]  /*02f0*/  LDG.E.64 R16, desc[UR10][R6.64+-0x20] ;  /* 0xffffe00a06107981 */ /* 0x000ea8000c1e1b00 */
[----:B------:R-:W2:Y:S04]  /*0300*/  LDG.E.64 R20, desc[UR10][R10.64+-0x20] ;  /* 0xffffe00a0a147981 */ /* 0x000ea8000c1e1b00 */
[----:B------:R-:W3:Y:S04]  /*0310*/  LDG.E.64 R12, desc[UR10][R6.64+-0x18] ;  /* 0xffffe80a060c7981 */ /* 0x000ee8000c1e1b00 */
[----:B------:R-:W3:Y:S04]  /*0320*/  LDG.E.64 R14, desc[UR10][R10.64+-0x18] ;  /* 0xffffe80a0a0e7981 */ /* 0x000ee8000c1e1b00 */
[----:B------:R-:W4:Y:S01]  /*0330*/  LDG.E.64 R22, desc[UR10][R6.64+-0x8] ;  /* 0xfffff80a06167981 */ /* 0x000f22000c1e1b00 */
[----:B--2---:R-:W-:-:S03]  /*0340*/  DADD R24, R16, -R20 ;  /* 0x0000000010187229 */ /* 0x004fc60000000814 */
[----:B------:R-:W2:Y:S04]  /*0350*/  LDG.E.64 R16, desc[UR10][R6.64+-0x10] ;  /* 0xfffff00a06107981 */ /* 0x000ea8000c1e1b00 */
[----:B------:R-:W2:Y:S01]  /*0360*/  LDG.E.64 R20, desc[UR10][R10.64+-0x10] ;  /* 0xfffff00a0a147981 */ /* 0x000ea2000c1e1b00 */
[----:B---3--:R-:W-:Y:S02]  /*0370*/  DADD R12, R12, -R14 ;  /* 0x000000000c0c7229 */ /* 0x008fe4000000080e */
[----:B------:R-:W-:Y:S01]  /*0380*/  DFMA R24, R24, R24, R18 ;  /* 0x000000181818722b */ /* 0x000fe20000000012 */
[----:B------:R-:W3:Y:S04]  /*0390*/  LDG.E.64 R14, desc[UR10][R6.64] ;  /* 0x0000000a060e7981 */ /* 0x000ee8000c1e1b00 */
[----:B------:R-:W4:Y:S03]  /*03a0*/  LDG.E.64 R18, desc[UR10][R10.64+-0x8] ;  /* 0xfffff80a0a127981 */ /* 0x000f26000c1e1b00 */
[----:B------:R-:W-:Y:S01]  /*03b0*/  DFMA R24, R12, R12, R24 ;  /* 0x0000000c0c18722b */ /* 0x000fe20000000018 */
[----:B------:R-:W3:Y:S01]  /*03c0*/  LDG.E.64 R12, desc[UR10][R10.64] ;  /* 0x0000000a0a0c7981 */ /* 0x000ee2000c1e1b00 */
[----:B--2---:R-:W-:-:S08]  /*03d0*/  DADD R16, R16, -R20 ;  /* 0x0000000010107229 */ /* 0x004fd00000000814 */
[----:B------:R-:W-:Y:S02]  /*03e0*/  DFMA R24, R16, R16, R24 ;  /* 0x000000101018722b */ /* 0x000fe40000000018 */
[----:B----4-:R-:W-:Y:S01]  /*03f0*/  DADD R22, R22, -R18 ;  /* 0x0000000016167229 */ /* 0x010fe20000000812 */
[----:B------:R-:W2:Y:S04]  /*0400*/  LDG.E.64 R16, desc[UR10][R10.64+0x8] ;  /* 0x0000080a0a107981 */ /* 0x000ea8000c1e1b00 */
[----:B------:R-:W2:Y:S01]  /*0410*/  LDG.E.64 R18, desc[UR10][R6.64+0x8] ;  /* 0x0000080a06127981 */ /* 0x000ea2000c1e1b00 */
[----:B---3--:R-:W-:Y:S02]  /*0420*/  DADD R20, R14, -R12 ;  /* 0x000000000e147229 */ /* 0x008fe4000000080c */
[----:B------:R-:W-:Y:S01]  /*0430*/  DFMA R24, R22, R22, R24 ;  /* 0x000000161618722b */ /* 0x000fe20000000018 */
[----:B------:R-:W3:Y:S04]  /*0440*/  LDG.E.64 R14, desc[UR10][R6.64+0x10] ;  /* 0x0000100a060e7981 */ /* 0x000ee8000c1e1b00 */
[----:B------:R-:W3:Y:S03]  /*0450*/  LDG.E.64 R12, desc[UR10][R10.64+0x10] ;  /* 0x0000100a0a0c7981 */ /* 0x000ee6000c1e1b00 */
[----:B------:R-:W-:Y:S01]  /*0460*/  DFMA R24, R20, R20, R24 ;  /* 0x000000141418722b */ /* 0x000fe20000000018 */
[----:B------:R0:W4:Y:S04]  /*0470*/  LDG.E.64 R22, desc[UR10][R6.64+0x18] ;  /* 0x0000180a06167981 */ /* 0x000128000c1e1b00 */
[----:B------:R1:W4:Y:S01]  /*0480*/  LDG.E.64 R20, desc[UR10][R10.64+0x18] ;  /* 0x0000180a0a147981 */ /* 0x000322000c1e1b00 */
        /* <DEDUP_REMOVED lines=14> */
.L_x_461:
        /* <DEDUP_REMOVED lines=16> */
[----:B------:R-:W3:Y:S01]  /*0670*/  LDG.E.64 R22, desc[UR10][R10.64] ;  /* 0x0000000a0a167981 */ /* 0x000ee2000c1e1b00 */
[----:B------:R-:W-:-:S03]  /*0680*/  IMAD.X R7, RZ, RZ, RZ, P1 ;  /* 0x000000ffff077224 */ /* 0x000fc600008e06ff */
[----:B------:R-:W4:Y:S01]  /*0690*/  LDG.E.64 R14, desc[UR10][R10.64+0x8] ;  /* 0x0000080a0a0e7981 */ /* 0x000f22000c1e1b00 */
[----:B--2---:R-:W-:-:S03]  /*06a0*/  LEA R24, P0, R6, R24, 0x3 ;  /* 0x0000001806187211 */ /* 0x004fc600078018ff */
[----:B------:R-:W3:Y:S01]  /*06b0*/  LDG.E.64 R20, desc[UR10][R20.64] ;  /* 0x0000000a14147981 */ /* 0x000ee2000c1e1b00 */
[----:B------:R-:W-:-:S03]  /*06c0*/  LEA.HI.X R25, R6, R25, R7, 0x3, P0 ;  /* 0x0000001906197211 */ /* 0x000fc600000f1c07 */
[----:B------:R-:W2:Y:S04]  /*06d0*/  LDG.E.64 R6, desc[UR10][R10.64+0x10] ;  /* 0x0000100a0a067981 */ /* 0x000ea8000c1e1b00 */
[----:B------:R-:W4:Y:S04]  /*06e0*/  LDG.E.64 R16, desc[UR10][R24.64+0x8] ;  /* 0x0000080a18107981 */ /* 0x000f28000c1e1b00 */
[----:B------:R-:W2:Y:S04]  /*06f0*/  LDG.E.64 R12, desc[UR10][R24.64+0x10] ;  /* 0x0000100a180c7981 */ /* 0x000ea8000c1e1b00 */
[----:B------:R-:W5:Y:S04]  /*0700*/  LDG.E.64 R10, desc[UR10][R10.64+0x18] ;  /* 0x0000180a0a0a7981 */ /* 0x000f68000c1e1b00 */
[----:B------:R-:W5:Y:S01]  /*0710*/  LDG.E.64 R26, desc[UR10][R24.64+0x18] ;  /* 0x0000180a181a7981 */ /* 0x000f62000c1e1b00 */
        /* <DEDUP_REMOVED lines=9> */
.L_x_464:
        /* <DEDUP_REMOVED lines=16> */
[----:B------:R-:W3:Y:S04]  /*08b0*/  LDG.E.64 R14, desc[UR10][R6.64] ;  /* 0x0000000a060e7981 */ /* 0x000ee8000c1e1b00 */
[----:B------:R-:W3:Y:S01]  /*08c0*/  LDG.E.64 R12, desc[UR10][R12.64] ;  /* 0x0000000a0c0c7981 */ /* 0x000ee2000c1e1b00 */
[----:B--2---:R-:W-:-:S04]  /*08d0*/  LEA R10, P1, R17, R10, 0x3 ;  /* 0x0000000a110a7211 */ /* 0x004fc800078218ff */
[----:B------:R-:W-:Y:S02]  /*08e0*/  LEA.HI.X R11, R17, R11, R20, 0x3, P1 ;  /* 0x0000000b110b7211 */ /* 0x000fe400008f1c14 */
[----:B------:R-:W2:Y:S04]  /*08f0*/  LDG.E.64 R16, desc[UR10][R6.64+0x8] ;  /* 0x0000080a06107981 */ /* 0x000ea8000c1e1b00 */
[----:B------:R-:W2:Y:S01]  /*0900*/  LDG.E.64 R10, desc[UR10][R10.64+0x8] ;  /* 0x0000080a0a0a7981 */ /* 0x000ea2000c1e1b00 */
[----:B------:R-:W-:Y:S01]  /*0910*/  VIADD R29, R29, 0x2 ;  /* 0x000000021d1d7836 */ /* 0x000fe20000000000 */
[----:B---3--:R-:W-:-:S08]  /*0920*/  DADD R14, R12, -R14 ;  /* 0x000000000c0e7229 */ /* 0x008fd0000000080e */
[----:B------:R-:W-:Y:S02]  /*0930*/  DFMA R18, R14, R14, R18 ;  /* 0x0000000e0e12722b */ /* 0x000fe40000000012 */
[----:B--2---:R-:W-:-:S08]  /*0940*/  DADD R16, R10, -R16 ;  /* 0x000000000a107229 */ /* 0x004fd00000000810 */
[----:B------:R-:W-:-:S11]  /*0950*/  DFMA R18, R16, R16, R18 ;  /* 0x000000101012722b */ /* 0x000fd60000000012 */
.L_x_465:
        /* <DEDUP_REMOVED lines=9> */
[----:B------:R-:W2:Y:S04]  /*09f0*/  LDG.E.64 R10, desc[UR10][R12.64] ;  /* 0x0000000a0c0a7981 */ /* 0x000ea8000c1e1b00 */
[----:B------:R-:W2:Y:S02]  /*0a00*/  LDG.E.64 R6, desc[UR10][R6.64] ;  /* 0x0000000a06067981 */ /* 0x000ea4000c1e1b00 */
[----:B--2---:R-:W-:-:S08]  /*0a10*/  DADD R10, R6, -R10 ;  /* 0x00000000060a7229 */ /* 0x004fd0000000080a */
[----:B------:R-:W-:-:S11]  /*0a20*/  DFMA R18, R10, R10, R18 ;  /* 0x0000000a0a12722b */ /* 0x000fd60000000012 */
.L_x_463:
        /* <DEDUP_REMOVED lines=18> */
[----:B------:R-:W-:Y:S05]  /*0b50*/  CALL.REL.NOINC `($__internal_12_$__cuda_sm20_dsqrt_rn_f64_mediumpath_v1) ;  /* 0x00000010006c7944 */ /* 0x000fea0003c00000 */
[----:B------:R-:W-:Y:S02]  /*0b60*/  IMAD.MOV.U32 R10, RZ, RZ, R12 ;  /* 0x000000ffff0a7224 */ /* 0x000fe400078e000c */
[----:B------:R-:W-:-:S07]  /*0b70*/  IMAD.MOV.U32 R11, RZ, RZ, R13 ;  /* 0x000000ffff0b7224 */ /* 0x000fce00078e000d */
.L_x_467:
[----:B------:R-:W-:Y:S05]  /*0b80*/  BSYNC.RECONVERGENT B0 ;  /* 0x0000000000007941 */ /* 0x000fea0003800200 */
.L_x_466:
        /* <DEDUP_REMOVED lines=11> */
.L_x_460:
        /* <DEDUP_REMOVED lines=8> */
.L_x_471:
        /* <DEDUP_REMOVED lines=15> */
.L_x_470:
        /* <DEDUP_REMOVED lines=15> */
.L_x_472:
        /* <DEDUP_REMOVED lines=13> */
.L_x_473:
[----:B------:R-:W-:Y:S05]  /*0f70*/  BRA.U UP1, `(.L_x_468) ;  /* 0x0000000101187547 */ /* 0x000fea000b800000 */
[----:B------:R-:W3:Y:S01]  /*0f80*/  LDCU.64 UR8, c[0x0][0x390] ;  /* 0x00007200ff0877ac */ /* 0x000ee20008000a00 */
[----:B------:R-:W-:-:S05]  /*0f90*/  IADD3 R0, P0, PT, R8, UR4, RZ ;  /* 0x0000000408007c10 */ /* 0x000fca000ff1e0ff */
[----:B012---:R-:W-:Y:S01]  /*0fa0*/  IMAD.X R5, RZ, RZ, R3, P0 ;  /* 0x000000ffff057224 */ /* 0x007fe200000e0603 */
[----:B---3--:R-:W-:-:S04]  /*0fb0*/  LEA R4, P0, R0, UR8, 0x3 ;  /* 0x0000000800047c11 */ /* 0x008fc8000f8018ff */
[----:B------:R-:W-:-:S05]  /*0fc0*/  LEA.HI.X R5, R0, UR9, R5, 0x3, P0 ;  /* 0x0000000900057c11 */ /* 0x000fca00080f1c05 */
[----:B------:R3:W-:Y:S04]  /*0fd0*/  STG.E.64 desc[UR10][R4.64], RZ ;  /* 0x000000ff04007986 */ /* 0x0007e8000c101b0a */
.L_x_468:
        /* <DEDUP_REMOVED lines=19> */
.L_x_475:
        /* <DEDUP_REMOVED lines=85> */
.L_x_474:
        /* <DEDUP_REMOVED lines=51> */
.L_x_476:
        /* <DEDUP_REMOVED lines=31> */
.L_x_477:
[----:B------:R-:W-:Y:S05]  /*1b80*/  BRA.U !UP1, `(.L_x_459) ;  /* 0x00000001094c7547 */ /* 0x000fea000b800000 */
[----:B------:R-:W0:Y:S01]  /*1b90*/  LDCU.64 UR8, c[0x0][0x390] ;  /* 0x00007200ff0877ac */ /* 0x000e220008000a00 */
[----:B------:R-:W-:Y:S01]  /*1ba0*/  IADD3 R8, P0, PT, R4, R8, RZ ;  /* 0x0000000804087210 */ /* 0x000fe20007f1e0ff */
[----:B------:R-:W-:-:S04]  /*1bb0*/  UIADD3 UR4, UPT, UPT, -UR4, URZ, URZ ;  /* 0x000000ff04047290 */ /* 0x000fc8000fffe1ff */
[----:B------:R-:W-:Y:S01]  /*1bc0*/  IMAD.X R3, RZ, RZ, R3, P0 ;  /* 0x000000ffff037224 */ /* 0x000fe200000e0603 */
[----:B0-----:R-:W-:-:S04]  /*1bd0*/  LEA R5, P1, R8, UR8, 0x3 ;  /* 0x0000000808057c11 */ /* 0x001fc8000f8218ff */
[----:B------:R-:W-:-:S09]  /*1be0*/  LEA.HI.X R8, R8, UR9, R3, 0x3, P1 ;  /* 0x0000000908087c11 */ /* 0x000fd200088f1c03 */
.L_x_478:
        /* <DEDUP_REMOVED lines=13> */
.L_x_459:
[----:B------:R-:W0:Y:S02]  /*1cc0*/  LDCU.64 UR4, c[0x0][0x3a8] ;  /* 0x00007500ff0477ac */ /* 0x000e240008000a00 */
[----:B0-----:R-:W-:-:S04]  /*1cd0*/  LEA R4, P0, R2, UR4, 0x2 ;  /* 0x0000000402047c11 */ /* 0x001fc8000f8010ff */
[----:B------:R-:W-:-:S05]  /*1ce0*/  LEA.HI.X R5, R2, UR5, RZ, 0x2, P0 ;  /* 0x0000000502057c11 */ /* 0x000fca00080f14ff */
[----:B------:R-:W-:Y:S01]  /*1cf0*/  STG.E desc[UR10][R4.64], R0 ;  /* 0x0000000004007986 */ /* 0x000fe2000c10190a */
[----:B------:R-:W-:Y:S05]  /*1d00*/  EXIT ;  /* 0x000000000000794d */ /* 0x000fea0003800000 */
        .weak           $__internal_12_$__cuda_sm20_dsqrt_rn_f64_mediumpath_v1
        .type           $__internal_12_$__cuda_sm20_dsqrt_rn_f64_mediumpath_v1,@function
        .size           $__internal_12_$__cuda_sm20_dsqrt_rn_f64_mediumpath_v1,(.L_x_772 - $__internal_12_$__cuda_sm20_dsqrt_rn_f64_mediumpath_v1)
$__internal_12_$__cuda_sm20_dsqrt_rn_f64_mediumpath_v1:
        /* <DEDUP_REMOVED lines=14> */
.L_x_480:
        /* <DEDUP_REMOVED lines=24> */
.L_x_482:
[----:B------:R-:W-:-:S11]  /*1f70*/  DADD R12, R6, R6 ;  /* 0x00000000060c7229 */ /* 0x000fd60000000006 */
.L_x_481:
[----:B------:R-:W-:Y:S05]  /*1f80*/  BSYNC.RECONVERGENT B1 ;  /* 0x0000000000017941 */ /* 0x000fea0003800200 */
.L_x_479:
[----:B------:R-:W-:-:S04]  /*1f90*/  IMAD.MOV.U32 R11, RZ, RZ, 0x0 ;  /* 0x00000000ff0b7424 */ /* 0x000fc800078e00ff */
[----:B------:R-:W-:Y:S05]  /*1fa0*/  RET.REL.NODEC R10 `(_Z19vectorLabelDistancePdS_S_iiiPi) ;  /* 0xffffffe00a147950 */ /* 0x000fea0003c3ffff */
.L_x_483:
        /* <DEDUP_REMOVED lines=13> */
.L_x_772:


//--------------------- .text._Z10labelMins1PiPKdiiS_ --------------------------
	.section	.text._Z10labelMins1PiPKdiiS_,"ax",@progbits
	.align	128
        .global         _Z10labelMins1PiPKdiiS_
        .type           _Z10labelMins1PiPKdiiS_,@function
        .size           _Z10labelMins1PiPKdiiS_,(.L_x_814 - _Z10labelMins1PiPKdiiS_)
        .other          _Z10labelMins1PiPKdiiS_,@"STO_CUDA_ENTRY STV_DEFAULT"
_Z10labelMins1PiPKdiiS_:
.text._Z10labelMins1PiPKdiiS_:
        /* <DEDUP_REMOVED lines=15> */
[----:B------:R-:W-:Y:S02]  /*00f0*/  UISETP.GE.U32.AND UP0, UPT, UR5, 0x10, UPT ;  /* 0x000000100500788c */ /* 0x000fe4000bf06070 */
[----:B------:R-:W-:Y:S01]  /*0100*/  IMAD.WIDE.U32 R8, R2, UR5, RZ ;  /* 0x0000000502087c25 */ /* 0x000fe2000f8e00ff */
[----:B------:R-:W-:Y:S01]  /*0110*/  UMOV UR4, URZ ;  /* 0x000000ff00047c82 */ /* 0x000fe20008000000 */
[----:B------:R-:W-:Y:S02]  /*0120*/  ULOP3.LUT UR6, UR5, 0xf, URZ, 0xc0, !UPT ;  /* 0x0000000f05067892 */ /* 0x000fe4000f8ec0ff */
[----:B------:R-:W-:Y:S02]  /*0130*/  IMAD.MOV.U32 R3, RZ, RZ, RZ ;  /* 0x000000ffff037224 */ /* 0x000fe400078e00ff */
[----:B------:R-:W-:Y:S01]  /*0140*/  IMAD.MOV.U32 R0, RZ, RZ, RZ ;  /* 0x000000ffff007224 */ /* 0x000fe200078e00ff */
[----:B------:R-:W-:Y:S01]  /*0150*/  UISETP.NE.AND UP1, UPT, UR6, URZ, UPT ;  /* 0x000000ff0600728c */ /* 0x000fe2000bf25270 */
[----:B------:R-:W-:-:S02]  /*0160*/  IMAD.MOV.U32 R24, RZ, RZ, -0x1 ;  /* 0xffffffffff187424 */ /* 0x000fc400078e00ff */
[----:B------:R-:W-:Y:S02]  /*0170*/  IMAD.MOV.U32 R25, RZ, RZ, 0x7fefffff ;  /* 0x7fefffffff197424 */ /* 0x000fe400078e00ff */
[----:B------:R-:W-:Y:S01]  /*0180*/  VIADD R4, R9, UR4 ;  /* 0x0000000409047c36 */ /* 0x000fe20008000000 */
[----:B------:R-:W-:Y:S06]  /*0190*/  BRA.U !UP0, `(.L_x_485) ;  /* 0x0000000508807547 */ /* 0x000fec000b800000 */
        /* <DEDUP_REMOVED lines=11> */
.L_x_486:
[----:B------:R-:W2:Y:S04]  /*0250*/  LDG.E.64.CONSTANT R10, desc[UR8][R6.64+-0x40] ;  /* 0xffffc008060a7981 */ /* 0x000ea8000c1e9b00 */
[----:B------:R-:W3:Y:S04]  /*0260*/  LDG.E.64.CONSTANT R22, desc[UR8][R6.64+-0x38] ;  /* 0xffffc80806167981 */ /* 0x000ee8000c1e9b00 */
[----:B------:R-:W4:Y:S04]  /*0270*/  LDG.E.64.CONSTANT R14, desc[UR8][R6.64+-0x30] ;  /* 0xffffd008060e7981 */ /* 0x000f28000c1e9b00 */
[----:B------:R-:W5:Y:S04]  /*0280*/  LDG.E.64.CONSTANT R20, desc[UR8][R6.64+-0x28] ;  /* 0xffffd80806147981 */ /* 0x000f68000c1e9b00 */
[----:B------:R-:W5:Y:S04]  /*0290*/  LDG.E.64.CONSTANT R18, desc[UR8][R6.64+-0x20] ;  /* 0xffffe00806127981 */ /* 0x000f68000c1e9b00 */
[----:B------:R-:W5:Y:S04]  /*02a0*/  LDG.E.64.CONSTANT R16, desc[UR8][R6.64+-0x18] ;  /* 0xffffe80806107981 */ /* 0x000f68000c1e9b00 */
[----:B------:R-:W5:Y:S01]  /*02b0*/  LDG.E.64.CONSTANT R12, desc[UR8][R6.64+-0x10] ;  /* 0xfffff008060c7981 */ /* 0x000f62000c1e9b00 */
[----:B--2---:R-:W-:-:S06]  /*02c0*/  DSETP.GEU.AND P3, PT, R10, R24, PT ;  /* 0x000000180a00722a */ /* 0x004fcc0003f6e000 */
[----:B------:R-:W-:Y:S02]  /*02d0*/  FSEL R10, R10, R24, !P3 ;  /* 0x000000180a0a7208 */ /* 0x000fe40005800000 */
[----:B------:R-:W-:Y:S02]  /*02e0*/  FSEL R11, R11, R25, !P3 ;  /* 0x000000190b0b7208 */ /* 0x000fe40005800000 */
[----:B------:R-:W2:Y:S04]  /*02f0*/  LDG.E.64.CONSTANT R24, desc[UR8][R6.64+-0x8] ;  /* 0xfffff80806187981 */ /* 0x000ea8000c1e9b00 */
[----:B---3--:R-:W-:-:S06]  /*0300*/  DSETP.GEU.AND P4, PT, R22, R10, PT ;  /* 0x0000000a1600722a */ /* 0x008fcc0003f8e000 */
[----:B------:R-:W-:Y:S02]  /*0310*/  FSEL R10, R22, R10, !P4 ;  /* 0x0000000a160a7208 */ /* 0x000fe40006000000 */
[----:B------:R-:W-:Y:S02]  /*0320*/  FSEL R11, R23, R11, !P4 ;  /* 0x0000000b170b7208 */ /* 0x000fe40006000000 */
[----:B------:R-:W3:Y:S04]  /*0330*/  LDG.E.64.CONSTANT R22, desc[UR8][R6.64] ;  /* 0x0000000806167981 */ /* 0x000ee8000c1e9b00 */
[----:B----4-:R-:W-:-:S06]  /*0340*/  DSETP.GEU.AND P5, PT, R14, R10, PT ;  /* 0x0000000a0e00722a */ /* 0x010fcc0003fae000 */
[----:B------:R-:W-:Y:S02]  /*0350*/  FSEL R14, R14, R10, !P5 ;  /* 0x0000000a0e0e7208 */ /* 0x000fe40006800000 */
[----:B------:R-:W-:Y:S02]  /*0360*/  FSEL R15, R15, R11, !P5 ;  /* 0x0000000b0f0f7208 */ /* 0x000fe40006800000 */
[----:B------:R-:W4:Y:S04]  /*0370*/  LDG.E.64.CONSTANT R10, desc[UR8][R6.64+0x8] ;  /* 0x00000808060a7981 */ /* 0x000f28000c1e9b00 */
[----:B-----5:R-:W-:-:S06]  /*0380*/  DSETP.GEU.AND P6, PT, R20, R14, PT ;  /* 0x0000000e1400722a */ /* 0x020fcc0003fce000 */
[----:B------:R-:W-:Y:S02]  /*0390*/  FSEL R14, R20, R14, !P6 ;  /* 0x0000000e140e7208 */ /* 0x000fe40007000000 */
[----:B------:R-:W-:Y:S02]  /*03a0*/  FSEL R15, R21, R15, !P6 ;  /* 0x0000000f150f7208 */ /* 0x000fe40007000000 */
[----:B------:R-:W5:Y:S04]  /*03b0*/  LDG.E.64.CONSTANT R20, desc[UR8][R6.64+0x10] ;  /* 0x0000100806147981 */ /* 0x000f68000c1e9b00 */
[----:B------:R-:W-:-:S06]  /*03c0*/  DSETP.GEU.AND P0, PT, R18, R14, PT ;  /* 0x0000000e1200722a */ /* 0x000fcc0003f0e000 */
[----:B------:R-:W-:Y:S02]  /*03d0*/  FSEL R14, R18, R14, !P0 ;  /* 0x0000000e120e7208 */ /* 0x000fe40004000000 */
[----:B------:R-:W-:Y:S02]  /*03e0*/  FSEL R15, R19, R15, !P0 ;  /* 0x0000000f130f7208 */ /* 0x000fe40004000000 */
[----:B------:R-:W5:Y:S04]  /*03f0*/  LDG.E.64.CONSTANT R18, desc[UR8][R6.64+0x18] ;  /* 0x0000180806127981 */ /* 0x000f68000c1e9b00 */
[----:B------:R-:W-:-:S06]  /*0400*/  DSETP.GEU.AND P1, PT, R16, R14, PT ;  /* 0x0000000e1000722a */ /* 0x000fcc0003f2e000 */
[----:B------:R-:W-:Y:S02]  /*0410*/  FSEL R14, R16, R14, !P1 ;  /* 0x0000000e100e7208 */ /* 0x000fe40004800000 */
[----:B------:R-:W-:Y:S02]  /*0420*/  FSEL R15, R17, R15, !P1 ;  /* 0x0000000f110f7208 */ /* 0x000fe40004800000 */
[----:B------:R-:W5:Y:S04]  /*0430*/  LDG.E.64.CONSTANT R16, desc[UR8][R6.64+0x20] ;  /* 0x0000200806107981 */ /* 0x000f68000c1e9b00 */
[----:B------:R-:W-:Y:S01]  /*0440*/  DSETP.GEU.AND P2, PT, R12, R14, PT ;  /* 0x0000000e0c00722a */ /* 0x000fe20003f4e000 */
[----:B------:R-:W-:-:S05]  /*0450*/  SEL R0, R26, R0, !P3 ;  /* 0x000000001a007207 */ /* 0x000fca0005800000 */
[----:B------:R-:W-:Y:S02]  /*0460*/  FSEL R12, R12, R14, !P2 ;  /* 0x0000000e0c0c7208 */ /* 0x000fe40005000000 */
[----:B------:R-:W-:Y:S02]  /*0470*/  FSEL R13, R13, R15, !P2 ;  /* 0x0000000f0d0d7208 */ /* 0x000fe40005000000 */
[----:B------:R-:W5:Y:S01]  /*0480*/  LDG.E.64.CONSTANT R14, desc[UR8][R6.64+0x28] ;  /* 0x00002808060e7981 */ /* 0x000f62000c1e9b00 */
[----:B------:R-:W-:-:S03]  /*0490*/  @!P4 VIADD R0, R26, 0x1 ;  /* 0x000000011a00c836 */ /* 0x000fc60000000000 */
[----:B--2---:R-:W-:-:S06]  /*04a0*/  DSETP.GEU.AND P3, PT, R24, R12, PT ;  /* 0x0000000c1800722a */ /* 0x004fcc0003f6e000 */
[----:B------:R-:W-:Y:S02]  /*04b0*/  FSEL R24, R24, R12, !P3 ;  /* 0x0000000c18187208 */ /* 0x000fe40005800000 */
[----:B------:R-:W-:Y:S02]  /*04c0*/  FSEL R25, R25, R13, !P3 ;  /* 0x0000000d19197208 */ /* 0x000fe40005800000 */
[----:B------:R-:W2:Y:S04]  /*04d0*/  LDG.E.64.CONSTANT R12, desc[UR8][R6.64+0x30] ;  /* 0x00003008060c7981 */ /* 0x000ea8000c1e9b00 */
[----:B---3--:R-:W-:-:S06]  /*04e0*/  DSETP.GEU.AND P4, PT, R22, R24, PT ;  /* 0x000000181600722a */ /* 0x008fcc0003f8e000 */
[----:B------:R-:W-:Y:S02]  /*04f0*/  FSEL R22, R22, R24, !P4 ;  /* 0x0000001816167208 */ /* 0x000fe40006000000 */
[----:B------:R-:W-:Y:S02]  /*0500*/  FSEL R23, R23, R25, !P4 ;  /* 0x0000001917177208 */ /* 0x000fe40006000000 */
[----:B------:R0:W3:Y:S01]  /*0510*/  LDG.E.64.CONSTANT R24, desc[UR8][R6.64+0x38] ;  /* 0x0000380806187981 */ /* 0x0000e2000c1e9b00 */
        /* <DEDUP_REMOVED lines=40> */
.L_x_485:
        /* <DEDUP_REMOVED lines=51> */
.L_x_487:
        /* <DEDUP_REMOVED lines=31> */
.L_x_488:
[----:B------:R-:W-:Y:S05]  /*0cc0*/  BRA.U !UP1, `(.L_x_484) ;  /* 0x00000001094c7547 */ /* 0x000fea000b800000 */
[----:B------:R-:W0:Y:S01]  /*0cd0*/  LDCU.64 UR6, c[0x0][0x388] ;  /* 0x00007100ff0677ac */ /* 0x000e220008000a00 */
[----:B------:R-:W-:Y:S01]  /*0ce0*/  IADD3 R7, P0, PT, R3, R8, RZ ;  /* 0x0000000803077210 */ /* 0x000fe20007f1e0ff */
[----:B------:R-:W-:-:S04]  /*0cf0*/  UIADD3 UR4, UPT, UPT, -UR4, URZ, URZ ;  /* 0x000000ff04047290 */ /* 0x000fc8000fffe1ff */
[----:B------:R-:W-:Y:S01]  /*0d00*/  IMAD.X R4, RZ, RZ, R4, P0 ;  /* 0x000000ffff047224 */ /* 0x000fe200000e0604 */
[----:B0-----:R-:W-:-:S04]  /*0d10*/  LEA R6, P1, R7, UR6, 0x3 ;  /* 0x0000000607067c11 */ /* 0x001fc8000f8218ff */
[----:B------:R-:W-:-:S09]  /*0d20*/  LEA.HI.X R7, R7, UR7, R4, 0x3, P1 ;  /* 0x0000000707077c11 */ /* 0x000fd200088f1c04 */
.L_x_489:
[----:B------:R-:W-:Y:S02]  /*0d30*/  IMAD.MOV.U32 R4, RZ, RZ, R6 ;  /* 0x000000ffff047224 */ /* 0x000fe400078e0006 */
[----:B------:R-:W-:-:S06]  /*0d40*/  IMAD.MOV.U32 R5, RZ, RZ, R7 ;  /* 0x000000ffff057224 */ /* 0x000fcc00078e0007 */
[----:B------:R-:W2:Y:S01]  /*0d50*/  LDG.E.64.CONSTANT R4, desc[UR8][R4.64] ;  /* 0x0000000804047981 */ /* 0x000ea2000c1e9b00 */
        /* <DEDUP_REMOVED lines=10> */
.L_x_484:
        /* <DEDUP_REMOVED lines=10> */
.L_x_490:
        /* <DEDUP_REMOVED lines=14> */
.L_x_814:


//--------------------- .text._Z10labelMins1PiPKdii --------------------------
	.section	.text._Z10labelMins1PiPKdii,"ax",@progbits
	.align	128
        .global         _Z10labelMins1PiPKdii
        .type           _Z10labelMins1PiPKdii,@function
        .size           _Z10labelMins1PiPKdii,(.L_x_815 - _Z10labelMins1PiPKdii)
        .other          _Z10labelMins1PiPKdii,@"STO_CUDA_ENTRY STV_DEFAULT"
_Z10labelMins1PiPKdii:
.text._Z10labelMins1PiPKdii:
        /* <DEDUP_REMOVED lines=37> */
.L_x_493:
        /* <DEDUP_REMOVED lines=85> */
.L_x_492:
        /* <DEDUP_REMOVED lines=51> */
.L_x_494:
        /* <DEDUP_REMOVED lines=31> */
.L_x_495:
[----:B------:R-:W-:Y:S05]  /*0cc0*/  BRA.U !UP1, `(.L_x_491) ;  /* 0x00000001094c7547 */ /* 0x000fea000b800000 */
[----:B------:R-:W0:Y:S01]  /*0cd0*/  LDCU.64 UR6, c[0x0][0x388] ;  /* 0x00007100ff0677ac */ /* 0x000e220008000a00 */
[----:B------:R-:W-:Y:S01]  /*0ce0*/  IADD3 R7, P0, PT, R3, R8, RZ ;  /* 0x0000000803077210 */ /* 0x000fe20007f1e0ff */
[----:B------:R-:W-:-:S04]  /*0cf0*/  UIADD3 UR4, UPT, UPT, -UR4, URZ, URZ ;  /* 0x000000ff04047290 */ /* 0x000fc8000fffe1ff */
[----:B------:R-:W-:Y:S01]  /*0d00*/  IMAD.X R4, RZ, RZ, R4, P0 ;  /* 0x000000ffff047224 */ /* 0x000fe200000e0604 */
[----:B0-----:R-:W-:-:S04]  /*0d10*/  LEA R6, P1, R7, UR6, 0x3 ;  /* 0x0000000607067c11 */ /* 0x001fc8000f8218ff */
[----:B------:R-:W-:-:S09]  /*0d20*/  LEA.HI.X R7, R7, UR7, R4, 0x3, P1 ;  /* 0x0000000707077c11 */ /* 0x000fd200088f1c04 */
.L_x_496:
        /* <DEDUP_REMOVED lines=13> */
.L_x_491:
[----:B------:R-:W0:Y:S02]  /*0e00*/  LDCU.64 UR4, c[0x0][0x380] ;  /* 0x00007000ff0477ac */ /* 0x000e240008000a00 */
[----:B0-----:R-:W-:-:S04]  /*0e10*/  LEA R4, P0, R2, UR4, 0x2 ;  /* 0x0000000402047c11 */ /* 0x001fc8000f8010ff */
[----:B------:R-:W-:-:S05]  /*0e20*/  LEA.HI.X R5, R2, UR5, RZ, 0x2, P0 ;  /* 0x0000000502057c11 */ /* 0x000fca00080f14ff */
[----:B------:R-:W-:Y:S01]  /*0e30*/  STG.E desc[UR8][R4.64], R0 ;  /* 0x0000000004007986 */ /* 0x000fe2000c101908 */
[----:B------:R-:W-:Y:S05]  /*0e40*/  EXIT ;  /* 0x000000000000794d */ /* 0x000fea0003800000 */
.L_x_497:
        /* <DEDUP_REMOVED lines=11> */
.L_x_815:


//--------------------- .text._Z9labelMinsPiPdii  --------------------------
	.section	.text._Z9labelMinsPiPdii,"ax",@progbits
	.align	128
        .global         _Z9labelMinsPiPdii
        .type           _Z9labelMinsPiPdii,@function
        .size           _Z9labelMinsPiPdii,(.L_x_816 - _Z9labelMinsPiPdii)
        .other          _Z9labelMinsPiPdii,@"STO_CUDA_ENTRY STV_DEFAULT"
_Z9labelMinsPiPdii:
.text._Z9labelMinsPiPdii:
        /* <DEDUP_REMOVED lines=37> */
.L_x_500:
        /* <DEDUP_REMOVED lines=85> */
.L_x_499:
        /* <DEDUP_REMOVED lines=51> */
.L_x_501:
        /* <DEDUP_REMOVED lines=31> */
.L_x_502:
[----:B------:R-:W-:Y:S05]  /*0cc0*/  BRA.U !UP1, `(.L_x_498) ;  /* 0x00000001094c7547 */ /* 0x000fea000b800000 */
[----:B------:R-:W0:Y:S01]  /*0cd0*/  LDCU.64 UR6, c[0x0][0x388] ;  /* 0x00007100ff0677ac */ /* 0x000e220008000a00 */
[----:B------:R-:W-:Y:S01]  /*0ce0*/  IADD3 R7, P0, PT, R3, R8, RZ ;  /* 0x0000000803077210 */ /* 0x000fe20007f1e0ff */
[----:B------:R-:W-:-:S04]  /*0cf0*/  UIADD3 UR4, UPT, UPT, -UR4, URZ, URZ ;  /* 0x000000ff04047290 */ /* 0x000fc8000fffe1ff */
[----:B------:R-:W-:Y:S01]  /*0d00*/  IMAD.X R4, RZ, RZ, R4, P0 ;  /* 0x000000ffff047224 */ /* 0x000fe200000e0604 */
[----:B0-----:R-:W-:-:S04]  /*0d10*/  LEA R6, P1, R7, UR6, 0x3 ;  /* 0x0000000607067c11 */ /* 0x001fc8000f8218ff */
[----:B------:R-:W-:-:S09]  /*0d20*/  LEA.HI.X R7, R7, UR7, R4, 0x3, P1 ;  /* 0x0000000707077c11 */ /* 0x000fd200088f1c04 */
.L_x_503:
        /* <DEDUP_REMOVED lines=13> */
.L_x_498:
[----:B------:R-:W0:Y:S02]  /*0e00*/  LDCU.64 UR4, c[0x0][0x380] ;  /* 0x00007000ff0477ac */ /* 0x000e240008000a00 */
[----:B0-----:R-:W-:-:S04]  /*0e10*/  LEA R4, P0, R2, UR4, 0x2 ;  /* 0x0000000402047c11 */ /* 0x001fc8000f8010ff */
[----:B------:R-:W-:-:S05]  /*0e20*/  LEA.HI.X R5, R2, UR5, RZ, 0x2, P0 ;  /* 0x0000000502057c11 */ /* 0x000fca00080f14ff */
[----:B------:R-:W-:Y:S01]  /*0e30*/  STG.E desc[UR8][R4.64], R0 ;  /* 0x0000000004007986 */ /* 0x000fe2000c101908 */
[----:B------:R-:W-:Y:S05]  /*0e40*/  EXIT ;  /* 0x000000000000794d */ /* 0x000fea0003800000 */
.L_x_504:
        /* <DEDUP_REMOVED lines=11> */
.L_x_816:


//--------------------- .text._Z28centroidConstantDistance2UR8PKdPdiiii --------------------------
	.section	.text._Z28centroidConstantDistance2UR8PKdPdiiii,"ax",@progbits
	.align	128
        .global         _Z28centroidConstantDistance2UR8PKdPdiiii
        .type           _Z28centroidConstantDistance2UR8PKdPdiiii,@function
        .size           _Z28centroidConstantDistance2UR8PKdPdiiii,(.L_x_773 - _Z28centroidConstantDistance2UR8PKdPdiiii)
        .other          _Z28centroidConstantDistance2UR8PKdPdiiii,@"STO_CUDA_ENTRY STV_DEFAULT"
_Z28centroidConstantDistance2UR8PKdPdiiii:
.text._Z28centroidConstantDistance2UR8PKdPdiiii:
        /* <DEDUP_REMOVED lines=11> */
[----:B------:R-:W-:Y:S01]  /*00b0*/  CS2R R12, SRZ ;  /* 0x00000000000c7805 */ /* 0x000fe2000001ff00 */
[----:B------:R-:W1:Y:S01]  /*00c0*/  LDCU.64 UR8, c[0x0][0x358] ;  /* 0x00006b00ff0877ac */ /* 0x000e620008000a00 */
[----:B0-----:R-:W-:-:S09]  /*00d0*/  UISETP.GE.AND UP0, UPT, UR4, 0x1, UPT ;  /* 0x000000010400788c */ /* 0x001fd2000bf06270 */
[----:B-1----:R-:W-:Y:S05]  /*00e0*/  BRA.U !UP0, `(.L_x_505) ;  /* 0x0000000908087547 */ /* 0x002fea000b800000 */
[----:B------:R-:W-:Y:S02]  /*00f0*/  UISETP.GE.U32.AND UP1, UPT, UR4, 0x9, UPT ;  /* 0x000000090400788c */ /* 0x000fe4000bf26070 */
[----:B------:R-:W-:Y:S01]  /*0100*/  IMAD.WIDE.U32 R4, R0, UR4, RZ ;  /* 0x0000000400047c25 */ /* 0x000fe2000f8e00ff */
[----:B------:R-:W-:Y:S01]  /*0110*/  UMOV UR5, URZ ;  /* 0x000000ff00057c82 */ /* 0x000fe20008000000 */
[----:B------:R-:W-:Y:S01]  /*0120*/  UIADD3 UR6, UPT, UPT, UR4, -0x1, URZ ;  /* 0xffffffff04067890 */ /* 0x000fe2000fffe0ff */
[----:B------:R-:W-:Y:S01]  /*0130*/  CS2R R12, SRZ ;  /* 0x00000000000c7805 */ /* 0x000fe2000001ff00 */
[----:B------:R-:W-:Y:S01]  /*0140*/  VIADD R17, R5, UR5 ;  /* 0x0000000505117c36 */ /* 0x000fe20008000000 */
[----:B------:R-:W-:Y:S01]  /*0150*/  UMOV UR4, URZ ;  /* 0x000000ff00047c82 */ /* 0x000fe20008000000 */
[----:B------:R-:W-:Y:S01]  /*0160*/  ULOP3.LUT UP0, URZ, UR6, 0x8, URZ, 0xc0, !UPT ;  /* 0x0000000806ff7892 */ /* 0x000fe2000f80c0ff */
[----:B------:R-:W-:Y:S10]  /*0170*/  BRA.U !UP1, `(.L_x_506) ;  /* 0x0000000509487547 */ /* 0x000ff4000b800000 */
[----:B------:R-:W0:Y:S01]  /*0180*/  LDCU.64 UR4, c[0x0][0x380] ;  /* 0x00007000ff0477ac */ /* 0x000e220008000a00 */
[----:B------:R-:W-:Y:S01]  /*0190*/  CS2R R12, SRZ ;  /* 0x00000000000c7805 */ /* 0x000fe2000001ff00 */
[----:B------:R-:W-:-:S04]  /*01a0*/  ULEA.HI UR6, UR6, 0x1, URZ, 0x1d ;  /* 0x0000000106067891 */ /* 0x000fc8000f8fe8ff */
[----:B------:R-:W-:-:S04]  /*01b0*/  ULOP3.LUT UR6, UR6, 0x3ffffffe, URZ, 0xc0, !UPT ;  /* 0x3ffffffe06067892 */ /* 0x000fc8000f8ec0ff */
[----:B------:R-:W-:Y:S01]  /*01c0*/  UIADD3 UR6, UPT, UPT, -UR6, URZ, URZ ;  /* 0x000000ff06067290 */ /* 0x000fe2000fffe1ff */
[----:B0-----:R-:W-:Y:S01]  /*01d0*/  LEA R2, P0, R4, UR4, 0x3 ;  /* 0x0000000404027c11 */ /* 0x001fe2000f8018ff */
[----:B------:R-:W-:-:S03]  /*01e0*/  UMOV UR4, URZ ;  /* 0x000000ff00047c82 */ /* 0x000fc60008000000 */
[----:B------:R-:W-:Y:S02]  /*01f0*/  IADD3 R2, P1, PT, R2, 0x40, RZ ;  /* 0x0000004002027810 */ /* 0x000fe40007f3e0ff */
[----:B------:R-:W-:Y:S01]  /*0200*/  LEA.HI.X R3, R4, UR5, R17, 0x3, P0 ;  /* 0x0000000504037c11 */ /* 0x000fe200080f1c11 */
[----:B------:R-:W-:-:S04]  /*0210*/  UMOV UR5, 0x40 ;  /* 0x0000004000057882 */ /* 0x000fc80000000000 */
[----:B------:R-:W-:-:S07]  /*0220*/  IMAD.X R3, RZ, RZ, R3, P1 ;  /* 0x000000ffff037224 */ /* 0x000fce00008e0603 */
.L_x_507:
[----:B------:R-:W2:Y:S04]  /*0230*/  LDG.E.64.CONSTANT R14, desc[UR8][R2.64+-0x40] ;  /* 0xffffc008020e7981 */ /* 0x000ea8000c1e9b00 */
[----:B------:R-:W3:Y:S04]  /*0240*/  LDG.E.64.CONSTANT R24, desc[UR8][R2.64+-0x38] ;  /* 0xffffc80802187981 */ /* 0x000ee8000c1e9b00 */
[----:B------:R-:W4:Y:S04]  /*0250*/  LDG.E.64.CONSTANT R18, desc[UR8][R2.64+-0x30] ;  /* 0xffffd00802127981 */ /* 0x000f28000c1e9b00 */
[----:B------:R-:W5:Y:S04]  /*0260*/  LDG.E.64.CONSTANT R20, desc[UR8][R2.64+-0x28] ;  /* 0xffffd80802147981 */ /* 0x000f68000c1e9b00 */
[----:B------:R-:W5:Y:S04]  /*0270*/  LDG.E.64.CONSTANT R22, desc[UR8][R2.64+-0x20] ;  /* 0xffffe00802167981 */ /* 0x000f68000c1e9b00 */
[----:B------:R-:W5:Y:S04]  /*0280*/  LDG.E.64.CONSTANT R10, desc[UR8][R2.64+-0x18] ;  /* 0xffffe808020a7981 */ /* 0x000f68000c1e9b00 */
[----:B------:R-:W5:Y:S01]  /*0290*/  LDG.E.64.CONSTANT R6, desc[UR8][R2.64+-0x10] ;  /* 0xfffff00802067981 */ /* 0x000f62000c1e9b00 */
[----:B------:R-:W2:Y:S03]  /*02a0*/  LDCU.64 UR10, c[0x3][UR5+-0x40] ;  /* 0x00fff800050a77ac */ /* 0x000ea60008000a00 */
[----:B------:R-:W5:Y:S01]  /*02b0*/  LDG.E.64.CONSTANT R8, desc[UR8][R2.64+-0x8] ;  /* 0xfffff80802087981 */ /* 0x000f62000c1e9b00 */
[----:B------:R-:W3:Y:S01]  /*02c0*/  LDCU.64 UR12, c[0x3][UR5+-0x38] ;  /* 0x00fff900050c77ac */ /* 0x000ee20008000a00 */
[----:B------:R-:W5:Y:S01]  /*02d0*/  LDCU.64 UR14, c[0x3][UR5+-0x28] ;  /* 0x00fffb00050e77ac */ /* 0x000f620008000a00 */
[----:B--2---:R-:W-:Y:S01]  /*02e0*/  DADD R26, -R14, UR10 ;  /* 0x0000000a0e1a7e29 */ /* 0x004fe20008000100 */
[----:B------:R-:W4:Y:S01]  /*02f0*/  LDCU.64 UR10, c[0x3][UR5+-0x30] ;  /* 0x00fffa00050a77ac */ /* 0x000f220008000a00 */
[----:B------:R-:W2:Y:S01]  /*0300*/  LDG.E.64.CONSTANT R14, desc[UR8][R2.64] ;  /* 0x00000008020e7981 */ /* 0x000ea2000c1e9b00 */
[----:B---3--:R-:W-:-:S05]  /*0310*/  DADD R24, -R24, UR12 ;  /* 0x0000000c18187e29 */ /* 0x008fca0008000100 */
[----:B------:R-:W-:Y:S01]  /*0320*/  DFMA R26, R26, R26, R12 ;  /* 0x0000001a1a1a722b */ /* 0x000fe2000000000c */
[----:B------:R-:W3:Y:S07]  /*0330*/  LDG.E.64.CONSTANT R12, desc[UR8][R2.64+0x8] ;  /* 0x00000808020c7981 */ /* 0x000eee000c1e9b00 */
[----:B------:R-:W-:Y:S02]  /*0340*/  DFMA R26, R24, R24, R26 ;  /* 0x00000018181a722b */ /* 0x000fe4000000001a */
[----:B----4-:R-:W-:Y:S01]  /*0350*/  DADD R24, -R18, UR10 ;  /* 0x0000000a12187e29 */ /* 0x010fe20008000100 */
[----:B------:R-:W0:Y:S01]  /*0360*/  LDCU.64 UR10, c[0x3][UR5+-0x20] ;  /* 0x00fffc00050a77ac */ /* 0x000e220008000a00 */
[----:B------:R-:W4:Y:S01]  /*0370*/  LDG.E.64.CONSTANT R18, desc[UR8][R2.64+0x10] ;  /* 0x0000100802127981 */ /* 0x000f22000c1e9b00 */
[----:B------:R-:W1:Y:S05]  /*0380*/  LDCU.64 UR12, c[0x3][UR5+-0x18] ;  /* 0x00fffd00050c77ac */ /* 0x000e6a0008000a00 */
[----:B------:R-:W-:-:S02]  /*0390*/  DFMA R26, R24, R24, R26 ;  /* 0x00000018181a722b */ /* 0x000fc4000000001a */
[----:B-----5:R-:W-:Y:S01]  /*03a0*/  DADD R24, -R20, UR14 ;  /* 0x0000000e14187e29 */ /* 0x020fe20008000100 */
[----:B------:R-:W5:Y:S01]  /*03b0*/  LDG.E.64.CONSTANT R20, desc[UR8][R2.64+0x18] ;  /* 0x0000180802147981 */ /* 0x000f62000c1e9b00 */
[----:B------:R-:W1:Y:S06]  /*03c0*/  LDCU.64 UR14, c[0x3][UR5+-0x10] ;  /* 0x00fffe00050e77ac */ /* 0x000e6c0008000a00 */
[----:B------:R-:W-:Y:S02]  /*03d0*/  DFMA R26, R24, R24, R26 ;  /* 0x00000018181a722b */ /* 0x000fe4000000001a */
[----:B0-----:R-:W-:Y:S01]  /*03e0*/  DADD R24, -R22, UR10 ;  /* 0x0000000a16187e29 */ /* 0x001fe20008000100 */
[----:B------:R-:W5:Y:S07]  /*03f0*/  LDG.E.64.CONSTANT R22, desc[UR8][R2.64+0x20] ;  /* 0x0000200802167981 */ /* 0x000f6e000c1e9b00 */
[----:B------:R-:W-:-:S02]  /*0400*/  DFMA R26, R24, R24, R26 ;  /* 0x00000018181a722b */ /* 0x000fc4000000001a */
[----:B-1----:R-:W-:Y:S01]  /*0410*/  DADD R24, -R10, UR12 ;  /* 0x0000000c0a187e29 */ /* 0x002fe20008000100 */
[----:B------:R-:W5:Y:S07]  /*0420*/  LDG.E.64.CONSTANT R10, desc[UR8][R2.64+0x28] ;  /* 0x00002808020a7981 */ /* 0x000f6e000c1e9b00 */
[----:B------:R-:W-:Y:S02]  /*0430*/  DFMA R26, R24, R24, R26 ;  /* 0x00000018181a722b */ /* 0x000fe4000000001a */
[----:B------:R-:W-:Y:S01]  /*0440*/  DADD R24, -R6, UR14 ;  /* 0x0000000e06187e29 */ /* 0x000fe20008000100 */
[----:B------:R-:W5:Y:S07]  /*0450*/  LDG.E.64.CONSTANT R6, desc[UR8][R2.64+0x30] ;  /* 0x0000300802067981 */ /* 0x000f6e000c1e9b00 */
[----:B------:R-:W-:-:S02]  /*0460*/  DFMA R26, R24, R24, R26 ;  /* 0x00000018181a722b */ /* 0x000fc4000000001a */
[----:B------:R0:W5:Y:S01]  /*0470*/  LDG.E.64.CONSTANT R24, desc[UR8][R2.64+0x38] ;  /* 0x0000380802187981 */ /* 0x000162000c1e9b00 */
[----:B------:R-:W1:Y:S01]  /*0480*/  LDCU.64 UR10, c[0x3][UR5+-0x8] ;  /* 0x00ffff00050a77ac */ /* 0x000e620008000a00 */
[----:B------:R-:W2:Y:S01]  /*0490*/  LDCU.64 UR12, c[0x3][UR5] ;  /* 0x00c00000050c77ac */ /* 0x000ea20008000a00 */
[----:B------:R-:W3:Y:S01]  /*04a0*/  LDCU.64 UR14, c[0x3][UR5+0x8] ;  /* 0x00c00100050e77ac */ /* 0x000ee20008000a00 */
[----:B-1----:R-:W-:Y:S01]  /*04b0*/  DADD R8, -R8, UR10 ;  /* 0x0000000a08087e29 */ /* 0x002fe20008000100 */
[----:B------:R-:W4:Y:S07]  /*04c0*/  LDCU.64 UR10, c[0x3][UR5+0x10] ;  /* 0x00c00200050a77ac */ /* 0x000f2e0008000a00 */
[----:B------:R-:W-:Y:S01]  /*04d0*/  DFMA R26, R8, R8, R26 ;  /* 0x00000008081a722b */ /* 0x000fe2000000001a */
[----:B------:R-:W-:-:S04]  /*04e0*/  UIADD3 UR6, UPT, UPT, UR6, 0x2, URZ ;  /* 0x0000000206067890 */ /* 0x000fc8000fffe0ff */
[----:B------:R-:W-:Y:S01]  /*04f0*/  UISETP.NE.AND UP1, UPT, UR6, URZ, UPT ;  /* 0x000000ff0600728c */ /* 0x000fe2000bf25270 */
[----:B0-----:R-:W-:Y:S01]  /*0500*/  IADD3 R2, P0, PT, R2, 0x80, RZ ;  /* 0x0000008002027810 */ /* 0x001fe20007f1e0ff */
[----:B------:R-:W-:-:S04]  /*0510*/  UIADD3 UR4, UPT, UPT, UR4, 0x10, URZ ;  /* 0x0000001004047890 */ /* 0x000fc8000fffe0ff */
[----:B------:R-:W-:Y:S01]  /*0520*/  IMAD.X R3, RZ, RZ, R3, P0 ;  /* 0x000000ffff037224 */ /* 0x000fe200000e0603 */
[----:B--2---:R-:W-:Y:S01]  /*0530*/  DADD R14, -R14, UR12 ;  /* 0x0000000c0e0e7e29 */ /* 0x004fe20008000100 */
[----:B------:R-:W5:Y:S07]  /*0540*/  LDCU.64 UR12, c[0x3][UR5+0x18] ;  /* 0x00c00300050c77ac */ /* 0x000f6e0008000a00 */
[----:B------:R-:W-:Y:S02]  /*0550*/  DFMA R26, R14, R14, R26 ;  /* 0x0000000e0e1a722b */ /* 0x000fe4000000001a */
[----:B---3--:R-:W-:Y:S01]  /*0560*/  DADD R12, -R12, UR14 ;  /* 0x0000000e0c0c7e29 */ /* 0x008fe20008000100 */
[----:B------:R-:W0:Y:S07]  /*0570*/  LDCU.64 UR14, c[0x3][UR5+0x20] ;  /* 0x00c00400050e77ac */ /* 0x000e2e0008000a00 */
[----:B------:R-:W-:-:S02]  /*0580*/  DFMA R26, R12, R12, R26 ;  /* 0x0000000c0c1a722b */ /* 0x000fc4000000001a */
[----:B----4-:R-:W-:Y:S01]  /*0590*/  DADD R18, -R18, UR10 ;  /* 0x0000000a12127e29 */ /* 0x010fe20008000100 */
[----:B------:R-:W1:Y:S07]  /*05a0*/  LDCU.64 UR10, c[0x3][UR5+0x28] ;  /* 0x00c00500050a77ac */ /* 0x000e6e0008000a00 */
[----:B------:R-:W-:Y:S02]  /*05b0*/  DFMA R26, R18, R18, R26 ;  /* 0x00000012121a722b */ /* 0x000fe4000000001a */
[----:B-----5:R-:W-:Y:S01]  /*05c0*/  DADD R20, -R20, UR12 ;  /* 0x0000000c14147e29 */ /* 0x020fe20008000100 */
[----:B------:R-:W2:Y:S07]  /*05d0*/  LDCU.64 UR12, c[0x3][UR5+0x30] ;  /* 0x00c00600050c77ac */ /* 0x000eae0008000a00 */
[----:B------:R-:W-:-:S02]  /*05e0*/  DFMA R26, R20, R20, R26 ;  /* 0x00000014141a722b */ /* 0x000fc4000000001a */
[----:B0-----:R-:W-:Y:S01]  /*05f0*/  DADD R22, -R22, UR14 ;  /* 0x0000000e16167e29 */ /* 0x001fe20008000100 */
[----:B------:R-:W0:Y:S07]  /*0600*/  LDCU.64 UR14, c[0x3][UR5+0x38] ;  /* 0x00c00700050e77ac */ /* 0x000e2e0008000a00 */
[----:B------:R-:W-:Y:S02]  /*0610*/  DFMA R26, R22, R22, R26 ;  /* 0x00000016161a722b */ /* 0x000fe4000000001a */
[----:B-1----:R-:W-:-:S08]  /*0620*/  DADD R10, -R10, UR10 ;  /* 0x0000000a0a0a7e29 */ /* 0x002fd00008000100 */
[----:B------:R-:W-:Y:S02]  /*0630*/  DFMA R26, R10, R10, R26 ;  /* 0x0000000a0a1a722b */ /* 0x000fe4000000001a */
[----:B--2---:R-:W-:Y:S02]  /*0640*/  DADD R6, -R6, UR12 ;  /* 0x0000000c06067e29 */ /* 0x004fe40008000100 */
[----:B0-----:R-:W-:-:S06]  /*0650*/  DADD R24, -R24, UR14 ;  /* 0x0000000e18187e29 */ /* 0x001fcc0008000100 */
[----:B------:R-:W-:Y:S01]  /*0660*/  DFMA R26, R6, R6, R26 ;  /* 0x00000006061a722b */ /* 0x000fe2000000001a */
[----:B------:R-:W-:-:S07]  /*0670*/  UIADD3 UR5, UPT, UPT, UR5, 0x80, URZ ;  /* 0x0000008005057890 */ /* 0x000fce000fffe0ff */
[----:B------:R-:W-:Y:S01]  /*0680*/  DFMA R12, R24, R24, R26 ;  /* 0x00000018180c722b */ /* 0x000fe2000000001a */
[----:B------:R-:W-:Y:S10]  /*0690*/  BRA.U UP1, `(.L_x_507) ;  /* 0xfffffff901e47547 */ /* 0x000ff4000b83ffff */
.L_x_506:
[----:B------:R-:W-:Y:S05]  /*06a0*/  BRA.U UP0, `(.L_x_505) ;  /* 0x0000000100987547 */ /* 0x000fea000b800000 */
[----:B------:R-:W0:Y:S01]  /*06b0*/  LDCU.64 UR6, c[0x0][0x380] ;  /* 0x00007000ff0677ac */ /* 0x000e220008000a00 */
[----:B------:R-:W-:-:S05]  /*06c0*/  IADD3 R4, P0, PT, R4, UR4, RZ ;  /* 0x0000000404047c10 */ /* 0x000fca000ff1e0ff */
[----:B------:R-:W-:Y:S01]  /*06d0*/  IMAD.X R17, RZ, RZ, R17, P0 ;  /* 0x000000ffff117224 */ /* 0x000fe200000e0611 */
[----:B0-----:R-:W-:-:S04]  /*06e0*/  LEA R16, P0, R4, UR6, 0x3 ;  /* 0x0000000604107c11 */ /* 0x001fc8000f8018ff */
[----:B------:R-:W-:-:S05]  /*06f0*/  LEA.HI.X R17, R4, UR7, R17, 0x3, P0 ;  /* 0x0000000704117c11 */ /* 0x000fca00080f1c11 */
[----:B------:R-:W2:Y:S04]  /*0700*/  LDG.E.64.CONSTANT R18, desc[UR8][R16.64] ;  /* 0x0000000810127981 */ /* 0x000ea8000c1e9b00 */
[----:B------:R-:W3:Y:S04]  /*0710*/  LDG.E.64.CONSTANT R20, desc[UR8][R16.64+0x8] ;  /* 0x0000080810147981 */ /* 0x000ee8000c1e9b00 */
[----:B------:R-:W4:Y:S04]  /*0720*/  LDG.E.64.CONSTANT R10, desc[UR8][R16.64+0x10] ;  /* 0x00001008100a7981 */ /* 0x000f28000c1e9b00 */
[----:B------:R-:W5:Y:S04]  /*0730*/  LDG.E.64.CONSTANT R8, desc[UR8][R16.64+0x18] ;  /* 0x0000180810087981 */ /* 0x000f68000c1e9b00 */
[----:B------:R-:W4:Y:S04]  /*0740*/  LDG.E.64.CONSTANT R6, desc[UR8][R16.64+0x20] ;  /* 0x0000200810067981 */ /* 0x000f28000c1e9b00 */
[----:B------:R-:W5:Y:S04]  /*0750*/  LDG.E.64.CONSTANT R4, desc[UR8][R16.64+0x28] ;  /* 0x0000280810047981 */ /* 0x000f68000c1e9b00 */
[----:B------:R-:W5:Y:S04]  /*0760*/  LDG.E.64.CONSTANT R2, desc[UR8][R16.64+0x30] ;  /* 0x0000300810027981 */ /* 0x000f68000c1e9b00 */
[----:B------:R-:W5:Y:S01]  /*0770*/  LDG.E.64.CONSTANT R14, desc[UR8][R16.64+0x38] ;  /* 0x00003808100e7981 */ /* 0x000f62000c1e9b00 */
[----:B------:R-:W-:-:S12]  /*0780*/  USHF.L.U32 UR4, UR4, 0x3, URZ ;  /* 0x0000000304047899 */ /* 0x000fd800080006ff */
[----:B------:R-:W2:Y:S01]  /*0790*/  LDCU.64 UR6, c[0x3][UR4] ;  /* 0x00c00000040677ac */ /* 0x000ea20008000a00 */
[----:B------:R-:W3:Y:S01]  /*07a0*/  LDCU.64 UR10, c[0x3][UR4+0x8] ;  /* 0x00c00100040a77ac */ /* 0x000ee20008000a00 */
[----:B------:R-:W4:Y:S01]  /*07b0*/  LDCU.64 UR12, c[0x3][UR4+0x20] ;  /* 0x00c00400040c77ac */ /* 0x000f220008000a00 */
[----:B--2---:R-:W-:Y:S01]  /*07c0*/  DADD R18, -R18, UR6 ;  /* 0x0000000612127e29 */ /* 0x004fe20008000100 */
[----:B------:R-:W0:Y:S01]  /*07d0*/  LDCU.64 UR6, c[0x3][UR4+0x10] ;  /* 0x00c00200040677ac */ /* 0x000e220008000a00 */
[----:B---3--:R-:W-:Y:S01]  /*07e0*/  DADD R20, -R20, UR10 ;  /* 0x0000000a14147e29 */ /* 0x008fe20008000100 */
[----:B------:R-:W5:Y:S05]  /*07f0*/  LDCU.64 UR10, c[0x3][UR4+0x18] ;  /* 0x00c00300040a77ac */ /* 0x000f6a0008000a00 */
[----:B------:R-:W-:-:S08]  /*0800*/  DFMA R12, R18, R18, R12 ;  /* 0x00000012120c722b */ /* 0x000fd0000000000c */
[----:B------:R-:W-:Y:S02]  /*0810*/  DFMA R12, R20, R20, R12 ;  /* 0x00000014140c722b */ /* 0x000fe4000000000c */
[----:B----4-:R-:W-:Y:S02]  /*0820*/  DADD R6, -R6, UR12 ;  /* 0x0000000c06067e29 */ /* 0x010fe40008000100 */
[----:B0-----:R-:W-:Y:S01]  /*0830*/  DADD R10, -R10, UR6 ;  /* 0x000000060a0a7e29 */ /* 0x001fe20008000100 */
[----:B------:R-:W0:Y:S01]  /*0840*/  LDCU.64 UR6, c[0x3][UR4+0x28] ;  /* 0x00c00500040677ac */ /* 0x000e220008000a00 */
[----:B-----5:R-:W-:Y:S01]  /*0850*/  DADD R8, -R8, UR10 ;  /* 0x0000000a08087e29 */ /* 0x020fe20008000100 */
[----:B------:R-:W1:Y:S05]  /*0860*/  LDCU.64 UR10, c[0x3][UR4+0x30] ;  /* 0x00c00600040a77ac */ /* 0x000e6a0008000a00 */
[----:B------:R-:W-:Y:S01]  /*0870*/  DFMA R12, R10, R10, R12 ;  /* 0x0000000a0a0c722b */ /* 0x000fe2000000000c */
[----:B------:R-:W2:Y:S07]  /*0880*/  LDCU.64 UR4, c[0x3][UR4+0x38] ;  /* 0x00c00700040477ac */ /* 0x000eae0008000a00 */
[----:B------:R-:W-:-:S02]  /*0890*/  DFMA R12, R8, R8, R12 ;  /* 0x00000008080c722b */ /* 0x000fc4000000000c */
[----:B0-----:R-:W-:Y:S02]  /*08a0*/  DADD R4, -R4, UR6 ;  /* 0x0000000604047e29 */ /* 0x001fe40008000100 */
[----:B-1----:R-:W-:-:S04]  /*08b0*/  DADD R2, -R2, UR10 ;  /* 0x0000000a02027e29 */ /* 0x002fc80008000100 */
[----:B------:R-:W-:Y:S02]  /*08c0*/  DFMA R12, R6, R6, R12 ;  /* 0x00000006060c722b */ /* 0x000fe4000000000c */
[----:B--2---:R-:W-:-:S06]  /*08d0*/  DADD R14, -R14, UR4 ;  /* 0x000000040e0e7e29 */ /* 0x004fcc0008000100 */
[----:B------:R-:W-:-:S08]  /*08e0*/  DFMA R12, R4, R4, R12 ;  /* 0x00000004040c722b */ /* 0x000fd0000000000c */
[----:B------:R-:W-:-:S08]  /*08f0*/  DFMA R12, R2, R2, R12 ;  /* 0x00000002020c722b */ /* 0x000fd0000000000c */
[----:B------:R-:W-:-:S11]  /*0900*/  DFMA R12, R14, R14, R12 ;  /* 0x0000000e0e0c722b */ /* 0x000fd6000000000c */
.L_x_505:
[----:B------:R-:W0:Y:S01]  /*0910*/  MUFU.RSQ64H R5, R13 ;  /* 0x0000000d00057308 */ /* 0x000e220000001c00 */
[----:B------:R-:W-:Y:S01]  /*0920*/  IADD3 R4, PT, PT, R13, -0x3500000, RZ ;  /* 0xfcb000000d047810 */ /* 0x000fe20007ffe0ff */
[----:B------:R-:W-:Y:S01]  /*0930*/  IMAD.MOV.U32 R6, RZ, RZ, 0x0 ;  /* 0x00000000ff067424 */ /* 0x000fe200078e00ff */
[----:B------:R-:W-:Y:S01]  /*0940*/  BSSY.RECONVERGENT B0, `(.L_x_508) ;  /* 0x0000012000007945 */ /* 0x000fe20003800200 */
[----:B------:R-:W-:Y:S01]  /*0950*/  IMAD.MOV.U32 R7, RZ, RZ, 0x3fd80000 ;  /* 0x3fd80000ff077424 */ /* 0x000fe200078e00ff */
[----:B------:R-:W-:Y:S02]  /*0960*/  ISETP.GE.U32.AND P0, PT, R4, 0x7ca00000, PT ;  /* 0x7ca000000400780c */ /* 0x000fe40003f06070 */
        /* <DEDUP_REMOVED lines=12> */
[----:B------:R-:W-:Y:S05]  /*0a30*/  CALL.REL.NOINC `($__internal_13_$__cuda_sm20_dsqrt_rn_f64_mediumpath_v1) ;  /* 0x0000000000447944 */ /* 0x000fea0003c00000 */
[----:B------:R-:W-:Y:S01]  /*0a40*/  MOV R2, R4 ;  /* 0x0000000400027202 */ /* 0x000fe20000000f00 */
[----:B------:R-:W-:-:S07]  /*0a50*/  IMAD.MOV.U32 R3, RZ, RZ, R5 ;  /* 0x000000ffff037224 */ /* 0x000fce00078e0005 */
.L_x_509:
[----:B------:R-:W-:Y:S05]  /*0a60*/  BSYNC.RECONVERGENT B0 ;  /* 0x0000000000007941 */ /* 0x000fea0003800200 */
.L_x_508:
[----:B------:R-:W0:Y:S01]  /*0a70*/  LDCU UR7, c[0x0][0x398] ;  /* 0x00007300ff0777ac */ /* 0x000e220008000800 */
[----:B------:R-:W1:Y:S01]  /*0a80*/  LDCU UR6, c[0x0][0x390] ;  /* 0x00007200ff0677ac */ /* 0x000e620008000800 */
[----:B------:R-:W2:Y:S01]  /*0a90*/  LDCU.64 UR10, c[0x0][0x388] ;  /* 0x00007100ff0a77ac */ /* 0x000ea20008000a00 */
[----:B0-----:R-:W-:Y:S02]  /*0aa0*/  USHF.R.S32.HI UR5, URZ, 0x1f, UR7 ;  /* 0x0000001fff057899 */ /* 0x001fe40008011407 */
[----:B------:R-:W-:Y:S01]  /*0ab0*/  IMAD.U32 R4, RZ, RZ, UR7 ;  /* 0x00000007ff047e24 */ /* 0x000fe2000f8e00ff */
[----:B-1----:R-:W-:-:S03]  /*0ac0*/  USHF.R.S32.HI UR4, URZ, 0x1f, UR6 ;  /* 0x0000001fff047899 */ /* 0x002fc60008011406 */
[----:B------:R-:W-:-:S03]  /*0ad0*/  IMAD.U32 R5, RZ, RZ, UR5 ;  /* 0x00000005ff057e24 */ /* 0x000fc6000f8e00ff */
[C---:B------:R-:W-:Y:S02]  /*0ae0*/  IMAD R7, R0.reuse, UR4, RZ ;  /* 0x0000000400077c24 */ /* 0x040fe4000f8e02ff */
[----:B------:R-:W-:-:S05]  /*0af0*/  IMAD.WIDE.U32 R4, R0, UR6, R4 ;  /* 0x0000000600047c25 */ /* 0x000fca000f8e0004 */
[----:B------:R-:W-:Y:S02]  /*0b00*/  IADD3 R5, PT, PT, R5, R7, RZ ;  /* 0x0000000705057210 */ /* 0x000fe40007ffe0ff */
[----:B--2---:R-:W-:-:S04]  /*0b10*/  LEA R6, P0, R4, UR10, 0x3 ;  /* 0x0000000a04067c11 */ /* 0x004fc8000f8018ff */
[----:B------:R-:W-:-:S05]  /*0b20*/  LEA.HI.X R7, R4, UR11, R5, 0x3, P0 ;  /* 0x0000000b04077c11 */ /* 0x000fca00080f1c05 */
[----:B------:R-:W-:Y:S01]  /*0b30*/  STG.E.64 desc[UR8][R6.64], R2 ;  /* 0x0000000206007986 */ /* 0x000fe2000c101b08 */
[----:B------:R-:W-:Y:S05]  /*0b40*/  EXIT ;  /* 0x000000000000794d */ /* 0x000fea0003800000 */
        .weak           $__internal_13_$__cuda_sm20_dsqrt_rn_f64_mediumpath_v1
        .type           $__internal_13_$__cuda_sm20_dsqrt_rn_f64_mediumpath_v1,@function
        .size           $__internal_13_$__cuda_sm20_dsqrt_rn_f64_mediumpath_v1,(.L_x_773 - $__internal_13_$__cuda_sm20_dsqrt_rn_f64_mediumpath_v1)
$__internal_13_$__cuda_sm20_dsqrt_rn_f64_mediumpath_v1:
[----:B------:R-:W-:Y:S01]  /*0b50*/  ISETP.GE.U32.AND P0, PT, R4, -0x3400000, PT ;  /* 0xfcc000000400780c */ /* 0x000fe20003f06070 */
[----:B------:R-:W-:Y:S01]  /*0b60*/  BSSY.RECONVERGENT B1, `(.L_x_510) ;  /* 0x0000028000017945 */ /* 0x000fe20003800200 */
[----:B------:R-:W-:Y:S01]  /*0b70*/  IMAD.MOV.U32 R9, RZ, RZ, R7 ;  /* 0x000000ffff097224 */ /* 0x000fe200078e0007 */
[----:B------:R-:W-:Y:S01]  /*0b80*/  MOV R4, R14 ;  /* 0x0000000e00047202 */ /* 0x000fe20000000f00 */
[----:B------:R-:W-:Y:S02]  /*0b90*/  IMAD.MOV.U32 R6, RZ, RZ, R12 ;  /* 0x000000ffff067224 */ /* 0x000fe400078e000c */
[----:B------:R-:W-:Y:S02]  /*0ba0*/  IMAD.MOV.U32 R7, RZ, RZ, R13 ;  /* 0x000000ffff077224 */ /* 0x000fe400078e000d */
[----:B------:R-:W-:-:S05]  /*0bb0*/  IMAD.MOV.U32 R5, RZ, RZ, R15 ;  /* 0x000000ffff057224 */ /* 0x000fca00078e000f */
        /* <DEDUP_REMOVED lines=9> */
.L_x_511:
[----:B------:R-:W-:-:S14]  /*0c50*/  DSETP.NE.AND P0, PT, R6, RZ, PT ;  /* 0x000000ff0600722a */ /* 0x000fdc0003f05000 */
[----:B------:R-:W-:Y:S05]  /*0c60*/  @!P0 BRA `(.L_x_513) ;  /* 0x0000000000588947 */ /* 0x000fea0003800000 */
[----:B------:R-:W-:-:S13]  /*0c70*/  ISETP.GE.AND P0, PT, R7, RZ, PT ;  /* 0x000000ff0700720c */ /* 0x000fda0003f06270 */
[----:B------:R-:W-:Y:S01]  /*0c80*/  @!P0 IMAD.MOV.U32 R4, RZ, RZ, 0x0 ;  /* 0x00000000ff048424 */ /* 0x000fe200078e00ff */
[----:B------:R-:W-:Y:S01]  /*0c90*/  @!P0 MOV R5, 0xfff80000 ;  /* 0xfff8000000058802 */ /* 0x000fe20000000f00 */
[----:B------:R-:W-:Y:S06]  /*0ca0*/  @!P0 BRA `(.L_x_512) ;  /* 0x00000000004c8947 */ /* 0x000fec0003800000 */
[----:B------:R-:W-:-:S13]  /*0cb0*/  ISETP.GT.AND P0, PT, R7, 0x7fefffff, PT ;  /* 0x7fefffff0700780c */ /* 0x000fda0003f04270 */
[----:B------:R-:W-:Y:S05]  /*0cc0*/  @P0 BRA `(.L_x_513) ;  /* 0x0000000000400947 */ /* 0x000fea0003800000 */
[----:B------:R-:W-:Y:S01]  /*0cd0*/  DMUL R4, R6, 8.11296384146066816958e+31 ;  /* 0x4690000006047828 */ /* 0x000fe20000000000 */
[----:B------:R-:W-:Y:S02]  /*0ce0*/  IMAD.MOV.U32 R10, RZ, RZ, 0x0 ;  /* 0x00000000ff0a7424 */ /* 0x000fe400078e00ff */
[----:B------:R-:W-:Y:S02]  /*0cf0*/  IMAD.MOV.U32 R6, RZ, RZ, RZ ;  /* 0x000000ffff067224 */ /* 0x000fe400078e00ff */
[----:B------:R-:W-:Y:S01]  /*0d00*/  IMAD.MOV.U32 R11, RZ, RZ, 0x3fd80000 ;  /* 0x3fd80000ff0b7424 */ /* 0x000fe200078e00ff */
[----:B------:R-:W0:Y:S03]  /*0d10*/  MUFU.RSQ64H R7, R5 ;  /* 0x0000000500077308 */ /* 0x000e260000001c00 */
[----:B0-----:R-:W-:-:S08]  /*0d20*/  DMUL R8, R6, R6 ;  /* 0x0000000606087228 */ /* 0x001fd00000000000 */
[----:B------:R-:W-:-:S08]  /*0d30*/  DFMA R8, R4, -R8, 1 ;  /* 0x3ff000000408742b */ /* 0x000fd00000000808 */
[----:B------:R-:W-:Y:S02]  /*0d40*/  DFMA R10, R8, R10, 0.5 ;  /* 0x3fe00000080a742b */ /* 0x000fe4000000000a */
[----:B------:R-:W-:-:S08]  /*0d50*/  DMUL R8, R6, R8 ;  /* 0x0000000806087228 */ /* 0x000fd00000000000 */
[----:B------:R-:W-:-:S08]  /*0d60*/  DFMA R8, R10, R8, R6 ;  /* 0x000000080a08722b */ /* 0x000fd00000000006 */
[----:B------:R-:W-:Y:S02]  /*0d70*/  DMUL R6, R4, R8 ;  /* 0x0000000804067228 */ /* 0x000fe40000000000 */
[----:B------:R-:W-:-:S06]  /*0d80*/  IADD3 R9, PT, PT, R9, -0x100000, RZ ;  /* 0xfff0000009097810 */ /* 0x000fcc0007ffe0ff */
[----:B------:R-:W-:-:S08]  /*0d90*/  DFMA R10, R6, -R6, R4 ;  /* 0x80000006060a722b */ /* 0x000fd00000000004 */
[----:B------:R-:W-:-:S10]  /*0da0*/  DFMA R4, R8, R10, R6 ;  /* 0x0000000a0804722b */ /* 0x000fd40000000006 */
[----:B------:R-:W-:Y:S01]  /*0db0*/  VIADD R5, R5, 0xfcb00000 ;  /* 0xfcb0000005057836 */ /* 0x000fe20000000000 */
[----:B------:R-:W-:Y:S06]  /*0dc0*/  BRA `(.L_x_512) ;  /* 0x0000000000047947 */ /* 0x000fec0003800000 */
.L_x_513:
[----:B------:R-:W-:-:S11]  /*0dd0*/  DADD R4, R6, R6 ;  /* 0x0000000006047229 */ /* 0x000fd60000000006 */
.L_x_512:
[----:B------:R-:W-:Y:S05]  /*0de0*/  BSYNC.RECONVERGENT B1 ;  /* 0x0000000000017941 */ /* 0x000fea0003800200 */
.L_x_510:
[----:B------:R-:W-:-:S04]  /*0df0*/  IMAD.MOV.U32 R3, RZ, RZ, 0x0 ;  /* 0x00000000ff037424 */ /* 0x000fc800078e00ff */
[----:B------:R-:W-:Y:S05]  /*0e00*/  RET.REL.NODEC R2 `(_Z28centroidConstantDistance2UR8PKdPdiiii) ;  /* 0xfffffff0027c7950 */ /* 0x000fea0003c3ffff */
.L_x_514:
        /* <DEDUP_REMOVED lines=15> */
.L_x_773:


//--------------------- .text._Z28centroidConstantDistance2UR4PKdPdiiii --------------------------
	.section	.text._Z28centroidConstantDistance2UR4PKdPdiiii,"ax",@progbits
	.align	128
        .global         _Z28centroidConstantDistance2UR4PKdPdiiii
        .type           _Z28centroidConstantDistance2UR4PKdPdiiii,@function
        .size           _Z28centroidConstantDistance2UR4PKdPdiiii,(.L_x_774 - _Z28centroidConstantDistance2UR4PKdPdiiii)
        .other          _Z28centroidConstantDistance2UR4PKdPdiiii,@"STO_CUDA_ENTRY STV_DEFAULT"
_Z28centroidConstantDistance2UR4PKdPdiiii:
.text._Z28centroidConstantDistance2UR4PKdPdiiii:
        /* <DEDUP_REMOVED lines=17> */
[----:B------:R-:W-:Y:S01]  /*0110*/  UIADD3 UR7, UPT, UPT, UR4, -0x1, URZ ;  /* 0xffffffff04077890 */ /* 0x000fe2000fffe0ff */
[----:B------:R-:W-:Y:S01]  /*0120*/  CS2R R12, SRZ ;  /* 0x00000000000c7805 */ /* 0x000fe2000001ff00 */
[----:B------:R-:W-:Y:S01]  /*0130*/  UMOV UR5, URZ ;  /* 0x000000ff00057c82 */ /* 0x000fe20008000000 */
[----:B------:R-:W-:Y:S01]  /*0140*/  UMOV UR4, URZ ;  /* 0x000000ff00047c82 */ /* 0x000fe20008000000 */
[----:B------:R-:W-:Y:S01]  /*0150*/  ULEA.HI UR6, UR7, 0x1, URZ, 0x1e ;  /* 0x0000000107067891 */ /* 0x000fe2000f8ff0ff */
[----:B------:R-:W-:-:S03]  /*0160*/  VIADD R17, R5, UR5 ;  /* 0x0000000505117c36 */ /* 0x000fc60008000000 */
[----:B------:R-:W-:Y:S01]  /*0170*/  ULOP3.LUT UP0, UR16, UR6, 0x3, URZ, 0xc0, !UPT ;  /* 0x0000000306107892 */ /* 0x000fe2000f80c0ff */
[----:B------:R-:W-:Y:S11]  /*0180*/  BRA.U !UP1, `(.L_x_516) ;  /* 0x0000000509447547 */ /* 0x000ff6000b800000 */
[----:B------:R-:W0:Y:S01]  /*0190*/  LDCU.64 UR4, c[0x0][0x380] ;  /* 0x00007000ff0477ac */ /* 0x000e220008000a00 */
[----:B------:R-:W-:Y:S01]  /*01a0*/  CS2R R12, SRZ ;  /* 0x00000000000c7805 */ /* 0x000fe2000001ff00 */
        /* <DEDUP_REMOVED lines=8> */
.L_x_517:
        /* <DEDUP_REMOVED lines=71> */
.L_x_516:
[----:B------:R-:W-:Y:S05]  /*06a0*/  BRA.U !UP0, `(.L_x_515) ;  /* 0x0000000508047547 */ /* 0x000fea000b800000 */
[----:B------:R-:W-:Y:S02]  /*06b0*/  UISETP.NE.AND UP1, UPT, UR16, 0x1, UPT ;  /* 0x000000011000788c */ /* 0x000fe4000bf25270 */
[----:B------:R-:W-:-:S07]  /*06c0*/  ULOP3.LUT UP0, URZ, UR7, 0x4, URZ, 0xc0, !UPT ;  /* 0x0000000407ff7892 */ /* 0x000fce000f80c0ff */
[----:B------:R-:W-:Y:S05]  /*06d0*/  BRA.U !UP1, `(.L_x_518) ;  /* 0x00000001099c7547 */ /* 0x000fea000b800000 */
        /* <DEDUP_REMOVED lines=13> */
[----:B------:R-:W-:-:S02]  /*07b0*/  USHF.L.U32 UR6, UR4, 0x3, URZ ;  /* 0x0000000304067899 */ /* 0x000fc400080006ff */
[----:B------:R-:W-:-:S10]  /*07c0*/  UIADD3 UR4, UPT, UPT, UR4, 0x8, URZ ;  /* 0x0000000804047890 */ /* 0x000fd4000fffe0ff */
        /* <DEDUP_REMOVED lines=24> */
.L_x_518:
        /* <DEDUP_REMOVED lines=9> */
[----:B------:R-:W5:Y:S01]  /*09e0*/  LDG.E.64.CONSTANT R10, desc[UR8][R2.64+0x18] ;  /* 0x00001808020a7981 */ /* 0x000f62000c1e9b00 */
[----:B------:R-:W-:-:S12]  /*09f0*/  USHF.L.U32 UR4, UR4, 0x3, URZ ;  /* 0x0000000304047899 */ /* 0x000fd800080006ff */
[----:B------:R-:W2:Y:S01]  /*0a00*/  LDCU.64 UR6, c[0x3][UR4] ;  /* 0x00c00000040677ac */ /* 0x000ea20008000a00 */
[----:B------:R-:W3:Y:S01]  /*0a10*/  LDCU.64 UR10, c[0x3][UR4+0x8] ;  /* 0x00c00100040a77ac */ /* 0x000ee20008000a00 */
[----:B--2---:R-:W-:Y:S01]  /*0a20*/  DADD R4, -R4, UR6 ;  /* 0x0000000604047e29 */ /* 0x004fe20008000100 */
[----:B------:R-:W4:Y:S01]  /*0a30*/  LDCU.64 UR6, c[0x3][UR4+0x10] ;  /* 0x00c00200040677ac */ /* 0x000f220008000a00 */
[----:B---3--:R-:W-:Y:S01]  /*0a40*/  DADD R6, -R6, UR10 ;  /* 0x0000000a06067e29 */ /* 0x008fe20008000100 */
[----:B------:R-:W5:Y:S05]  /*0a50*/  LDCU.64 UR4, c[0x3][UR4+0x18] ;  /* 0x00c00300040477ac */ /* 0x000f6a0008000a00 */
[----:B------:R-:W-:-:S08]  /*0a60*/  DFMA R4, R4, R4, R12 ;  /* 0x000000040404722b */ /* 0x000fd0000000000c */
[----:B------:R-:W-:Y:S02]  /*0a70*/  DFMA R4, R6, R6, R4 ;  /* 0x000000060604722b */ /* 0x000fe40000000004 */
[----:B----4-:R-:W-:Y:S02]  /*0a80*/  DADD R8, -R8, UR6 ;  /* 0x0000000608087e29 */ /* 0x010fe40008000100 */
[----:B-----5:R-:W-:-:S06]  /*0a90*/  DADD R10, -R10, UR4 ;  /* 0x000000040a0a7e29 */ /* 0x020fcc0008000100 */
[----:B------:R-:W-:-:S08]  /*0aa0*/  DFMA R4, R8, R8, R4 ;  /* 0x000000080804722b */ /* 0x000fd00000000004 */
[----:B------:R-:W-:-:S11]  /*0ab0*/  DFMA R12, R10, R10, R4 ;  /* 0x0000000a0a0c722b */ /* 0x000fd60000000004 */
.L_x_515:
        /* <DEDUP_REMOVED lines=18> */
[----:B------:R-:W-:Y:S05]  /*0be0*/  CALL.REL.NOINC `($__internal_14_$__cuda_sm20_dsqrt_rn_f64_mediumpath_v1) ;  /* 0x0000000000447944 */ /* 0x000fea0003c00000 */
[----:B------:R-:W-:Y:S01]  /*0bf0*/  MOV R2, R4 ;  /* 0x0000000400027202 */ /* 0x000fe20000000f00 */
[----:B------:R-:W-:-:S07]  /*0c00*/  IMAD.MOV.U32 R3, RZ, RZ, R5 ;  /* 0x000000ffff037224 */ /* 0x000fce00078e0005 */
.L_x_520:
[----:B------:R-:W-:Y:S05]  /*0c10*/  BSYNC.RECONVERGENT B0 ;  /* 0x0000000000007941 */ /* 0x000fea0003800200 */
.L_x_519:
        /* <DEDUP_REMOVED lines=8> */
[----:B------:R-:W-:-:S04]  /*0ca0*/  IMAD.WIDE.U32 R4, R0, UR6, R4 ;  /* 0x0000000600047c25 */ /* 0x000fc8000f8e0004 */
[----:B------:R-:W-:Y:S01]  /*0cb0*/  IMAD.IADD R5, R5, 0x1, R7 ;  /* 0x0000000105057824 */ /* 0x000fe200078e0207 */
[----:B--2---:R-:W-:-:S04]  /*0cc0*/  LEA R6, P0, R4, UR10, 0x3 ;  /* 0x0000000a04067c11 */ /* 0x004fc8000f8018ff */
[----:B------:R-:W-:-:S05]  /*0cd0*/  LEA.HI.X R7, R4, UR11, R5, 0x3, P0 ;  /* 0x0000000b04077c11 */ /* 0x000fca00080f1c05 */
[----:B------:R-:W-:Y:S01]  /*0ce0*/  STG.E.64 desc[UR8][R6.64], R2 ;  /* 0x0000000206007986 */ /* 0x000fe2000c101b08 */
[----:B------:R-:W-:Y:S05]  /*0cf0*/  EXIT ;  /* 0x000000000000794d */ /* 0x000fea0003800000 */
        .weak           $__internal_14_$__cuda_sm20_dsqrt_rn_f64_mediumpath_v1
        .type           $__internal_14_$__cuda_sm20_dsqrt_rn_f64_mediumpath_v1,@function
        .size           $__internal_14_$__cuda_sm20_dsqrt_rn_f64_mediumpath_v1,(.L_x_774 - $__internal_14_$__cuda_sm20_dsqrt_rn_f64_mediumpath_v1)
$__internal_14_$__cuda_sm20_dsqrt_rn_f64_mediumpath_v1:
[----:B------:R-:W-:Y:S01]  /*0d00*/  ISETP.GE.U32.AND P0, PT, R4, -0x3400000, PT ;  /* 0xfcc000000400780c */ /* 0x000fe20003f06070 */
[----:B------:R-:W-:Y:S01]  /*0d10*/  BSSY.RECONVERGENT B1, `(.L_x_521) ;  /* 0x0000028000017945 */ /* 0x000fe20003800200 */
[----:B------:R-:W-:Y:S01]  /*0d20*/  MOV R9, R7 ;  /* 0x0000000700097202 */ /* 0x000fe20000000f00 */
[----:B------:R-:W-:Y:S02]  /*0d30*/  IMAD.MOV.U32 R6, RZ, RZ, R12 ;  /* 0x000000ffff067224 */ /* 0x000fe400078e000c */
[----:B------:R-:W-:Y:S02]  /*0d40*/  IMAD.MOV.U32 R7, RZ, RZ, R13 ;  /* 0x000000ffff077224 */ /* 0x000fe400078e000d */
[----:B------:R-:W-:Y:S02]  /*0d50*/  IMAD.MOV.U32 R4, RZ, RZ, R14 ;  /* 0x000000ffff047224 */ /* 0x000fe400078e000e */
[----:B------:R-:W-:-:S04]  /*0d60*/  IMAD.MOV.U32 R5, RZ, RZ, R15 ;  /* 0x000000ffff057224 */ /* 0x000fc800078e000f */
[----:B------:R-:W-:Y:S05]  /*0d70*/  @!P0 BRA `(.L_x_522) ;  /* 0x0000000000208947 */ /* 0x000fea0003800000 */
[----:B------:R-:W-:-:S10]  /*0d80*/  DFMA.RM R4, R4, R8, R10 ;  /* 0x000000080404722b */ /* 0x000fd4000000400a */
[----:B------:R-:W-:-:S04]  /*0d90*/  IADD3 R8, P0, PT, R4, 0x1, RZ ;  /* 0x0000000104087810 */ /* 0x000fc80007f1e0ff */
[----:B------:R-:W-:-:S06]  /*0da0*/  IADD3.X R9, PT, PT, RZ, R5, RZ, P0, !PT ;  /* 0x00000005ff097210 */ /* 0x000fcc00007fe4ff */
[----:B------:R-:W-:-:S08]  /*0db0*/  DFMA.RP R6, -R4, R8, R6 ;  /* 0x000000080406722b */ /* 0x000fd00000008106 */
[----:B------:R-:W-:-:S06]  /*0dc0*/  DSETP.GT.AND P0, PT, R6, RZ, PT ;  /* 0x000000ff0600722a */ /* 0x000fcc0003f04000 */
[----:B------:R-:W-:Y:S02]  /*0dd0*/  FSEL R4, R8, R4, P0 ;  /* 0x0000000408047208 */ /* 0x000fe40000000000 */
[----:B------:R-:W-:Y:S01]  /*0de0*/  FSEL R5, R9, R5, P0 ;  /* 0x0000000509057208 */ /* 0x000fe20000000000 */
[----:B------:R-:W-:Y:S06]  /*0df0*/  BRA `(.L_x_523) ;  /* 0x0000000000647947 */ /* 0x000fec0003800000 */
.L_x_522:
        /* <DEDUP_REMOVED lines=9> */
[----:B------:R-:W-:Y:S01]  /*0e90*/  IMAD.MOV.U32 R10, RZ, RZ, 0x0 ;  /* 0x00000000ff0a7424 */ /* 0x000fe200078e00ff */
[----:B------:R-:W-:Y:S01]  /*0ea0*/  MOV R11, 0x3fd80000 ;  /* 0x3fd80000000b7802 */ /* 0x000fe20000000f00 */
[----:B------:R-:W-:-:S03]  /*0eb0*/  IMAD.MOV.U32 R6, RZ, RZ, RZ ;  /* 0x000000ffff067224 */ /* 0x000fc600078e00ff */
[----:B------:R-:W0:Y:S03]  /*0ec0*/  MUFU.RSQ64H R7, R5 ;  /* 0x0000000500077308 */ /* 0x000e260000001c00 */
        /* <DEDUP_REMOVED lines=11> */
.L_x_524:
[----:B------:R-:W-:-:S11]  /*0f80*/  DADD R4, R6, R6 ;  /* 0x0000000006047229 */ /* 0x000fd60000000006 */
.L_x_523:
[----:B------:R-:W-:Y:S05]  /*0f90*/  BSYNC.RECONVERGENT B1 ;  /* 0x0000000000017941 */ /* 0x000fea0003800200 */
.L_x_521:
[----:B------:R-:W-:-:S04]  /*0fa0*/  IMAD.MOV.U32 R3, RZ, RZ, 0x0 ;  /* 0x00000000ff037424 */ /* 0x000fc800078e00ff */
[----:B------:R-:W-:Y:S05]  /*0fb0*/  RET.REL.NODEC R2 `(_Z28centroidConstantDistance2UR4PKdPdiiii) ;  /* 0xfffffff002107950 */ /* 0x000fea0003c3ffff */
.L_x_525:
        /* <DEDUP_REMOVED lines=12> */
.L_x_774:


//--------------------- .text._Z28centroidConstantDistance2UR2PKdPdiiii --------------------------
	.section	.text._Z28centroidConstantDistance2UR2PKdPdiiii,"ax",@progbits
	.align	128
        .global         _Z28centroidConstantDistance2UR2PKdPdiiii
        .type           _Z28centroidConstantDistance2UR2PKdPdiiii,@function
        .size           _Z28centroidConstantDistance2UR2PKdPdiiii,(.L_x_775 - _Z28centroidConstantDistance2UR2PKdPdiiii)
        .other          _Z28centroidConstantDistance2UR2PKdPdiiii,@"STO_CUDA_ENTRY STV_DEFAULT"
_Z28centroidConstantDistance2UR2PKdPdiiii:
.text._Z28centroidConstantDistance2UR2PKdPdiiii:
        /* <DEDUP_REMOVED lines=23> */
[----:B------:R-:W-:-:S04]  /*0170*/  ULOP3.LUT UR7, UR6, 0x7, URZ, 0xc0, !UPT ;  /* 0x0000000706077892 */ /* 0x000fc8000f8ec0ff */
[----:B------:R-:W-:Y:S01]  /*0180*/  UISETP.NE.AND UP0, UPT, UR7, URZ, UPT ;  /* 0x000000ff0700728c */ /* 0x000fe2000bf05270 */
[----:B------:R-:W-:Y:S10]  /*0190*/  BRA.U !UP1, `(.L_x_527) ;  /* 0x0000000509447547 */ /* 0x000ff4000b800000 */
[----:B------:R-:W0:Y:S01]  /*01a0*/  LDCU.64 UR12, c[0x0][0x380] ;  /* 0x00007000ff0c77ac */ /* 0x000e220008000a00 */
[----:B------:R-:W-:Y:S01]  /*01b0*/  CS2R R12, SRZ ;  /* 0x00000000000c7805 */ /* 0x000fe2000001ff00 */
[----:B------:R-:W-:Y:S01]  /*01c0*/  ULOP3.LUT UR4, UR6, 0x7ffffff8, URZ, 0xc0, !UPT ;  /* 0x7ffffff806047892 */ /* 0x000fe2000f8ec0ff */
[----:B------:R-:W-:-:S03]  /*01d0*/  UMOV UR11, 0x40 ;  /* 0x00000040000b7882 */ /* 0x000fc60000000000 */
[----:B------:R-:W-:-:S03]  /*01e0*/  UIADD3 UR5, UPT, UPT, -UR4, URZ, URZ ;  /* 0x000000ff04057290 */ /* 0x000fc6000fffe1ff */
[----:B------:R-:W-:Y:S01]  /*01f0*/  UMOV UR4, URZ ;  /* 0x000000ff00047c82 */ /* 0x000fe20008000000 */
[----:B0-----:R-:W-:-:S04]  /*0200*/  LEA R2, P0, R4, UR12, 0x3 ;  /* 0x0000000c04027c11 */ /* 0x001fc8000f8018ff */
[----:B------:R-:W-:Y:S02]  /*0210*/  IADD3 R2, P1, PT, R2, 0x40, RZ ;  /* 0x0000004002027810 */ /* 0x000fe40007f3e0ff */
[----:B------:R-:W-:-:S05]  /*0220*/  LEA.HI.X R3, R4, UR13, R17, 0x3, P0 ;  /* 0x0000000d04037c11 */ /* 0x000fca00080f1c11 */
[----:B------:R-:W-:-:S07]  /*0230*/  IMAD.X R3, RZ, RZ, R3, P1 ;  /* 0x000000ffff037224 */ /* 0x000fce00008e0603 */
.L_x_528:
        /* <DEDUP_REMOVED lines=71> */
.L_x_527:
[----:B------:R-:W-:Y:S05]  /*06b0*/  BRA.U !UP0, `(.L_x_526) ;  /* 0x0000000508507547 */ /* 0x000fea000b800000 */
[----:B------:R-:W-:Y:S02]  /*06c0*/  UISETP.GE.U32.AND UP0, UPT, UR7, 0x4, UPT ;  /* 0x000000040700788c */ /* 0x000fe4000bf06070 */
[----:B------:R-:W-:-:S07]  /*06d0*/  ULOP3.LUT UP1, UR5, UR6, 0x3, URZ, 0xc0, !UPT ;  /* 0x0000000306057892 */ /* 0x000fce000f82c0ff */
        /* <DEDUP_REMOVED lines=40> */
.L_x_529:
        /* <DEDUP_REMOVED lines=13> */
[----:B------:R-:W-:-:S02]  /*0a30*/  USHF.L.U32 UR6, UR4, 0x3, URZ ;  /* 0x0000000304067899 */ /* 0x000fc400080006ff */
[----:B------:R-:W-:-:S10]  /*0a40*/  UIADD3 UR4, UPT, UPT, UR4, 0x4, URZ ;  /* 0x0000000404047890 */ /* 0x000fd4000fffe0ff */
        /* <DEDUP_REMOVED lines=12> */
.L_x_530:
[----:B------:R-:W-:Y:S05]  /*0b10*/  BRA.U UP0, `(.L_x_526) ;  /* 0x0000000100387547 */ /* 0x000fea000b800000 */
[----:B------:R-:W0:Y:S01]  /*0b20*/  LDCU.64 UR6, c[0x0][0x380] ;  /* 0x00007000ff0677ac */ /* 0x000e220008000a00 */
[----:B------:R-:W-:-:S05]  /*0b30*/  IADD3 R4, P0, PT, R4, UR4, RZ ;  /* 0x0000000404047c10 */ /* 0x000fca000ff1e0ff */
[----:B------:R-:W-:Y:S01]  /*0b40*/  IMAD.X R17, RZ, RZ, R17, P0 ;  /* 0x000000ffff117224 */ /* 0x000fe200000e0611 */
[----:B0-----:R-:W-:-:S04]  /*0b50*/  LEA R2, P0, R4, UR6, 0x3 ;  /* 0x0000000604027c11 */ /* 0x001fc8000f8018ff */
[----:B------:R-:W-:-:S05]  /*0b60*/  LEA.HI.X R3, R4, UR7, R17, 0x3, P0 ;  /* 0x0000000704037c11 */ /* 0x000fca00080f1c11 */
[----:B------:R-:W2:Y:S04]  /*0b70*/  LDG.E.64.CONSTANT R4, desc[UR8][R2.64] ;  /* 0x0000000802047981 */ /* 0x000ea8000c1e9b00 */
[----:B------:R-:W3:Y:S01]  /*0b80*/  LDG.E.64.CONSTANT R6, desc[UR8][R2.64+0x8] ;  /* 0x0000080802067981 */ /* 0x000ee2000c1e9b00 */
[----:B------:R-:W-:-:S12]  /*0b90*/  USHF.L.U32 UR4, UR4, 0x3, URZ ;  /* 0x0000000304047899 */ /* 0x000fd800080006ff */
[----:B------:R-:W2:Y:S01]  /*0ba0*/  LDCU.64 UR6, c[0x3][UR4] ;  /* 0x00c00000040677ac */ /* 0x000ea20008000a00 */
[----:B------:R-:W3:Y:S01]  /*0bb0*/  LDCU.64 UR4, c[0x3][UR4+0x8] ;  /* 0x00c00100040477ac */ /* 0x000ee20008000a00 */
[----:B--2---:R-:W-:Y:S02]  /*0bc0*/  DADD R4, -R4, UR6 ;  /* 0x0000000604047e29 */ /* 0x004fe40008000100 */
[----:B---3--:R-:W-:-:S06]  /*0bd0*/  DADD R6, -R6, UR4 ;  /* 0x0000000406067e29 */ /* 0x008fcc0008000100 */
[----:B------:R-:W-:-:S08]  /*0be0*/  DFMA R12, R4, R4, R12 ;  /* 0x00000004040c722b */ /* 0x000fd0000000000c */
[----:B------:R-:W-:-:S11]  /*0bf0*/  DFMA R12, R6, R6, R12 ;  /* 0x00000006060c722b */ /* 0x000fd6000000000c */
.L_x_526:
[----:B------:R-:W0:Y:S01]  /*0c00*/  MUFU.RSQ64H R5, R13 ;  /* 0x0000000d00057308 */ /* 0x000e220000001c00 */
[----:B------:R-:W-:Y:S01]  /*0c10*/  VIADD R4, R13, 0xfcb00000 ;  /* 0xfcb000000d047836 */ /* 0x000fe20000000000 */
[----:B------:R-:W-:Y:S01]  /*0c20*/  MOV R6, 0x0 ;  /* 0x0000000000067802 */ /* 0x000fe20000000f00 */
[----:B------:R-:W-:Y:S01]  /*0c30*/  IMAD.MOV.U32 R7, RZ, RZ, 0x3fd80000 ;  /* 0x3fd80000ff077424 */ /* 0x000fe200078e00ff */
[----:B------:R-:W-:Y:S02]  /*0c40*/  BSSY.RECONVERGENT B0, `(.L_x_531) ;  /* 0x0000011000007945 */ /* 0x000fe40003800200 */
        /* <DEDUP_REMOVED lines=13> */
[----:B------:R-:W-:Y:S05]  /*0d20*/  CALL.REL.NOINC `($__internal_15_$__cuda_sm20_dsqrt_rn_f64_mediumpath_v1) ;  /* 0x0000000000447944 */ /* 0x000fea0003c00000 */
[----:B------:R-:W-:Y:S02]  /*0d30*/  IMAD.MOV.U32 R2, RZ, RZ, R4 ;  /* 0x000000ffff027224 */ /* 0x000fe400078e0004 */
[----:B------:R-:W-:-:S07]  /*0d40*/  IMAD.MOV.U32 R3, RZ, RZ, R5 ;  /* 0x000000ffff037224 */ /* 0x000fce00078e0005 */
.L_x_532:
[----:B------:R-:W-:Y:S05]  /*0d50*/  BSYNC.RECONVERGENT B0 ;  /* 0x0000000000007941 */ /* 0x000fea0003800200 */
.L_x_531:
[----:B------:R-:W0:Y:S01]  /*0d60*/  LDCU UR7, c[0x0][0x398] ;  /* 0x00007300ff0777ac */ /* 0x000e220008000800 */
[----:B------:R-:W1:Y:S01]  /*0d70*/  LDCU UR6, c[0x0][0x390] ;  /* 0x00007200ff0677ac */ /* 0x000e620008000800 */
[----:B------:R-:W2:Y:S01]  /*0d80*/  LDCU.64 UR10, c[0x0][0x388] ;  /* 0x00007100ff0a77ac */ /* 0x000ea20008000a00 */
[----:B0-----:R-:W-:Y:S02]  /*0d90*/  USHF.R.S32.HI UR5, URZ, 0x1f, UR7 ;  /* 0x0000001fff057899 */ /* 0x001fe40008011407 */
[----:B------:R-:W-:Y:S01]  /*0da0*/  MOV R4, UR7 ;  /* 0x0000000700047c02 */ /* 0x000fe20008000f00 */
        /* <DEDUP_REMOVED lines=9> */
        .weak           $__internal_15_$__cuda_sm20_dsqrt_rn_f64_mediumpath_v1
        .type           $__internal_15_$__cuda_sm20_dsqrt_rn_f64_mediumpath_v1,@function
        .size           $__internal_15_$__cuda_sm20_dsqrt_rn_f64_mediumpath_v1,(.L_x_775 - $__internal_15_$__cuda_sm20_dsqrt_rn_f64_mediumpath_v1)
$__internal_15_$__cuda_sm20_dsqrt_rn_f64_mediumpath_v1:
        /* <DEDUP_REMOVED lines=16> */
.L_x_534:
        /* <DEDUP_REMOVED lines=9> */
[----:B------:R-:W-:Y:S01]  /*0fd0*/  MOV R10, 0x0 ;  /* 0x00000000000a7802 */ /* 0x000fe20000000f00 */
[----:B------:R-:W-:Y:S02]  /*0fe0*/  IMAD.MOV.U32 R6, RZ, RZ, RZ ;  /* 0x000000ffff067224 */ /* 0x000fe400078e00ff */
[----:B------:R-:W-:Y:S02]  /*0ff0*/  IMAD.MOV.U32 R11, RZ, RZ, 0x3fd80000 ;  /* 0x3fd80000ff0b7424 */ /* 0x000fe400078e00ff */
        /* <DEDUP_REMOVED lines=12> */
.L_x_536:
[----:B------:R-:W-:-:S11]  /*10c0*/  DADD R4, R6, R6 ;  /* 0x0000000006047229 */ /* 0x000fd60000000006 */
.L_x_535:
[----:B------:R-:W-:Y:S05]  /*10d0*/  BSYNC.RECONVERGENT B1 ;  /* 0x0000000000017941 */ /* 0x000fea0003800200 */
.L_x_533:
[----:B------:R-:W-:-:S04]  /*10e0*/  IMAD.MOV.U32 R3, RZ, RZ, 0x0 ;  /* 0x00000000ff037424 */ /* 0x000fc800078e00ff */
[----:B------:R-:W-:Y:S05]  /*10f0*/  RET.REL.NODEC R2 `(_Z28centroidConstantDistance2UR2PKdPdiiii) ;  /* 0xffffffec02c07950 */ /* 0x000fea0003c3ffff */
.L_x_537:
        /* <DEDUP_REMOVED lines=16> */
.L_x_775:


//--------------------- .text._Z25centroidConstantDistance2PKdPdiiii --------------------------
	.section	.text._Z25centroidConstantDistance2PKdPdiiii,"ax",@progbits
	.align	128
        .global         _Z25centroidConstantDistance2PKdPdiiii
        .type           _Z25centroidConstantDistance2PKdPdiiii,@function
        .size           _Z25centroidConstantDistance2PKdPdiiii,(.L_x_776 - _Z25centroidConstantDistance2PKdPdiiii)
        .other          _Z25centroidConstantDistance2PKdPdiiii,@"STO_CUDA_ENTRY STV_DEFAULT"
_Z25centroidConstantDistance2PKdPdiiii:
.text._Z25centroidConstantDistance2PKdPdiiii:
        /* <DEDUP_REMOVED lines=18> */
[----:B------:R-:W-:Y:S01]  /*0120*/  ULOP3.LUT UR6, UR8, 0xf, URZ, 0xc0, !UPT ;  /* 0x0000000f08067892 */ /* 0x000fe2000f8ec0ff */
[----:B------:R-:W-:Y:S01]  /*0130*/  CS2R R12, SRZ ;  /* 0x00000000000c7805 */ /* 0x000fe2000001ff00 */
[----:B------:R-:W-:Y:S01]  /*0140*/  VIADD R17, R5, UR5 ;  /* 0x0000000505117c36 */ /* 0x000fe20008000000 */
[----:B------:R-:W-:Y:S01]  /*0150*/  UMOV UR4, URZ ;  /* 0x000000ff00047c82 */ /* 0x000fe20008000000 */
[----:B------:R-:W-:Y:S01]  /*0160*/  UISETP.NE.AND UP0, UPT, UR6, URZ, UPT ;  /* 0x000000ff0600728c */ /* 0x000fe2000bf05270 */
[----:B------:R-:W-:Y:S10]  /*0170*/  BRA.U !UP1, `(.L_x_539) ;  /* 0x00000005093c7547 */ /* 0x000ff4000b800000 */
[----:B------:R-:W0:Y:S01]  /*0180*/  LDCU.64 UR12, c[0x0][0x380] ;  /* 0x00007000ff0c77ac */ /* 0x000e220008000a00 */
[----:B------:R-:W-:Y:S01]  /*0190*/  CS2R R12, SRZ ;  /* 0x00000000000c7805 */ /* 0x000fe2000001ff00 */
[----:B------:R-:W-:Y:S01]  /*01a0*/  ULOP3.LUT UR4, UR8, 0x7ffffff0, URZ, 0xc0, !UPT ;  /* 0x7ffffff008047892 */ /* 0x000fe2000f8ec0ff */
[----:B------:R-:W-:-:S03]  /*01b0*/  UMOV UR7, 0x40 ;  /* 0x0000004000077882 */ /* 0x000fc60000000000 */
[----:B------:R-:W-:Y:S01]  /*01c0*/  UIADD3 UR5, UPT, UPT, -UR4, URZ, URZ ;  /* 0x000000ff04057290 */ /* 0x000fe2000fffe1ff */
[----:B0-----:R-:W-:-:S04]  /*01d0*/  LEA R2, P0, R4, UR12, 0x3 ;  /* 0x0000000c04027c11 */ /* 0x001fc8000f8018ff */
[----:B------:R-:W-:Y:S02]  /*01e0*/  IADD3 R2, P1, PT, R2, 0x40, RZ ;  /* 0x0000004002027810 */ /* 0x000fe40007f3e0ff */
[----:B------:R-:W-:-:S05]  /*01f0*/  LEA.HI.X R3, R4, UR13, R17, 0x3, P0 ;  /* 0x0000000d04037c11 */ /* 0x000fca00080f1c11 */
[----:B------:R-:W-:-:S07]  /*0200*/  IMAD.X R3, RZ, RZ, R3, P1 ;  /* 0x000000ffff037224 */ /* 0x000fce00008e0603 */
.L_x_540:
        /* <DEDUP_REMOVED lines=45> */
[----:B0-----:R-:W-:-:S05]  /*04e0*/  IADD3 R2, P0, PT, R2, 0x80, RZ ;  /* 0x0000008002027810 */ /* 0x001fca0007f1e0ff */
        /* <DEDUP_REMOVED lines=24> */
.L_x_539:
[----:B------:R-:W-:Y:S05]  /*0670*/  BRA.U !UP0, `(.L_x_538) ;  /* 0x0000000508647547 */ /* 0x000fea000b800000 */
[----:B------:R-:W-:Y:S02]  /*0680*/  UISETP.GE.U32.AND UP0, UPT, UR6, 0x8, UPT ;  /* 0x000000080600788c */ /* 0x000fe4000bf06070 */
[----:B------:R-:W-:-:S04]  /*0690*/  ULOP3.LUT UR9, UR8, 0x7, URZ, 0xc0, !UPT ;  /* 0x0000000708097892 */ /* 0x000fc8000f8ec0ff */
[----:B------:R-:W-:-:S03]  /*06a0*/  UISETP.NE.AND UP1, UPT, UR9, URZ, UPT ;  /* 0x000000ff0900728c */ /* 0x000fc6000bf25270 */
[----:B------:R-:W-:Y:S08]  /*06b0*/  BRA.U !UP0, `(.L_x_541) ;  /* 0x00000001089c7547 */ /* 0x000ff0000b800000 */
        /* <DEDUP_REMOVED lines=39> */
.L_x_541:
        /* <DEDUP_REMOVED lines=28> */
.L_x_542:
[----:B------:R-:W-:Y:S05]  /*0af0*/  BRA.U !UP1, `(.L_x_538) ;  /* 0x0000000109447547 */ /* 0x000fea000b800000 */
[----:B------:R-:W0:Y:S01]  /*0b00*/  LDCU.64 UR6, c[0x0][0x380] ;  /* 0x00007000ff0677ac */ /* 0x000e220008000a00 */
[----:B------:R-:W-:Y:S01]  /*0b10*/  IADD3 R5, P0, PT, R4, UR4, RZ ;  /* 0x0000000404057c10 */ /* 0x000fe2000ff1e0ff */
[----:B------:R-:W-:-:S04]  /*0b20*/  USHF.L.U32 UR4, UR4, 0x3, URZ ;  /* 0x0000000304047899 */ /* 0x000fc800080006ff */
[----:B------:R-:W-:Y:S01]  /*0b30*/  IMAD.X R2, RZ, RZ, R17, P0 ;  /* 0x000000ffff027224 */ /* 0x000fe200000e0611 */
[----:B------:R-:W-:Y:S01]  /*0b40*/  UIADD3 UR5, UPT, UPT, -UR5, URZ, URZ ;  /* 0x000000ff05057290 */ /* 0x000fe2000fffe1ff */
[----:B0-----:R-:W-:-:S04]  /*0b50*/  LEA R4, P1, R5, UR6, 0x3 ;  /* 0x0000000605047c11 */ /* 0x001fc8000f8218ff */
[----:B------:R-:W-:-:S09]  /*0b60*/  LEA.HI.X R5, R5, UR7, R2, 0x3, P1 ;  /* 0x0000000705057c11 */ /* 0x000fd200088f1c02 */
.L_x_543:
[----:B------:R0:W2:Y:S01]  /*0b70*/  LDG.E.64.CONSTANT R2, desc[UR10][R4.64] ;  /* 0x0000000a04027981 */ /* 0x0000a2000c1e9b00 */
[----:B------:R-:W2:Y:S01]  /*0b80*/  LDCU.64 UR6, c[0x3][UR4] ;  /* 0x00c00000040677ac */ /* 0x000ea20008000a00 */
[----:B------:R-:W-:Y:S02]  /*0b90*/  UIADD3 UR5, UPT, UPT, UR5, 0x1, URZ ;  /* 0x0000000105057890 */ /* 0x000fe4000fffe0ff */
[----:B------:R-:W-:Y:S02]  /*0ba0*/  UIADD3 UR4, UPT, UPT, UR4, 0x8, URZ ;  /* 0x0000000804047890 */ /* 0x000fe4000fffe0ff */
[----:B------:R-:W-:Y:S01]  /*0bb0*/  UISETP.NE.AND UP0, UPT, UR5, URZ, UPT ;  /* 0x000000ff0500728c */ /* 0x000fe2000bf05270 */
[----:B0-----:R-:W-:-:S05]  /*0bc0*/  IADD3 R4, P0, PT, R4, 0x8, RZ ;  /* 0x0000000804047810 */ /* 0x001fca0007f1e0ff */
[----:B------:R-:W-:Y:S01]  /*0bd0*/  IMAD.X R5, RZ, RZ, R5, P0 ;  /* 0x000000ffff057224 */ /* 0x000fe200000e0605 */
[----:B--2---:R-:W-:-:S08]  /*0be0*/  DADD R2, -R2, UR6 ;  /* 0x0000000602027e29 */ /* 0x004fd00008000100 */
[----:B------:R-:W-:Y:S01]  /*0bf0*/  DFMA R12, R2, R2, R12 ;  /* 0x00000002020c722b */ /* 0x000fe2000000000c */
[----:B------:R-:W-:Y:S10]  /*0c00*/  BRA.U UP0, `(.L_x_543) ;  /* 0xfffffffd00d87547 */ /* 0x000ff4000b83ffff */
.L_x_538:
        /* <DEDUP_REMOVED lines=18> */
[----:B------:R-:W-:Y:S05]  /*0d30*/  CALL.REL.NOINC `($__internal_16_$__cuda_sm20_dsqrt_rn_f64_mediumpath_v1) ;  /* 0x0000000000447944 */ /* 0x000fea0003c00000 */
[----:B------:R-:W-:Y:S02]  /*0d40*/  IMAD.MOV.U32 R2, RZ, RZ, R4 ;  /* 0x000000ffff027224 */ /* 0x000fe400078e0004 */
[----:B------:R-:W-:-:S07]  /*0d50*/  IMAD.MOV.U32 R3, RZ, RZ, R5 ;  /* 0x000000ffff037224 */ /* 0x000fce00078e0005 */
.L_x_545:
[----:B------:R-:W-:Y:S05]  /*0d60*/  BSYNC.RECONVERGENT B0 ;  /* 0x0000000000007941 */ /* 0x000fea0003800200 */
.L_x_544:
        /* <DEDUP_REMOVED lines=14> */
        .weak           $__internal_16_$__cuda_sm20_dsqrt_rn_f64_mediumpath_v1
        .type           $__internal_16_$__cuda_sm20_dsqrt_rn_f64_mediumpath_v1,@function
        .size           $__internal_16_$__cuda_sm20_dsqrt_rn_f64_mediumpath_v1,(.L_x_776 - $__internal_16_$__cuda_sm20_dsqrt_rn_f64_mediumpath_v1)
$__internal_16_$__cuda_sm20_dsqrt_rn_f64_mediumpath_v1:
        /* <DEDUP_REMOVED lines=16> */
.L_x_547:
        /* <DEDUP_REMOVED lines=24> */
.L_x_549:
[----:B------:R-:W-:-:S11]  /*10d0*/  DADD R4, R6, R6 ;  /* 0x0000000006047229 */ /* 0x000fd60000000006 */
.L_x_548:
[----:B------:R-:W-:Y:S05]  /*10e0*/  BSYNC.RECONVERGENT B1 ;  /* 0x0000000000017941 */ /* 0x000fea0003800200 */
.L_x_546:
[----:B------:R-:W-:-:S04]  /*10f0*/  IMAD.MOV.U32 R3, RZ, RZ, 0x0 ;  /* 0x00000000ff037424 */ /* 0x000fc800078e00ff */
[----:B------:R-:W-:Y:S05]  /*1100*/  RET.REL.NODEC R2 `(_Z25centroidConstantDistance2PKdPdiiii) ;  /* 0xffffffec02bc7950 */ /* 0x000fea0003c3ffff */
.L_x_550:
        /* <DEDUP_REMOVED lines=15> */
.L_x_776:


//--------------------- .text._Z25centroidConstantDistance1PdS_iii --------------------------
	.section	.text._Z25centroidConstantDistance1PdS_iii,"ax",@progbits
	.align	128
        .global         _Z25centroidConstantDistance1PdS_iii
        .type           _Z25centroidConstantDistance1PdS_iii,@function
        .size           _Z25centroidConstantDistance1PdS_iii,(.L_x_777 - _Z25centroidConstantDistance1PdS_iii)
        .other          _Z25centroidConstantDistance1PdS_iii,@"STO_CUDA_ENTRY STV_DEFAULT"
_Z25centroidConstantDistance1PdS_iii:
.text._Z25centroidConstantDistance1PdS_iii:
[----:B------:R-:W-:Y:S01]  /*0000*/  LDC R1, c[0x0][0x37c] ;  /* 0x0000df00ff017b82 */ /* 0x000fe20000000800 */
[----:B------:R-:W0:Y:S01]  /*0010*/  S2R R3, SR_TID.X ;  /* 0x0000000000037919 */ /* 0x000e220000002100 */
[----:B------:R-:W1:Y:S06]  /*0020*/  LDCU UR8, c[0x0][0x394] ;  /* 0x00007280ff0877ac */ /* 0x000e6c0008000800 */
[----:B------:R-:W0:Y:S01]  /*0030*/  S2UR UR4, SR_CTAID.X ;  /* 0x00000000000479c3 */ /* 0x000e220000002500 */
[----:B------:R-:W-:Y:S01]  /*0040*/  CS2R R12, SRZ ;  /* 0x00000000000c7805 */ /* 0x000fe2000001ff00 */
[----:B------:R-:W2:Y:S06]  /*0050*/  LDCU.64 UR10, c[0x0][0x358] ;  /* 0x00006b00ff0a77ac */ /* 0x000eac0008000a00 */
[----:B------:R-:W0:Y:S01]  /*0060*/  LDC R0, c[0x0][0x360] ;  /* 0x0000d800ff007b82 */ /* 0x000e220000000800 */
[----:B-1----:R-:W-:Y:S01]  /*0070*/  UISETP.GE.AND UP0, UPT, UR8, 0x1, UPT ;  /* 0x000000010800788c */ /* 0x002fe2000bf06270 */
[----:B0-----:R-:W-:-:S08]  /*0080*/  IMAD R0, R0, UR4, R3 ;  /* 0x0000000400007c24 */ /* 0x001fd0000f8e0203 */
[----:B--2---:R-:W-:Y:S05]  /*0090*/  BRA.U !UP0, `(.L_x_551) ;  /* 0x0000000908c87547 */ /* 0x004fea000b800000 */
        /* <DEDUP_REMOVED lines=18> */
.L_x_553:
[----:B------:R-:W2:Y:S04]  /*01c0*/  LDG.E.64 R14, desc[UR10][R2.64+-0x40] ;  /* 0xffffc00a020e7981 */ /* 0x000ea8000c1e1b00 */
[----:B------:R-:W3:Y:S04]  /*01d0*/  LDG.E.64 R24, desc[UR10][R2.64+-0x38] ;  /* 0xffffc80a02187981 */ /* 0x000ee8000c1e1b00 */
[----:B------:R-:W4:Y:S04]  /*01e0*/  LDG.E.64 R18, desc[UR10][R2.64+-0x30] ;  /* 0xffffd00a02127981 */ /* 0x000f28000c1e1b00 */
[----:B------:R-:W5:Y:S04]  /*01f0*/  LDG.E.64 R20, desc[UR10][R2.64+-0x28] ;  /* 0xffffd80a02147981 */ /* 0x000f68000c1e1b00 */
[----:B------:R-:W5:Y:S04]  /*0200*/  LDG.E.64 R22, desc[UR10][R2.64+-0x20] ;  /* 0xffffe00a02167981 */ /* 0x000f68000c1e1b00 */
[----:B------:R-:W5:Y:S04]  /*0210*/  LDG.E.64 R10, desc[UR10][R2.64+-0x18] ;  /* 0xffffe80a020a7981 */ /* 0x000f68000c1e1b00 */
[----:B------:R-:W5:Y:S01]  /*0220*/  LDG.E.64 R6, desc[UR10][R2.64+-0x10] ;  /* 0xfffff00a02067981 */ /* 0x000f62000c1e1b00 */
[----:B------:R-:W2:Y:S03]  /*0230*/  LDCU.64 UR12, c[0x3][UR7+-0x40] ;  /* 0x00fff800070c77ac */ /* 0x000ea60008000a00 */
[----:B------:R-:W5:Y:S01]  /*0240*/  LDG.E.64 R8, desc[UR10][R2.64+-0x8] ;  /* 0xfffff80a02087981 */ /* 0x000f62000c1e1b00 */
[----:B------:R-:W3:Y:S01]  /*0250*/  LDCU.64 UR14, c[0x3][UR7+-0x38] ;  /* 0x00fff900070e77ac */ /* 0x000ee20008000a00 */
[----:B------:R-:W5:Y:S01]  /*0260*/  LDCU.64 UR16, c[0x3][UR7+-0x28] ;  /* 0x00fffb00071077ac */ /* 0x000f620008000a00 */
[----:B--2---:R-:W-:Y:S01]  /*0270*/  DADD R26, -R14, UR12 ;  /* 0x0000000c0e1a7e29 */ /* 0x004fe20008000100 */
[----:B------:R-:W4:Y:S01]  /*0280*/  LDCU.64 UR12, c[0x3][UR7+-0x30] ;  /* 0x00fffa00070c77ac */ /* 0x000f220008000a00 */
[----:B------:R-:W2:Y:S01]  /*0290*/  LDG.E.64 R14, desc[UR10][R2.64] ;  /* 0x0000000a020e7981 */ /* 0x000ea2000c1e1b00 */
[----:B---3--:R-:W-:-:S05]  /*02a0*/  DADD R24, -R24, UR14 ;  /* 0x0000000e18187e29 */ /* 0x008fca0008000100 */
[----:B------:R-:W-:Y:S01]  /*02b0*/  DFMA R26, R26, R26, R12 ;  /* 0x0000001a1a1a722b */ /* 0x000fe2000000000c */
[----:B------:R-:W3:Y:S07]  /*02c0*/  LDG.E.64 R12, desc[UR10][R2.64+0x8] ;  /* 0x0000080a020c7981 */ /* 0x000eee000c1e1b00 */
[----:B------:R-:W-:Y:S02]  /*02d0*/  DFMA R26, R24, R24, R26 ;  /* 0x00000018181a722b */ /* 0x000fe4000000001a */
[----:B----4-:R-:W-:Y:S01]  /*02e0*/  DADD R24, -R18, UR12 ;  /* 0x0000000c12187e29 */ /* 0x010fe20008000100 */
[----:B------:R-:W0:Y:S01]  /*02f0*/  LDCU.64 UR12, c[0x3][UR7+-0x20] ;  /* 0x00fffc00070c77ac */ /* 0x000e220008000a00 */
[----:B------:R-:W4:Y:S01]  /*0300*/  LDG.E.64 R18, desc[UR10][R2.64+0x10] ;  /* 0x0000100a02127981 */ /* 0x000f22000c1e1b00 */
[----:B------:R-:W1:Y:S05]  /*0310*/  LDCU.64 UR14, c[0x3][UR7+-0x18] ;  /* 0x00fffd00070e77ac */ /* 0x000e6a0008000a00 */
[----:B------:R-:W-:-:S02]  /*0320*/  DFMA R26, R24, R24, R26 ;  /* 0x00000018181a722b */ /* 0x000fc4000000001a */
[----:B-----5:R-:W-:Y:S01]  /*0330*/  DADD R24, -R20, UR16 ;  /* 0x0000001014187e29 */ /* 0x020fe20008000100 */
[----:B------:R-:W5:Y:S01]  /*0340*/  LDG.E.64 R20, desc[UR10][R2.64+0x18] ;  /* 0x0000180a02147981 */ /* 0x000f62000c1e1b00 */
[----:B------:R-:W1:Y:S06]  /*0350*/  LDCU.64 UR16, c[0x3][UR7+-0x10] ;  /* 0x00fffe00071077ac */ /* 0x000e6c0008000a00 */
[----:B------:R-:W-:Y:S02]  /*0360*/  DFMA R26, R24, R24, R26 ;  /* 0x00000018181a722b */ /* 0x000fe4000000001a */
[----:B0-----:R-:W-:Y:S01]  /*0370*/  DADD R24, -R22, UR12 ;  /* 0x0000000c16187e29 */ /* 0x001fe20008000100 */
[----:B------:R-:W5:Y:S07]  /*0380*/  LDG.E.64 R22, desc[UR10][R2.64+0x20] ;  /* 0x0000200a02167981 */ /* 0x000f6e000c1e1b00 */
[----:B------:R-:W-:-:S02]  /*0390*/  DFMA R26, R24, R24, R26 ;  /* 0x00000018181a722b */ /* 0x000fc4000000001a */
[----:B-1----:R-:W-:Y:S01]  /*03a0*/  DADD R24, -R10, UR14 ;  /* 0x0000000e0a187e29 */ /* 0x002fe20008000100 */
[----:B------:R-:W5:Y:S07]  /*03b0*/  LDG.E.64 R10, desc[UR10][R2.64+0x28] ;  /* 0x0000280a020a7981 */ /* 0x000f6e000c1e1b00 */
[----:B------:R-:W-:Y:S02]  /*03c0*/  DFMA R26, R24, R24, R26 ;  /* 0x00000018181a722b */ /* 0x000fe4000000001a */
[----:B------:R-:W-:Y:S01]  /*03d0*/  DADD R24, -R6, UR16 ;  /* 0x0000001006187e29 */ /* 0x000fe20008000100 */
[----:B------:R-:W5:Y:S07]  /*03e0*/  LDG.E.64 R6, desc[UR10][R2.64+0x30] ;  /* 0x0000300a02067981 */ /* 0x000f6e000c1e1b00 */
[----:B------:R-:W-:-:S02]  /*03f0*/  DFMA R26, R24, R24, R26 ;  /* 0x00000018181a722b */ /* 0x000fc4000000001a */
[----:B------:R0:W5:Y:S01]  /*0400*/  LDG.E.64 R24, desc[UR10][R2.64+0x38] ;  /* 0x0000380a02187981 */ /* 0x000162000c1e1b00 */
        /* <DEDUP_REMOVED lines=33> */
.L_x_552:
        /* <DEDUP_REMOVED lines=10> */
[----:B------:R-:W2:Y:S04]  /*06c0*/  LDG.E.64 R24, desc[UR10][R22.64] ;  /* 0x0000000a16187981 */ /* 0x000ea8000c1e1b00 */
[----:B------:R-:W3:Y:S04]  /*06d0*/  LDG.E.64 R18, desc[UR10][R22.64+0x8] ;  /* 0x0000080a16127981 */ /* 0x000ee8000c1e1b00 */
[----:B------:R-:W4:Y:S04]  /*06e0*/  LDG.E.64 R14, desc[UR10][R22.64+0x10] ;  /* 0x0000100a160e7981 */ /* 0x000f28000c1e1b00 */
[----:B------:R-:W5:Y:S04]  /*06f0*/  LDG.E.64 R10, desc[UR10][R22.64+0x18] ;  /* 0x0000180a160a7981 */ /* 0x000f68000c1e1b00 */
[----:B------:R-:W4:Y:S04]  /*0700*/  LDG.E.64 R8, desc[UR10][R22.64+0x20] ;  /* 0x0000200a16087981 */ /* 0x000f28000c1e1b00 */
[----:B------:R-:W5:Y:S04]  /*0710*/  LDG.E.64 R6, desc[UR10][R22.64+0x28] ;  /* 0x0000280a16067981 */ /* 0x000f68000c1e1b00 */
[----:B------:R-:W5:Y:S04]  /*0720*/  LDG.E.64 R2, desc[UR10][R22.64+0x30] ;  /* 0x0000300a16027981 */ /* 0x000f68000c1e1b00 */
[----:B------:R-:W5:Y:S01]  /*0730*/  LDG.E.64 R20, desc[UR10][R22.64+0x38] ;  /* 0x0000380a16147981 */ /* 0x000f62000c1e1b00 */
        /* <DEDUP_REMOVED lines=26> */
.L_x_554:
        /* <DEDUP_REMOVED lines=13> */
[----:B------:R-:W5:Y:S01]  /*09b0*/  LDG.E.64 R14, desc[UR10][R2.64+0x18] ;  /* 0x0000180a020e7981 */ /* 0x000f62000c1e1b00 */
        /* <DEDUP_REMOVED lines=14> */
.L_x_555:
        /* <DEDUP_REMOVED lines=8> */
.L_x_556:
[----:B------:R0:W2:Y:S01]  /*0b20*/  LDG.E.64 R2, desc[UR10][R4.64] ;  /* 0x0000000a04027981 */ /* 0x0000a2000c1e1b00 */
[----:B------:R-:W2:Y:S01]  /*0b30*/  LDCU.64 UR6, c[0x3][UR4] ;  /* 0x00c00000040677ac */ /* 0x000ea20008000a00 */
[----:B------:R-:W-:Y:S02]  /*0b40*/  UIADD3 UR5, UPT, UPT, UR5, 0x1, URZ ;  /* 0x0000000105057890 */ /* 0x000fe4000fffe0ff */
[----:B------:R-:W-:Y:S02]  /*0b50*/  UIADD3 UR4, UPT, UPT, UR4, 0x8, URZ ;  /* 0x0000000804047890 */ /* 0x000fe4000fffe0ff */
[----:B------:R-:W-:Y:S01]  /*0b60*/  UISETP.NE.AND UP0, UPT, UR5, URZ, UPT ;  /* 0x000000ff0500728c */ /* 0x000fe2000bf05270 */
[----:B0-----:R-:W-:-:S04]  /*0b70*/  IADD3 R4, P0, PT, R4, 0x8, RZ ;  /* 0x0000000804047810 */ /* 0x001fc80007f1e0ff */
[----:B------:R-:W-:Y:S01]  /*0b80*/  IADD3.X R5, PT, PT, RZ, R5, RZ, P0, !PT ;  /* 0x00000005ff057210 */ /* 0x000fe200007fe4ff */
[----:B--2---:R-:W-:-:S08]  /*0b90*/  DADD R2, -R2, UR6 ;  /* 0x0000000602027e29 */ /* 0x004fd00008000100 */
[----:B------:R-:W-:Y:S01]  /*0ba0*/  DFMA R12, R2, R2, R12 ;  /* 0x00000002020c722b */ /* 0x000fe2000000000c */
[----:B------:R-:W-:Y:S10]  /*0bb0*/  BRA.U UP0, `(.L_x_556) ;  /* 0xfffffffd00d87547 */ /* 0x000ff4000b83ffff */
.L_x_551:
        /* <DEDUP_REMOVED lines=18> */
[----:B------:R-:W-:Y:S05]  /*0ce0*/  CALL.REL.NOINC `($__internal_17_$__cuda_sm20_dsqrt_rn_f64_mediumpath_v1) ;  /* 0x0000000000447944 */ /* 0x000fea0003c00000 */
[----:B------:R-:W-:Y:S01]  /*0cf0*/  MOV R2, R4 ;  /* 0x0000000400027202 */ /* 0x000fe20000000f00 */
[----:B------:R-:W-:-:S07]  /*0d00*/  IMAD.MOV.U32 R3, RZ, RZ, R5 ;  /* 0x000000ffff037224 */ /* 0x000fce00078e0005 */
.L_x_558:
[----:B------:R-:W-:Y:S05]  /*0d10*/  BSYNC.RECONVERGENT B0 ;  /* 0x0000000000007941 */ /* 0x000fea0003800200 */
.L_x_557:
        /* <DEDUP_REMOVED lines=14> */
        .weak           $__internal_17_$__cuda_sm20_dsqrt_rn_f64_mediumpath_v1
        .type           $__internal_17_$__cuda_sm20_dsqrt_rn_f64_mediumpath_v1,@function
        .size           $__internal_17_$__cuda_sm20_dsqrt_rn_f64_mediumpath_v1,(.L_x_777 - $__internal_17_$__cuda_sm20_dsqrt_rn_f64_mediumpath_v1)
$__internal_17_$__cuda_sm20_dsqrt_rn_f64_mediumpath_v1:
        /* <DEDUP_REMOVED lines=16> */
.L_x_560:
        /* <DEDUP_REMOVED lines=24> */
.L_x_562:
[----:B------:R-:W-:-:S11]  /*1080*/  DADD R4, R6, R6 ;  /* 0x0000000006047229 */ /* 0x000fd60000000006 */
.L_x_561:
[----:B------:R-:W-:Y:S05]  /*1090*/  BSYNC.RECONVERGENT B1 ;  /* 0x0000000000017941 */ /* 0x000fea0003800200 */
.L_x_559:
[----:B------:R-:W-:-:S04]  /*10a0*/  IMAD.MOV.U32 R3, RZ, RZ, 0x0 ;  /* 0x00000000ff037424 */ /* 0x000fc800078e00ff */
[----:B------:R-:W-:Y:S05]  /*10b0*/  RET.REL.NODEC R2 `(_Z25centroidConstantDistance1PdS_iii) ;  /* 0xffffffec02d07950 */ /* 0x000fea0003c3ffff */
.L_x_563:
        /* <DEDUP_REMOVED lines=12> */
.L_x_777:


//--------------------- .text._Z27centroidConstantDistanceNSQPdS_iiii --------------------------
	.section	.text._Z27centroidConstantDistanceNSQPdS_iiii,"ax",@progbits
	.align	128
        .global         _Z27centroidConstantDistanceNSQPdS_iiii
        .type           _Z27centroidConstantDistanceNSQPdS_iiii,@function
        .size           _Z27centroidConstantDistanceNSQPdS_iiii,(.L_x_822 - _Z27centroidConstantDistanceNSQPdS_iiii)
        .other          _Z27centroidConstantDistanceNSQPdS_iiii,@"STO_CUDA_ENTRY STV_DEFAULT"
_Z27centroidConstantDistanceNSQPdS_iiii:
.text._Z27centroidConstantDistanceNSQPdS_iiii:
        /* <DEDUP_REMOVED lines=10> */
[----:B------:R-:W0:Y:S01]  /*00a0*/  LDC R3, c[0x0][0x394] ;  /* 0x0000e500ff037b82 */ /* 0x000e220000000800 */
[----:B------:R-:W1:Y:S01]  /*00b0*/  LDCU.64 UR10, c[0x0][0x358] ;  /* 0x00006b00ff0a77ac */ /* 0x000e620008000a00 */
[----:B------:R-:W-:Y:S02]  /*00c0*/  CS2R R14, SRZ ;  /* 0x00000000000e7805 */ /* 0x000fe4000001ff00 */
[----:B0-----:R-:W-:-:S13]  /*00d0*/  ISETP.GE.AND P0, PT, R3, 0x1, PT ;  /* 0x000000010300780c */ /* 0x001fda0003f06270 */
[----:B-1----:R-:W-:Y:S05]  /*00e0*/  @!P0 BRA `(.L_x_564) ;  /* 0x00000008003c8947 */ /* 0x002fea0003800000 */
[C---:B------:R-:W-:Y:S01]  /*00f0*/  ISETP.GE.U32.AND P1, PT, R3.reuse, 0x8, PT ;  /* 0x000000080300780c */ /* 0x040fe20003f26070 */
[----:B------:R-:W-:Y:S01]  /*0100*/  IMAD.WIDE.U32 R8, R0, R3, RZ ;  /* 0x0000000300087225 */ /* 0x000fe200078e00ff */
[----:B------:R-:W-:Y:S01]  /*0110*/  UMOV UR4, URZ ;  /* 0x000000ff00047c82 */ /* 0x000fe20008000000 */
[----:B------:R-:W-:Y:S02]  /*0120*/  LOP3.LUT R2, R3, 0x7, RZ, 0xc0, !PT ;  /* 0x0000000703027812 */ /* 0x000fe400078ec0ff */
[----:B------:R-:W-:Y:S01]  /*0130*/  CS2R R14, SRZ ;  /* 0x00000000000e7805 */ /* 0x000fe2000001ff00 */
[----:B------:R-:W-:Y:S01]  /*0140*/  VIADD R5, R9, UR4 ;  /* 0x0000000409057c36 */ /* 0x000fe20008000000 */
[----:B------:R-:W-:Y:S01]  /*0150*/  ISETP.NE.AND P0, PT, R2, RZ, PT ;  /* 0x000000ff0200720c */ /* 0x000fe20003f05270 */
[----:B------:R-:W-:-:S05]  /*0160*/  IMAD.MOV.U32 R4, RZ, RZ, RZ ;  /* 0x000000ffff047224 */ /* 0x000fca00078e00ff */
[----:B------:R-:W-:Y:S07]  /*0170*/  @!P1 BRA `(.L_x_565) ;  /* 0x0000000000fc9947 */ /* 0x000fee0003800000 */
[----:B------:R-:W0:Y:S01]  /*0180*/  LDCU.64 UR4, c[0x0][0x380] ;  /* 0x00007000ff0477ac */ /* 0x000e220008000a00 */
[----:B------:R-:W-:Y:S02]  /*0190*/  LOP3.LUT R4, R3, 0x7ffffff8, RZ, 0xc0, !PT ;  /* 0x7ffffff803047812 */ /* 0x000fe400078ec0ff */
[----:B------:R-:W-:Y:S01]  /*01a0*/  CS2R R14, SRZ ;  /* 0x00000000000e7805 */ /* 0x000fe2000001ff00 */
[----:B------:R-:W-:Y:S02]  /*01b0*/  UMOV UR12, 0x20 ;  /* 0x00000020000c7882 */ /* 0x000fe40000000000 */
[----:B------:R-:W-:Y:S01]  /*01c0*/  IMAD.MOV R26, RZ, RZ, -R4 ;  /* 0x000000ffff1a7224 */ /* 0x000fe200078e0a04 */
[----:B0-----:R-:W-:-:S04]  /*01d0*/  LEA R6, P1, R8, UR4, 0x3 ;  /* 0x0000000408067c11 */ /* 0x001fc8000f8218ff */
[----:B------:R-:W-:Y:S02]  /*01e0*/  IADD3 R6, P2, PT, R6, 0x20, RZ ;  /* 0x0000002006067810 */ /* 0x000fe40007f5e0ff */
[----:B------:R-:W-:-:S05]  /*01f0*/  LEA.HI.X R7, R8, UR5, R5, 0x3, P1 ;  /* 0x0000000508077c11 */ /* 0x000fca00088f1c05 */
[----:B------:R-:W-:-:S07]  /*0200*/  IMAD.X R7, RZ, RZ, R7, P2 ;  /* 0x000000ffff077224 */ /* 0x000fce00010e0607 */
.L_x_566:
[----:B------:R-:W2:Y:S04]  /*0210*/  LDG.E.64 R10, desc[UR10][R6.64+-0x20] ;  /* 0xffffe00a060a7981 */ /* 0x000ea8000c1e1b00 */
[----:B------:R-:W3:Y:S01]  /*0220*/  LDG.E.64 R24, desc[UR10][R6.64+-0x18] ;  /* 0xffffe80a06187981 */ /* 0x000ee2000c1e1b00 */
[----:B------:R-:W2:Y:S03]  /*0230*/  LDCU.64 UR4, c[0x3][UR12+-0x20] ;  /* 0x00fffc000c0477ac */ /* 0x000ea60008000a00 */
[----:B------:R-:W4:Y:S04]  /*0240*/  LDG.E.64 R22, desc[UR10][R6.64+-0x10] ;  /* 0xfffff00a06167981 */ /* 0x000f28000c1e1b00 */
[----:B------:R-:W5:Y:S04]  /*0250*/  LDG.E.64 R18, desc[UR10][R6.64+-0x8] ;  /* 0xfffff80a06127981 */ /* 0x000f68000c1e1b00 */
[----:B------:R-:W4:Y:S04]  /*0260*/  LDG.E.64 R12, desc[UR10][R6.64] ;  /* 0x0000000a060c7981 */ /* 0x000f28000c1e1b00 */
[----:B------:R-:W4:Y:S01]  /*0270*/  LDG.E.64 R16, desc[UR10][R6.64+0x10] ;  /* 0x0000100a06107981 */ /* 0x000f22000c1e1b00 */
[----:B------:R-:W5:Y:S01]  /*0280*/  LDCU.64 UR6, c[0x3][UR12+-0x8] ;  /* 0x00ffff000c0677ac */ /* 0x000f620008000a00 */
[----:B--2---:R-:W-:-:S08]  /*0290*/  DADD R10, -R10, UR4 ;  /* 0x000000040a0a7e29 */ /* 0x004fd00008000100 */
[----:B------:R-:W-:Y:S02]  /*02a0*/  DADD R28, -RZ, |R10| ;  /* 0x00000000ff1c7229 */ /* 0x000fe4000000050a */
[----:B------:R-:W2:Y:S04]  /*02b0*/  LDG.E.64 R10, desc[UR10][R6.64+0x8] ;  /* 0x0000080a060a7981 */ /* 0x000ea8000c1e1b00 */
[----:B------:R-:W0:Y:S02]  /*02c0*/  I2F.F64.U64 R20, R28 ;  /* 0x0000001c00147312 */ /* 0x000e240000301800 */
[----:B0-----:R-:W-:Y:S01]  /*02d0*/  DADD R20, R20, R14 ;  /* 0x0000000014147229 */ /* 0x001fe2000000000e */
[----:B------:R0:W2:Y:S01]  /*02e0*/  LDG.E.64 R14, desc[UR10][R6.64+0x18] ;  /* 0x0000180a060e7981 */ /* 0x0000a2000c1e1b00 */
[----:B------:R-:W3:Y:S02]  /*02f0*/  LDCU.64 UR4, c[0x3][UR12+-0x18] ;  /* 0x00fffd000c0477ac */ /* 0x000ee40008000a00 */
[----:B---3--:R-:W-:Y:S01]  /*0300*/  DADD R24, -R24, UR4 ;  /* 0x0000000418187e29 */ /* 0x008fe20008000100 */
[----:B------:R-:W4:Y:S01]  /*0310*/  LDCU.64 UR4, c[0x3][UR12+-0x10] ;  /* 0x00fffe000c0477ac */ /* 0x000f220008000a00 */
[----:B------:R-:W1:Y:S06]  /*0320*/  LDCU.64 UR8, c[0x3][UR12] ;  /* 0x00c000000c0877ac */ /* 0x000e6c0008000a00 */
[----:B------:R-:W-:-:S02]  /*0330*/  DADD R24, -RZ, |R24| ;  /* 0x00000000ff187229 */ /* 0x000fc40000000518 */
[----:B-----5:R-:W-:Y:S02]  /*0340*/  DADD R18, -R18, UR6 ;  /* 0x0000000612127e29 */ /* 0x020fe40008000100 */
[----:B----4-:R-:W-:Y:S01]  /*0350*/  DADD R22, -R22, UR4 ;  /* 0x0000000416167e29 */ /* 0x010fe20008000100 */
[----:B------:R-:W2:Y:S05]  /*0360*/  LDCU.64 UR4, c[0x3][UR12+0x8] ;  /* 0x00c001000c0477ac */ /* 0x000eaa0008000a00 */
[----:B------:R-:W3:Y:S02]  /*0370*/  I2F.F64.U64 R24, R24 ;  /* 0x0000001800187312 */ /* 0x000ee40000301800 */
[----:B------:R-:W-:-:S02]  /*0380*/  DADD R22, -RZ, |R22| ;  /* 0x00000000ff167229 */ /* 0x000fc40000000516 */
[----:B------:R-:W-:Y:S02]  /*0390*/  DADD R18, -RZ, |R18| ;  /* 0x00000000ff127229 */ /* 0x000fe40000000512 */
[----:B-1----:R-:W-:Y:S01]  /*03a0*/  DADD R12, -R12, UR8 ;  /* 0x000000080c0c7e29 */ /* 0x002fe20008000100 */
[----:B------:R-:W1:Y:S05]  /*03b0*/  LDCU.64 UR6, c[0x3][UR12+0x10] ;  /* 0x00c002000c0677ac */ /* 0x000e6a0008000a00 */
[----:B------:R-:W4:Y:S01]  /*03c0*/  I2F.F64.U64 R22, R22 ;  /* 0x0000001600167312 */ /* 0x000f220000301800 */
[----:B---3--:R-:W-:Y:S02]  /*03d0*/  DADD R20, R20, R24 ;  /* 0x0000000014147229 */ /* 0x008fe40000000018 */
[----:B------:R-:W-:Y:S01]  /*03e0*/  DADD R12, -RZ, |R12| ;  /* 0x00000000ff0c7229 */ /* 0x000fe2000000050c */
[----:B------:R-:W3:Y:S04]  /*03f0*/  LDCU.64 UR8, c[0x3][UR12+0x18] ;  /* 0x00c003000c0877ac */ /* 0x000ee80008000a00 */
[----:B------:R-:W5:Y:S01]  /*0400*/  I2F.F64.U64 R18, R18 ;  /* 0x0000001200127312 */ /* 0x000f620000301800 */
[----:B----4-:R-:W-:-:S07]  /*0410*/  DADD R20, R20, R22 ;  /* 0x0000000014147229 */ /* 0x010fce0000000016 */
[----:B------:R-:W4:Y:S01]  /*0420*/  I2F.F64.U64 R12, R12 ;  /* 0x0000000c000c7312 */ /* 0x000f220000301800 */
[----:B-1----:R-:W-:Y:S02]  /*0430*/  DADD R16, -R16, UR6 ;  /* 0x0000000610107e29 */ /* 0x002fe40008000100 */
[----:B-----5:R-:W-:-:S06]  /*0440*/  DADD R20, R20, R18 ;  /* 0x0000000014147229 */ /* 0x020fcc0000000012 */
[----:B------:R-:W-:Y:S02]  /*0450*/  DADD R22, -RZ, |R16| ;  /* 0x00000000ff167229 */ /* 0x000fe40000000510 */
[----:B----4-:R-:W-:-:S04]  /*0460*/  DADD R20, R20, R12 ;  /* 0x0000000014147229 */ /* 0x010fc8000000000c */
[----:B------:R-:W-:Y:S01]  /*0470*/  I2F.F64.U64 R16, R22 ;  /* 0x0000001600107312 */ /* 0x000fe20000301800 */
[----:B------:R-:W-:-:S05]  /*0480*/  VIADD R26, R26, 0x8 ;  /* 0x000000081a1a7836 */ /* 0x000fca0000000000 */
[----:B------:R-:W-:Y:S02]  /*0490*/  ISETP.NE.AND P1, PT, R26, RZ, PT ;  /* 0x000000ff1a00720c */ /* 0x000fe40003f25270 */
[----:B0-----:R-:W-:Y:S01]  /*04a0*/  IADD3 R6, P2, PT, R6, 0x40, RZ ;  /* 0x0000004006067810 */ /* 0x001fe20007f5e0ff */
[----:B------:R-:W-:-:S04]  /*04b0*/  UIADD3 UR12, UPT, UPT, UR12, 0x40, URZ ;  /* 0x000000400c0c7890 */ /* 0x000fc8000fffe0ff */
[----:B------:R-:W-:Y:S01]  /*04c0*/  IMAD.X R7, RZ, RZ, R7, P2 ;  /* 0x000000ffff077224 */ /* 0x000fe200010e0607 */
[----:B--2---:R-:W-:-:S08]  /*04d0*/  DADD R10, -R10, UR4 ;  /* 0x000000040a0a7e29 */ /* 0x004fd00008000100 */
[----:B------:R-:W-:-:S10]  /*04e0*/  DADD R10, -RZ, |R10| ;  /* 0x00000000ff0a7229 */ /* 0x000fd4000000050a */
[----:B------:R-:W0:Y:S01]  /*04f0*/  I2F.F64.U64 R10, R10 ;  /* 0x0000000a000a7312 */ /* 0x000e220000301800 */
[----:B---3--:R-:W-:-:S08]  /*0500*/  DADD R14, -R14, UR8 ;  /* 0x000000080e0e7e29 */ /* 0x008fd00008000100 */
[----:B------:R-:W-:Y:S02]  /*0510*/  DADD R18, -RZ, |R14| ;  /* 0x00000000ff127229 */ /* 0x000fe4000000050e */
[----:B0-----:R-:W-:-:S04]  /*0520*/  DADD R20, R20, R10 ;  /* 0x0000000014147229 */ /* 0x001fc8000000000a */
[----:B------:R-:W0:Y:S04]  /*0530*/  I2F.F64.U64 R14, R18 ;  /* 0x00000012000e7312 */ /* 0x000e280000301800 */
[----:B------:R-:W-:-:S08]  /*0540*/  DADD R16, R20, R16 ;  /* 0x0000000014107229 */ /* 0x000fd00000000010 */
[----:B0-----:R-:W-:Y:S01]  /*0550*/  DADD R14, R16, R14 ;  /* 0x00000000100e7229 */ /* 0x001fe2000000000e */
[----:B------:R-:W-:Y:S10]  /*0560*/  @P1 BRA `(.L_x_566) ;  /* 0xfffffffc00281947 */ /* 0x000ff4000383ffff */
.L_x_565:
[----:B------:R-:W-:Y:S05]  /*0570*/  @!P0 BRA `(.L_x_564) ;  /* 0x0000000400188947 */ /* 0x000fea0003800000 */
[----:B------:R-:W-:Y:S02]  /*0580*/  ISETP.GE.U32.AND P1, PT, R2, 0x4, PT ;  /* 0x000000040200780c */ /* 0x000fe40003f26070 */
[----:B------:R-:W-:-:S04]  /*0590*/  LOP3.LUT R26, R3, 0x3, RZ, 0xc0, !PT ;  /* 0x00000003031a7812 */ /* 0x000fc800078ec0ff */
[----:B------:R-:W-:-:S07]  /*05a0*/  ISETP.NE.AND P0, PT, R26, RZ, PT ;  /* 0x000000ff1a00720c */ /* 0x000fce0003f05270 */
[----:B------:R-:W-:Y:S06]  /*05b0*/  @!P1 BRA `(.L_x_567) ;  /* 0x00000000007c9947 */ /* 0x000fec0003800000 */
        /* <DEDUP_REMOVED lines=9> */
[----:B------:R-:W-:-:S02]  /*0650*/  IMAD.SHL.U32 R2, R4, 0x8, RZ ;  /* 0x0000000804027824 */ /* 0x000fc400078e00ff */
[----:B------:R-:W-:Y:S02]  /*0660*/  VIADD R4, R4, 0x4 ;  /* 0x0000000404047836 */ /* 0x000fe40000000000 */
[----:B------:R-:W2:Y:S08]  /*0670*/  LDC.64 R24, c[0x3][R2] ;  /* 0x00c0000002187b82 */ /* 0x000eb00000000a00 */
[----:B------:R-:W3:Y:S08]  /*0680*/  LDC.64 R18, c[0x3][R2+0x8] ;  /* 0x00c0020002127b82 */ /* 0x000ef00000000a00 */
[----:B------:R-:W4:Y:S08]  /*0690*/  LDC.64 R16, c[0x3][R2+0x10] ;  /* 0x00c0040002107b82 */ /* 0x000f300000000a00 */
[----:B------:R-:W5:Y:S01]  /*06a0*/  LDC.64 R12, c[0x3][R2+0x18] ;  /* 0x00c00600020c7b82 */ /* 0x000f620000000a00 */
[----:B--2---:R-:W-:-:S02]  /*06b0*/  DADD R22, R24, -R22 ;  /* 0x0000000018167229 */ /* 0x004fc40000000816 */
[----:B---3--:R-:W-:-:S06]  /*06c0*/  DADD R18, R18, -R20 ;  /* 0x0000000012127229 */ /* 0x008fcc0000000814 */
[----:B------:R-:W-:Y:S02]  /*06d0*/  DADD R22, -RZ, |R22| ;  /* 0x00000000ff167229 */ /* 0x000fe40000000516 */
[----:B----4-:R-:W-:Y:S02]  /*06e0*/  DADD R10, R16, -R10 ;  /* 0x00000000100a7229 */ /* 0x010fe4000000080a */
[----:B------:R-:W-:Y:S02]  /*06f0*/  DADD R18, -RZ, |R18| ;  /* 0x00000000ff127229 */ /* 0x000fe40000000512 */
[----:B------:R-:W0:Y:S01]  /*0700*/  I2F.F64.U64 R16, R22 ;  /* 0x0000001600107312 */ /* 0x000e220000301800 */
[----:B-----5:R-:W-:-:S03]  /*0710*/  DADD R6, R12, -R6 ;  /* 0x000000000c067229 */ /* 0x020fc60000000806 */
[----:B------:R-:W-:-:S04]  /*0720*/  DADD R20, -RZ, |R10| ;  /* 0x00000000ff147229 */ /* 0x000fc8000000050a */
[----:B------:R-:W1:Y:S01]  /*0730*/  I2F.F64.U64 R12, R18 ;  /* 0x00000012000c7312 */ /* 0x000e620000301800 */
[----:B------:R-:W-:Y:S02]  /*0740*/  DADD R6, -RZ, |R6| ;  /* 0x00000000ff067229 */ /* 0x000fe40000000506 */
[----:B0-----:R-:W-:-:S05]  /*0750*/  DADD R16, R14, R16 ;  /* 0x000000000e107229 */ /* 0x001fca0000000010 */
[----:B------:R-:W0:Y:S03]  /*0760*/  I2F.F64.U64 R10, R20 ;  /* 0x00000014000a7312 */ /* 0x000e260000301800 */
[----:B-1----:R-:W-:-:S05]  /*0770*/  DADD R12, R16, R12 ;  /* 0x00000000100c7229 */ /* 0x002fca000000000c */
[----:B------:R-:W1:Y:S03]  /*0780*/  I2F.F64.U64 R14, R6 ;  /* 0x00000006000e7312 */ /* 0x000e660000301800 */
[----:B0-----:R-:W-:-:S08]  /*0790*/  DADD R10, R12, R10 ;  /* 0x000000000c0a7229 */ /* 0x001fd0000000000a */
[----:B-1----:R-:W-:-:S11]  /*07a0*/  DADD R14, R10, R14 ;  /* 0x000000000a0e7229 */ /* 0x002fd6000000000e */
.L_x_567:
[----:B------:R-:W-:Y:S05]  /*07b0*/  @!P0 BRA `(.L_x_564) ;  /* 0x0000000000888947 */ /* 0x000fea0003800000 */
[----:B------:R-:W-:Y:S02]  /*07c0*/  ISETP.NE.AND P1, PT, R26, 0x1, PT ;  /* 0x000000011a00780c */ /* 0x000fe40003f25270 */
[----:B------:R-:W-:-:S04]  /*07d0*/  LOP3.LUT R3, R3, 0x1, RZ, 0xc0, !PT ;  /* 0x0000000103037812 */ /* 0x000fc800078ec0ff */
[----:B------:R-:W-:-:S07]  /*07e0*/  ISETP.NE.U32.AND P0, PT, R3, 0x1, PT ;  /* 0x000000010300780c */ /* 0x000fce0003f05070 */
[----:B------:R-:W0:Y:S01]  /*07f0*/  @P1 LDC.64 R16, c[0x0][0x380] ;  /* 0x0000e000ff101b82 */ /* 0x000e220000000a00 */
[C---:B------:R-:W-:Y:S01]  /*0800*/  @P1 IADD3 R6, P2, PT, R4.reuse, R8, RZ ;  /* 0x0000000804061210 */ /* 0x040fe20007f5e0ff */
[C---:B------:R-:W-:Y:S02]  /*0810*/  @P1 IMAD.SHL.U32 R21, R4.reuse, 0x8, RZ ;  /* 0x0000000804151824 */ /* 0x040fe400078e00ff */
[----:B------:R-:W-:Y:S02]  /*0820*/  @P1 VIADD R4, R4, 0x2 ;  /* 0x0000000204041836 */ /* 0x000fe40000000000 */
[----:B------:R-:W-:Y:S02]  /*0830*/  @P1 IMAD.X R7, RZ, RZ, R5, P2 ;  /* 0x000000ffff071224 */ /* 0x000fe400010e0605 */
[----:B------:R-:W1:Y:S01]  /*0840*/  @!P0 LDC.64 R2, c[0x0][0x380] ;  /* 0x0000e000ff028b82 */ /* 0x000e620000000a00 */
[----:B0-----:R-:W-:-:S04]  /*0850*/  @P1 LEA R16, P2, R6, R16, 0x3 ;  /* 0x0000001006101211 */ /* 0x001fc800078418ff */
[----:B------:R-:W-:Y:S02]  /*0860*/  @P1 LEA.HI.X R17, R6, R17, R7, 0x3, P2 ;  /* 0x0000001106111211 */ /* 0x000fe400010f1c07 */
[----:B------:R-:W-:-:S03]  /*0870*/  @!P0 IADD3 R11, P2, PT, R4, R8, RZ ;  /* 0x00000008040b8210 */ /* 0x000fc60007f5e0ff */
[----:B------:R-:W2:Y:S02]  /*0880*/  @P1 LDG.E.64 R6, desc[UR10][R16.64] ;  /* 0x0000000a10061981 */ /* 0x000ea4000c1e1b00 */
[----:B------:R-:W-:Y:S01]  /*0890*/  @!P0 IMAD.X R12, RZ, RZ, R5, P2 ;  /* 0x000000ffff0c8224 */ /* 0x000fe200010e0605 */
[C---:B-1----:R-:W-:Y:S01]  /*08a0*/  @!P0 LEA R10, P2, R11.reuse, R2, 0x3 ;  /* 0x000000020b0a8211 */ /* 0x042fe200078418ff */
[----:B------:R-:W3:Y:S03]  /*08b0*/  @P1 LDG.E.64 R8, desc[UR10][R16.64+0x8] ;  /* 0x0000080a10081981 */ /* 0x000ee6000c1e1b00 */
[----:B------:R-:W-:-:S05]  /*08c0*/  @!P0 LEA.HI.X R11, R11, R3, R12, 0x3, P2 ;  /* 0x000000030b0b8211 */ /* 0x000fca00010f1c0c */
[----:B------:R-:W4:Y:S01]  /*08d0*/  @!P0 LDG.E.64 R2, desc[UR10][R10.64] ;  /* 0x0000000a0a028981 */ /* 0x000f22000c1e1b00 */
[----:B------:R-:W2:Y:S01]  /*08e0*/  @P1 LDC.64 R12, c[0x3][R21] ;  /* 0x00c00000150c1b82 */ /* 0x000ea20000000a00 */
[----:B------:R-:W-:-:S07]  /*08f0*/  @!P0 IMAD.SHL.U32 R20, R4, 0x8, RZ ;  /* 0x0000000804148824 */ /* 0x000fce00078e00ff */
[----:B------:R-:W3:Y:S08]  /*0900*/  @P1 LDC.64 R18, c[0x3][R21+0x8] ;  /* 0x00c0020015121b82 */ /* 0x000ef00000000a00 */
[----:B------:R-:W4:Y:S01]  /*0910*/  @!P0 LDC.64 R4, c[0x3][R20] ;  /* 0x00c0000014048b82 */ /* 0x000f220000000a00 */
[----:B--2---:R-:W-:Y:S02]  /*0920*/  @P1 DADD R6, R12, -R6 ;  /* 0x000000000c061229 */ /* 0x004fe40000000806 */
[----:B---3--:R-:W-:-:S06]  /*0930*/  @P1 DADD R8, R18, -R8 ;  /* 0x0000000012081229 */ /* 0x008fcc0000000808 */
[----:B------:R-:W-:Y:S02]  /*0940*/  @P1 DADD R6, -RZ, |R6| ;  /* 0x00000000ff061229 */ /* 0x000fe40000000506 */
[----:B------:R-:W-:Y:S02]  /*0950*/  @P1 DADD R8, -RZ, |R8| ;  /* 0x00000000ff081229 */ /* 0x000fe40000000508 */
[----:B----4-:R-:W-:-:S06]  /*0960*/  @!P0 DADD R2, R4, -R2 ;  /* 0x0000000004028229 */ /* 0x010fcc0000000802 */
[----:B------:R-:W0:Y:S02]  /*0970*/  @P1 I2F.F64.U64 R6, R6 ;  /* 0x0000000600061312 */ /* 0x000e240000301800 */
[----:B------:R-:W-:-:S06]  /*0980*/  @!P0 DADD R2, -RZ, |R2| ;  /* 0x00000000ff028229 */ /* 0x000fcc0000000502 */
[----:B------:R-:W1:Y:S01]  /*0990*/  @P1 I2F.F64.U64 R8, R8 ;  /* 0x0000000800081312 */ /* 0x000e620000301800 */
[----:B0-----:R-:W-:-:S07]  /*09a0*/  @P1 DADD R4, R14, R6 ;  /* 0x000000000e041229 */ /* 0x001fce0000000006 */
[----:B------:R-:W0:Y:S01]  /*09b0*/  @!P0 I2F.F64.U64 R2, R2 ;  /* 0x0000000200028312 */ /* 0x000e220000301800 */
[----:B-1----:R-:W-:-:S08]  /*09c0*/  @P1 DADD R14, R4, R8 ;  /* 0x00000000040e1229 */ /* 0x002fd00000000008 */
[----:B0-----:R-:W-:-:S11]  /*09d0*/  @!P0 DADD R14, R14, R2 ;  /* 0x000000000e0e8229 */ /* 0x001fd60000000002 */
.L_x_564:
        /* <DEDUP_REMOVED lines=14> */
.L_x_568:
        /* <DEDUP_REMOVED lines=12> */
.L_x_822:


//--------------------- .text._Z28centroidConstantDistanceNSQRPdS_iiii --------------------------
	.section	.text._Z28centroidConstantDistanceNSQRPdS_iiii,"ax",@progbits
	.align	128
        .global         _Z28centroidConstantDistanceNSQRPdS_iiii
        .type           _Z28centroidConstantDistanceNSQRPdS_iiii,@function
        .size           _Z28centroidConstantDistanceNSQRPdS_iiii,(.L_x_823 - _Z28centroidConstantDistanceNSQRPdS_iiii)
        .other          _Z28centroidConstantDistanceNSQRPdS_iiii,@"STO_CUDA_ENTRY STV_DEFAULT"
_Z28centroidConstantDistanceNSQRPdS_iiii:
.text._Z28centroidConstantDistanceNSQRPdS_iiii:
        /* <DEDUP_REMOVED lines=33> */
.L_x_571:
        /* <DEDUP_REMOVED lines=70> */
.L_x_570:
        /* <DEDUP_REMOVED lines=44> */
.L_x_572:
        /* <DEDUP_REMOVED lines=28> */
.L_x_573:
        /* <DEDUP_REMOVED lines=8> */
.L_x_574:
[----:B------:R0:W2:Y:S01]  /*0b70*/  LDG.E.64 R2, desc[UR10][R4.64] ;  /* 0x0000000a04027981 */ /* 0x0000a2000c1e1b00 */
        /* <DEDUP_REMOVED lines=9> */
.L_x_569:
        /* <DEDUP_REMOVED lines=14> */
.L_x_575:
        /* <DEDUP_REMOVED lines=9> */
.L_x_823:


//--------------------- .text._Z24centroidConstantDistancePdS_iiii --------------------------
	.section	.text._Z24centroidConstantDistancePdS_iiii,"ax",@progbits
	.align	128
        .global         _Z24centroidConstantDistancePdS_iiii
        .type           _Z24centroidConstantDistancePdS_iiii,@function
        .size           _Z24centroidConstantDistancePdS_iiii,(.L_x_778 - _Z24centroidConstantDistancePdS_iiii)
        .other          _Z24centroidConstantDistancePdS_iiii,@"STO_CUDA_ENTRY STV_DEFAULT"
_Z24centroidConstantDistancePdS_iiii:
.text._Z24centroidConstantDistancePdS_iiii:
        /* <DEDUP_REMOVED lines=33> */
.L_x_578:
        /* <DEDUP_REMOVED lines=70> */
.L_x_577:
        /* <DEDUP_REMOVED lines=44> */
.L_x_579:
        /* <DEDUP_REMOVED lines=28> */
.L_x_580:
        /* <DEDUP_REMOVED lines=8> */
.L_x_581:
        /* <DEDUP_REMOVED lines=10> */
.L_x_576:
        /* <DEDUP_REMOVED lines=18> */
[----:B------:R-:W-:Y:S05]  /*0d30*/  CALL.REL.NOINC `($__internal_18_$__cuda_sm20_dsqrt_rn_f64_mediumpath_v1) ;  /* 0x0000000000447944 */ /* 0x000fea0003c00000 */
[----:B------:R-:W-:Y:S02]  /*0d40*/  IMAD.MOV.U32 R2, RZ, RZ, R4 ;  /* 0x000000ffff027224 */ /* 0x000fe400078e0004 */
[----:B------:R-:W-:-:S07]  /*0d50*/  IMAD.MOV.U32 R3, RZ, RZ, R5 ;  /* 0x000000ffff037224 */ /* 0x000fce00078e0005 */
.L_x_583:
[----:B------:R-:W-:Y:S05]  /*0d60*/  BSYNC.RECONVERGENT B0 ;  /* 0x0000000000007941 */ /* 0x000fea0003800200 */
.L_x_582:
        /* <DEDUP_REMOVED lines=14> */
        .weak           $__internal_18_$__cuda_sm20_dsqrt_rn_f64_mediumpath_v1
        .type           $__internal_18_$__cuda_sm20_dsqrt_rn_f64_mediumpath_v1,@function
        .size           $__internal_18_$__cuda_sm20_dsqrt_rn_f64_mediumpath_v1,(.L_x_778 - $__internal_18_$__cuda_sm20_dsqrt_rn_f64_mediumpath_v1)
$__internal_18_$__cuda_sm20_dsqrt_rn_f64_mediumpath_v1:
        /* <DEDUP_REMOVED lines=16> */
.L_x_585:
        /* <DEDUP_REMOVED lines=24> */
.L_x_587:
[----:B------:R-:W-:-:S11]  /*10d0*/  DADD R4, R6, R6 ;  /* 0x0000000006047229 */ /* 0x000fd60000000006 */
.L_x_586:
[----:B------:R-:W-:Y:S05]  /*10e0*/  BSYNC.RECONVERGENT B1 ;  /* 0x0000000000017941 */ /* 0x000fea0003800200 */
.L_x_584:
[----:B------:R-:W-:-:S04]  /*10f0*/  IMAD.MOV.U32 R3, RZ, RZ, 0x0 ;  /* 0x00000000ff037424 */ /* 0x000fc800078e00ff */
[----:B------:R-:W-:Y:S05]  /*1100*/  RET.REL.NODEC R2 `(_Z24centroidConstantDistancePdS_iiii) ;  /* 0xffffffec02bc7950 */ /* 0x000fea0003c3ffff */
.L_x_588:
        /* <DEDUP_REMOVED lines=15> */
.L_x_778:


//--------------------- .text._Z20centroidDistance2UR8PKdS0_Pdiiii --------------------------
	.section	.text._Z20centroidDistance2UR8PKdS0_Pdiiii,"ax",@progbits
	.align	128
        .global         _Z20centroidDistance2UR8PKdS0_Pdiiii
        .type           _Z20centroidDistance2UR8PKdS0_Pdiiii,@function
        .size           _Z20centroidDistance2UR8PKdS0_Pdiiii,(.L_x_779 - _Z20centroidDistance2UR8PKdS0_Pdiiii)
        .other          _Z20centroidDistance2UR8PKdS0_Pdiiii,@"STO_CUDA_ENTRY STV_DEFAULT"
_Z20centroidDistance2UR8PKdS0_Pdiiii:
.text._Z20centroidDistance2UR8PKdS0_Pdiiii:
        /* <DEDUP_REMOVED lines=15> */
[----:B------:R-:W0:Y:S01]  /*00f0*/  LDCU UR7, c[0x0][0x3a0] ;  /* 0x00007400ff0777ac */ /* 0x000e220008000800 */
[----:B------:R-:W-:Y:S01]  /*0100*/  IMAD.WIDE.U32 R4, R0, UR5, RZ ;  /* 0x0000000500047c25 */ /* 0x000fe2000f8e00ff */
[----:B------:R-:W-:Y:S01]  /*0110*/  CS2R R18, SRZ ;  /* 0x0000000000127805 */ /* 0x000fe2000001ff00 */
[----:B------:R-:W-:Y:S02]  /*0120*/  UISETP.GE.U32.AND UP1, UPT, UR5, 0x9, UPT ;  /* 0x000000090500788c */ /* 0x000fe4000bf26070 */
[----:B------:R-:W-:Y:S01]  /*0130*/  IMAD.MOV.U32 R27, RZ, RZ, RZ ;  /* 0x000000ffff1b7224 */ /* 0x000fe200078e00ff */
[----:B------:R-:W-:Y:S01]  /*0140*/  UMOV UR4, URZ ;  /* 0x000000ff00047c82 */ /* 0x000fe20008000000 */
[----:B------:R-:W-:Y:S01]  /*0150*/  UIADD3 UR6, UPT, UPT, UR5, -0x1, URZ ;  /* 0xffffffff05067890 */ /* 0x000fe2000fffe0ff */
[----:B------:R-:W-:-:S03]  /*0160*/  VIADD R3, R5, UR4 ;  /* 0x0000000405037c36 */ /* 0x000fc60008000000 */
[----:B------:R-:W-:Y:S02]  /*0170*/  ULOP3.LUT UP0, URZ, UR6, 0x8, URZ, 0xc0, !UPT ;  /* 0x0000000806ff7892 */ /* 0x000fe4000f80c0ff */
[----:B0-----:R-:W-:Y:S01]  /*0180*/  UIMAD UR5, UR5, UR7, URZ ;  /* 0x00000007050572a4 */ /* 0x001fe2000f8e02ff */
[----:B------:R-:W-:Y:S11]  /*0190*/  BRA.U !UP1, `(.L_x_590) ;  /* 0x00000005095c7547 */ /* 0x000ff6000b800000 */
[----:B------:R-:W0:Y:S01]  /*01a0*/  LDCU.128 UR12, c[0x0][0x380] ;  /* 0x00007000ff0c77ac */ /* 0x000e220008000c00 */
[----:B------:R-:W-:Y:S01]  /*01b0*/  IMAD.MOV.U32 R27, RZ, RZ, RZ ;  /* 0x000000ffff1b7224 */ /* 0x000fe200078e00ff */
[----:B------:R-:W-:Y:S02]  /*01c0*/  MOV R2, UR5 ;  /* 0x0000000500027c02 */ /* 0x000fe40008000f00 */
[----:B------:R-:W-:Y:S01]  /*01d0*/  CS2R R18, SRZ ;  /* 0x0000000000127805 */ /* 0x000fe2000001ff00 */
[----:B------:R-:W-:-:S04]  /*01e0*/  ULEA.HI UR6, UR6, 0x1, URZ, 0x1d ;  /* 0x0000000106067891 */ /* 0x000fc8000f8fe8ff */
[----:B------:R-:W-:-:S04]  /*01f0*/  ULOP3.LUT UR6, UR6, 0x3ffffffe, URZ, 0xc0, !UPT ;  /* 0x3ffffffe06067892 */ /* 0x000fc8000f8ec0ff */
[----:B------:R-:W-:Y:S01]  /*0200*/  UIADD3 UR6, UPT, UPT, -UR6, URZ, URZ ;  /* 0x000000ff06067290 */ /* 0x000fe2000fffe1ff */
[----:B0-----:R-:W-:Y:S01]  /*0210*/  LEA R6, P0, R4, UR12, 0x3 ;  /* 0x0000000c04067c11 */ /* 0x001fe2000f8018ff */
[----:B------:R-:W-:-:S03]  /*0220*/  UIADD3 UR4, UP1, UPT, UR14, 0x40, URZ ;  /* 0x000000400e047890 */ /* 0x000fc6000ff3e0ff */
[----:B------:R-:W-:Y:S01]  /*0230*/  IADD3 R6, P1, PT, R6, 0x40, RZ ;  /* 0x0000004006067810 */ /* 0x000fe20007f3e0ff */
[----:B------:R-:W-:Y:S01]  /*0240*/  UIADD3.X UR7, UPT, UPT, URZ, UR15, URZ, UP1, !UPT ;  /* 0x0000000fff077290 */ /* 0x000fe20008ffe4ff */
[----:B------:R-:W-:-:S05]  /*0250*/  LEA.HI.X R7, R4, UR13, R3, 0x3, P0 ;  /* 0x0000000d04077c11 */ /* 0x000fca00080f1c03 */
[----:B------:R-:W-:-:S07]  /*0260*/  IMAD.X R7, RZ, RZ, R7, P1 ;  /* 0x000000ffff077224 */ /* 0x000fce00008e0607 */
.L_x_591:
[----:B------:R-:W-:Y:S01]  /*0270*/  IMAD.U32 R28, RZ, RZ, UR4 ;  /* 0x00000004ff1c7e24 */ /* 0x000fe2000f8e00ff */
[----:B------:R-:W2:Y:S01]  /*0280*/  LDG.E.64.CONSTANT R8, desc[UR8][R6.64+-0x40] ;  /* 0xffffc00806087981 */ /* 0x000ea2000c1e9b00 */
[----:B------:R-:W-:-:S03]  /*0290*/  IMAD.U32 R29, RZ, RZ, UR7 ;  /* 0x00000007ff1d7e24 */ /* 0x000fc6000f8e00ff */
[----:B------:R-:W3:Y:S01]  /*02a0*/  LDG.E.64.CONSTANT R20, desc[UR8][R6.64+-0x38] ;  /* 0xffffc80806147981 */ /* 0x000ee2000c1e9b00 */
[----:B------:R-:W-:-:S03]  /*02b0*/  IMAD.WIDE R28, R2, 0x8, R28 ;  /* 0x00000008021c7825 */ /* 0x000fc600078e021c */
[----:B------:R-:W4:Y:S04]  /*02c0*/  LDG.E.64.CONSTANT R12, desc[UR8][R6.64+-0x30] ;  /* 0xffffd008060c7981 */ /* 0x000f28000c1e9b00 */
[----:B------:R-:W2:Y:S04]  /*02d0*/  LDG.E.64.CONSTANT R22, desc[UR8][R28.64+-0x40] ;  /* 0xffffc0081c167981 */ /* 0x000ea8000c1e9b00 */
[----:B------:R-:W3:Y:S04]  /*02e0*/  LDG.E.64.CONSTANT R10, desc[UR8][R28.64+-0x38] ;  /* 0xffffc8081c0a7981 */ /* 0x000ee8000c1e9b00 */
[----:B------:R-:W4:Y:S04]  /*02f0*/  LDG.E.64.CONSTANT R14, desc[UR8][R28.64+-0x30] ;  /* 0xffffd0081c0e7981 */ /* 0x000f28000c1e9b00 */
[----:B------:R-:W5:Y:S04]  /*0300*/  LDG.E.64.CONSTANT R16, desc[UR8][R6.64+-0x28] ;  /* 0xffffd80806107981 */ /* 0x000f68000c1e9b00 */
[----:B------:R-:W5:Y:S01]  /*0310*/  LDG.E.64.CONSTANT R24, desc[UR8][R6.64+0x38] ;  /* 0x0000380806187981 */ /* 0x000f62000c1e9b00 */
[----:B--2---:R-:W-:-:S03]  /*0320*/  DADD R22, R22, -R8 ;  /* 0x0000000016167229 */ /* 0x004fc60000000808 */
[----:B------:R-:W5:Y:S01]  /*0330*/  LDG.E.64.CONSTANT R8, desc[UR8][R28.64+-0x28] ;  /* 0xffffd8081c087981 */ /* 0x000f62000c1e9b00 */
[----:B---3--:R-:W-:-:S03]  /*0340*/  DADD R20, R10, -R20 ;  /* 0x000000000a147229 */ /* 0x008fc60000000814 */
[----:B------:R-:W2:Y:S01]  /*0350*/  LDG.E.64.CONSTANT R10, desc[UR8][R28.64+-0x20] ;  /* 0xffffe0081c0a7981 */ /* 0x000ea2000c1e9b00 */
[----:B------:R-:W-:-:S03]  /*0360*/  DFMA R22, R22, R22, R18 ;  /* 0x000000161616722b */ /* 0x000fc60000000012 */
[----:B------:R-:W2:Y:S01]  /*0370*/  LDG.E.64.CONSTANT R18, desc[UR8][R6.64+-0x20] ;  /* 0xffffe00806127981 */ /* 0x000ea2000c1e9b00 */
[----:B----4-:R-:W-:-:S03]  /*0380*/  DADD R12, R14, -R12 ;  /* 0x000000000e0c7229 */ /* 0x010fc6000000080c */
[----:B------:R-:W3:Y:S01]  /*0390*/  LDG.E.64.CONSTANT R14, desc[UR8][R28.64+-0x18] ;  /* 0xffffe8081c0e7981 */ /* 0x000ee2000c1e9b00 */
[----:B------:R-:W-:-:S03]  /*03a0*/  DFMA R20, R20, R20, R22 ;  /* 0x000000141414722b */ /* 0x000fc60000000016 */
[----:B------:R-:W3:Y:S05]  /*03b0*/  LDG.E.64.CONSTANT R22, desc[UR8][R6.64+-0x18] ;  /* 0xffffe80806167981 */ /* 0x000eea000c1e9b00 */
[----:B------:R-:W-:Y:S02]  /*03c0*/  DFMA R12, R12, R12, R20 ;  /* 0x0000000c0c0c722b */ /* 0x000fe40000000014 */
[----:B------:R-:W4:Y:S01]  /*03d0*/  LDG.E.64.CONSTANT R20, desc[UR8][R6.64+-0x10] ;  /* 0xfffff00806147981 */ /* 0x000f22000c1e9b00 */
[----:B-----5:R-:W-:-:S03]  /*03e0*/  DADD R16, R8, -R16 ;  /* 0x0000000008107229 */ /* 0x020fc60000000810 */
[----:B------:R-:W4:Y:S05]  /*03f0*/  LDG.E.64.CONSTANT R8, desc[UR8][R28.64+-0x10] ;  /* 0xfffff0081c087981 */ /* 0x000f2a000c1e9b00 */
[----:B------:R-:W-:Y:S02]  /*0400*/  DFMA R16, R16, R16, R12 ;  /* 0x000000101010722b */ /* 0x000fe4000000000c */
[----:B--2---:R-:W-:Y:S01]  /*0410*/  DADD R18, R10, -R18 ;  /* 0x000000000a127229 */ /* 0x004fe20000000812 */
[----:B------:R-:W2:Y:S04]  /*0420*/  LDG.E.64.CONSTANT R12, desc[UR8][R28.64+-0x8] ;  /* 0xfffff8081c0c7981 */ /* 0x000ea8000c1e9b00 */
[----:B------:R-:W2:Y:S01]  /*0430*/  LDG.E.64.CONSTANT R10, desc[UR8][R6.64+-0x8] ;  /* 0xfffff808060a7981 */ /* 0x000ea2000c1e9b00 */
[----:B---3--:R-:W-:-:S02]  /*0440*/  DADD R22, R14, -R22 ;  /* 0x000000000e167229 */ /* 0x008fc40000000816 */
[----:B------:R-:W-:Y:S01]  /*0450*/  DFMA R18, R18, R18, R16 ;  /* 0x000000121212722b */ /* 0x000fe20000000010 */
[----:B------:R-:W3:Y:S04]  /*0460*/  LDG.E.64.CONSTANT R14, desc[UR8][R6.64] ;  /* 0x00000008060e7981 */ /* 0x000ee8000c1e9b00 */
[----:B------:R-:W3:Y:S03]  /*0470*/  LDG.E.64.CONSTANT R16, desc[UR8][R28.64] ;  /* 0x000000081c107981 */ /* 0x000ee6000c1e9b00 */
[----:B------:R-:W-:Y:S02]  /*0480*/  DFMA R22, R22, R22, R18 ;  /* 0x000000161616722b */ /* 0x000fe40000000012 */
[----:B------:R-:W5:Y:S01]  /*0490*/  LDG.E.64.CONSTANT R18, desc[UR8][R6.64+0x8] ;  /* 0x0000080806127981 */ /* 0x000f62000c1e9b00 */
[----:B----4-:R-:W-:-:S03]  /*04a0*/  DADD R20, R8, -R20 ;  /* 0x0000000008147229 */ /* 0x010fc60000000814 */
[----:B------:R-:W5:Y:S05]  /*04b0*/  LDG.E.64.CONSTANT R8, desc[UR8][R28.64+0x8] ;  /* 0x000008081c087981 */ /* 0x000f6a000c1e9b00 */
[----:B------:R-:W-:Y:S01]  /*04c0*/  DFMA R20, R20, R20, R22 ;  /* 0x000000141414722b */ /* 0x000fe20000000016 */
        /* <DEDUP_REMOVED lines=9> */
[----:B-----5:R-:W-:-:S03]  /*0560*/  DADD R18, R8, -R18 ;  /* 0x0000000008127229 */ /* 0x020fc60000000812 */
[----:B------:R-:W3:Y:S05]  /*0570*/  LDG.E.64.CONSTANT R8, desc[UR8][R6.64+0x20] ;  /* 0x0000200806087981 */ /* 0x000eea000c1e9b00 */
[----:B------:R-:W-:Y:S01]  /*0580*/  DFMA R18, R18, R18, R14 ;  /* 0x000000121212722b */ /* 0x000fe2000000000e */
[----:B------:R-:W5:Y:S01]  /*0590*/  LDG.E.64.CONSTANT R14, desc[UR8][R28.64+0x28] ;  /* 0x000028081c0e7981 */ /* 0x000f62000c1e9b00 */
[----:B----4-:R-:W-:-:S03]  /*05a0*/  DADD R22, R12, -R22 ;  /* 0x000000000c167229 */ /* 0x010fc60000000816 */
[----:B------:R-:W5:Y:S05]  /*05b0*/  LDG.E.64.CONSTANT R12, desc[UR8][R6.64+0x28] ;  /* 0x00002808060c7981 */ /* 0x000f6a000c1e9b00 */
[----:B------:R-:W-:Y:S01]  /*05c0*/  DFMA R22, R22, R22, R18 ;  /* 0x000000161616722b */ /* 0x000fe20000000012 */
[----:B------:R-:W4:Y:S01]  /*05d0*/  LDG.E.64.CONSTANT R18, desc[UR8][R28.64+0x30] ;  /* 0x000030081c127981 */ /* 0x000f22000c1e9b00 */
[----:B--2---:R-:W-:-:S03]  /*05e0*/  DADD R20, R16, -R20 ;  /* 0x0000000010147229 */ /* 0x004fc60000000814 */
[----:B------:R0:W4:Y:S05]  /*05f0*/  LDG.E.64.CONSTANT R16, desc[UR8][R6.64+0x30] ;  /* 0x0000300806107981 */ /* 0x00012a000c1e9b00 */
[----:B------:R-:W-:Y:S01]  /*0600*/  DFMA R20, R20, R20, R22 ;  /* 0x000000141414722b */ /* 0x000fe20000000016 */
[----:B------:R-:W2:Y:S01]  /*0610*/  LDG.E.64.CONSTANT R22, desc[UR8][R28.64+0x38] ;  /* 0x000038081c167981 */ /* 0x000ea2000c1e9b00 */
[----:B------:R-:W-:-:S04]  /*0620*/  UIADD3 UR6, UPT, UPT, UR6, 0x2, URZ ;  /* 0x0000000206067890 */ /* 0x000fc8000fffe0ff */
[----:B------:R-:W-:Y:S01]  /*0630*/  UISETP.NE.AND UP1, UPT, UR6, URZ, UPT ;  /* 0x000000ff0600728c */ /* 0x000fe2000bf25270 */
[----:B0-----:R-:W-:Y:S01]  /*0640*/  IADD3 R6, P0, PT, R6, 0x80, RZ ;  /* 0x0000008006067810 */ /* 0x001fe20007f1e0ff */
[----:B------:R-:W-:Y:S02]  /*0650*/  VIADD R27, R27, 0x10 ;  /* 0x000000101b1b7836 */ /* 0x000fe40000000000 */
[----:B------:R-:W-:Y:S01]  /*0660*/  VIADD R2, R2, 0x10 ;  /* 0x0000001002027836 */ /* 0x000fe20000000000 */
[----:B------:R-:W-:Y:S01]  /*0670*/  IADD3.X R7, PT, PT, RZ, R7, RZ, P0, !PT ;  /* 0x00000007ff077210 */ /* 0x000fe200007fe4ff */
[----:B---3--:R-:W-:-:S08]  /*0680*/  DADD R8, R10, -R8 ;  /* 0x000000000a087229 */ /* 0x008fd00000000808 */
[----:B------:R-:W-:Y:S02]  /*0690*/  DFMA R20, R8, R8, R20 ;  /* 0x000000080814722b */ /* 0x000fe40000000014 */
[----:B-----5:R-:W-:-:S08]  /*06a0*/  DADD R12, R14, -R12 ;  /* 0x000000000e0c7229 */ /* 0x020fd0000000080c */
[----:B------:R-:W-:Y:S02]  /*06b0*/  DFMA R20, R12, R12, R20 ;  /* 0x0000000c0c14722b */ /* 0x000fe40000000014 */
[----:B----4-:R-:W-:Y:S02]  /*06c0*/  DADD R16, R18, -R16 ;  /* 0x0000000012107229 */ /* 0x010fe40000000810 */
[----:B--2---:R-:W-:-:S06]  /*06d0*/  DADD R22, R22, -R24 ;  /* 0x0000000016167229 */ /* 0x004fcc0000000818 */
[----:B------:R-:W-:-:S08]  /*06e0*/  DFMA R20, R16, R16, R20 ;  /* 0x000000101014722b */ /* 0x000fd00000000014 */
[----:B------:R-:W-:Y:S01]  /*06f0*/  DFMA R18, R22, R22, R20 ;  /* 0x000000161612722b */ /* 0x000fe20000000014 */
[----:B------:R-:W-:Y:S10]  /*0700*/  BRA.U UP1, `(.L_x_591) ;  /* 0xfffffff901d87547 */ /* 0x000ff4000b83ffff */
.L_x_590:
[----:B------:R-:W-:Y:S05]  /*0710*/  BRA.U UP0, `(.L_x_589) ;  /* 0x0000000100a07547 */ /* 0x000fea000b800000 */
[----:B------:R-:W0:Y:S01]  /*0720*/  LDC.64 R6, c[0x0][0x388] ;  /* 0x0000e200ff067b82 */ /* 0x000e220000000a00 */
[----:B------:R-:W1:Y:S01]  /*0730*/  LDCU.64 UR6, c[0x0][0x380] ;  /* 0x00007000ff0677ac */ /* 0x000e620008000a00 */
[C---:B------:R-:W-:Y:S02]  /*0740*/  IADD3 R5, P0, PT, R27.reuse, R4, RZ ;  /* 0x000000041b057210 */ /* 0x040fe40007f1e0ff */
[----:B------:R-:W-:-:S03]  /*0750*/  IADD3 R27, PT, PT, R27, UR5, RZ ;  /* 0x000000051b1b7c10 */ /* 0x000fc6000fffe0ff */
[----:B------:R-:W-:Y:S01]  /*0760*/  IMAD.X R8, RZ, RZ, R3, P0 ;  /* 0x000000ffff087224 */ /* 0x000fe200000e0603 */
[----:B-1----:R-:W-:-:S04]  /*0770*/  LEA R4, P0, R5, UR6, 0x3 ;  /* 0x0000000605047c11 */ /* 0x002fc8000f8018ff */
[----:B------:R-:W-:Y:S01]  /*0780*/  LEA.HI.X R5, R5, UR7, R8, 0x3, P0 ;  /* 0x0000000705057c11 */ /* 0x000fe200080f1c08 */
[----:B0-----:R-:W-:-:S04]  /*0790*/  IMAD.WIDE R2, R27, 0x8, R6 ;  /* 0x000000081b027825 */ /* 0x001fc800078e0206 */
[----:B------:R-:W2:Y:S04]  /*07a0*/  LDG.E.64.CONSTANT R8, desc[UR8][R4.64] ;  /* 0x0000000804087981 */ /* 0x000ea8000c1e9b00 */
[----:B------:R-:W2:Y:S04]  /*07b0*/  LDG.E.64.CONSTANT R6, desc[UR8][R2.64] ;  /* 0x0000000802067981 */ /* 0x000ea8000c1e9b00 */
[----:B------:R-:W3:Y:S04]  /*07c0*/  LDG.E.64.CONSTANT R14, desc[UR8][R2.64+0x8] ;  /* 0x00000808020e7981 */ /* 0x000ee8000c1e9b00 */
[----:B------:R-:W3:Y:S04]  /*07d0*/  LDG.E.64.CONSTANT R16, desc[UR8][R4.64+0x8] ;  /* 0x0000080804107981 */ /* 0x000ee8000c1e9b00 */
[----:B------:R-:W4:Y:S04]  /*07e0*/  LDG.E.64.CONSTANT R20, desc[UR8][R2.64+0x10] ;  /* 0x0000100802147981 */ /* 0x000f28000c1e9b00 */
[----:B------:R-:W4:Y:S04]  /*07f0*/  LDG.E.64.CONSTANT R22, desc[UR8][R4.64+0x10] ;  /* 0x0000100804167981 */ /* 0x000f28000c1e9b00 */
[----:B------:R-:W5:Y:S04]  /*0800*/  LDG.E.64.CONSTANT R12, desc[UR8][R2.64+0x18] ;  /* 0x00001808020c7981 */ /* 0x000f68000c1e9b00 */
[----:B------:R-:W5:Y:S04]  /*0810*/  LDG.E.64.CONSTANT R10, desc[UR8][R4.64+0x18] ;  /* 0x00001808040a7981 */ /* 0x000f68000c1e9b00 */
[----:B------:R-:W5:Y:S04]  /*0820*/  LDG.E.64.CONSTANT R26, desc[UR8][R2.64+0x38] ;  /* 0x00003808021a7981 */ /* 0x000f68000c1e9b00 */
[----:B------:R-:W5:Y:S01]  /*0830*/  LDG.E.64.CONSTANT R28, desc[UR8][R4.64+0x38] ;  /* 0x00003808041c7981 */ /* 0x000f62000c1e9b00 */
[----:B--2---:R-:W-:-:S03]  /*0840*/  DADD R24, R6, -R8 ;  /* 0x0000000006187229 */ /* 0x004fc60000000808 */
[----:B------:R-:W2:Y:S04]  /*0850*/  LDG.E.64.CONSTANT R8, desc[UR8][R2.64+0x20] ;  /* 0x0000200802087981 */ /* 0x000ea8000c1e9b00 */
[----:B------:R-:W2:Y:S01]  /*0860*/  LDG.E.64.CONSTANT R6, desc[UR8][R4.64+0x20] ;  /* 0x0000200804067981 */ /* 0x000ea2000c1e9b00 */
[----:B------:R-:W-:Y:S02]  /*0870*/  DFMA R24, R24, R24, R18 ;  /* 0x000000181818722b */ /* 0x000fe40000000012 */
[----:B---3--:R-:W-:Y:S01]  /*0880*/  DADD R14, R14, -R16 ;  /* 0x000000000e0e7229 */ /* 0x008fe20000000810 */
[----:B------:R-:W3:Y:S04]  /*0890*/  LDG.E.64.CONSTANT R18, desc[UR8][R2.64+0x28] ;  /* 0x0000280802127981 */ /* 0x000ee8000c1e9b00 */
[----:B------:R-:W3:Y:S03]  /*08a0*/  LDG.E.64.CONSTANT R16, desc[UR8][R4.64+0x28] ;  /* 0x0000280804107981 */ /* 0x000ee6000c1e9b00 */
[----:B------:R-:W-:-:S02]  /*08b0*/  DFMA R14, R14, R14, R24 ;  /* 0x0000000e0e0e722b */ /* 0x000fc40000000018 */
[----:B----4-:R-:W-:Y:S01]  /*08c0*/  DADD R24, R20, -R22 ;  /* 0x0000000014187229 */ /* 0x010fe20000000816 */
[----:B------:R-:W4:Y:S04]  /*08d0*/  LDG.E.64.CONSTANT R22, desc[UR8][R2.64+0x30] ;  /* 0x0000300802167981 */ /* 0x000f28000c1e9b00 */
[----:B------:R-:W4:Y:S01]  /*08e0*/  LDG.E.64.CONSTANT R20, desc[UR8][R4.64+0x30] ;  /* 0x0000300804147981 */ /* 0x000f22000c1e9b00 */
[----:B-----5:R-:W-:Y:S02]  /*08f0*/  DADD R10, R12, -R10 ;  /* 0x000000000c0a7229 */ /* 0x020fe4000000080a */
[----:B------:R-:W-:-:S08]  /*0900*/  DFMA R14, R24, R24, R14 ;  /* 0x00000018180e722b */ /* 0x000fd0000000000e */
[----:B------:R-:W-:Y:S02]  /*0910*/  DFMA R14, R10, R10, R14 ;  /* 0x0000000a0a0e722b */ /* 0x000fe4000000000e */
[----:B------:R-:W-:Y:S02]  /*0920*/  DADD R26, R26, -R28 ;  /* 0x000000001a1a7229 */ /* 0x000fe4000000081c */
[----:B--2---:R-:W-:-:S08]  /*0930*/  DADD R6, R8, -R6 ;  /* 0x0000000008067229 */ /* 0x004fd00000000806 */
[----:B------:R-:W-:Y:S02]  /*0940*/  DFMA R14, R6, R6, R14 ;  /* 0x00000006060e722b */ /* 0x000fe4000000000e */
[----:B---3--:R-:W-:-:S08]  /*0950*/  DADD R16, R18, -R16 ;  /* 0x0000000012107229 */ /* 0x008fd00000000810 */
[----:B------:R-:W-:Y:S02]  /*0960*/  DFMA R14, R16, R16, R14 ;  /* 0x00000010100e722b */ /* 0x000fe4000000000e */
[----:B----4-:R-:W-:-:S08]  /*0970*/  DADD R20, R22, -R20 ;  /* 0x0000000016147229 */ /* 0x010fd00000000814 */
[----:B------:R-:W-:-:S08]  /*0980*/  DFMA R14, R20, R20, R14 ;  /* 0x00000014140e722b */ /* 0x000fd0000000000e */
[----:B------:R-:W-:-:S11]  /*0990*/  DFMA R18, R26, R26, R14 ;  /* 0x0000001a1a12722b */ /* 0x000fd6000000000e */
.L_x_589:
        /* <DEDUP_REMOVED lines=12> */
[----:B------:R-:W-:Y:S01]  /*0a60*/  VIADD R7, R9, 0xfff00000 ;  /* 0xfff0000009077836 */ /* 0x000fe20000000000 */
[----:B------:R-:W-:-:S05]  /*0a70*/  MOV R6, R8 ;  /* 0x0000000800067202 */ /* 0x000fca0000000f00 */
[----:B------:R-:W-:-:S08]  /*0a80*/  DFMA R12, R10, -R10, R18 ;  /* 0x8000000a0a0c722b */ /* 0x000fd00000000012 */
[----:B------:R-:W-:Y:S01]  /*0a90*/  DFMA R2, R12, R6, R10 ;  /* 0x000000060c02722b */ /* 0x000fe2000000000a */
[----:B------:R-:W-:Y:S10]  /*0aa0*/  @!P0 BRA `(.L_x_593) ;  /* 0x0000000000108947 */ /* 0x000ff40003800000 */
[----:B------:R-:W-:-:S07]  /*0ab0*/  MOV R2, 0xad0 ;  /* 0x00000ad000027802 */ /* 0x000fce0000000f00 */
[----:B------:R-:W-:Y:S05]  /*0ac0*/  CALL.REL.NOINC `($__internal_19_$__cuda_sm20_dsqrt_rn_f64_mediumpath_v1) ;  /* 0x0000000000447944 */ /* 0x000fea0003c00000 */
[----:B------:R-:W-:Y:S02]  /*0ad0*/  IMAD.MOV.U32 R2, RZ, RZ, R4 ;  /* 0x000000ffff027224 */ /* 0x000fe400078e0004 */
[----:B------:R-:W-:-:S07]  /*0ae0*/  IMAD.MOV.U32 R3, RZ, RZ, R5 ;  /* 0x000000ffff037224 */ /* 0x000fce00078e0005 */
.L_x_593:
[----:B------:R-:W-:Y:S05]  /*0af0*/  BSYNC.RECONVERGENT B0 ;  /* 0x0000000000007941 */ /* 0x000fea0003800200 */
.L_x_592:
        /* <DEDUP_REMOVED lines=14> */
        .weak           $__internal_19_$__cuda_sm20_dsqrt_rn_f64_mediumpath_v1
        .type           $__internal_19_$__cuda_sm20_dsqrt_rn_f64_mediumpath_v1,@function
        .size           $__internal_19_$__cuda_sm20_dsqrt_rn_f64_mediumpath_v1,(.L_x_779 - $__internal_19_$__cuda_sm20_dsqrt_rn_f64_mediumpath_v1)
$__internal_19_$__cuda_sm20_dsqrt_rn_f64_mediumpath_v1:
[----:B------:R-:W-:Y:S01]  /*0be0*/  ISETP.GE.U32.AND P0, PT, R4, -0x3400000, PT ;  /* 0xfcc000000400780c */ /* 0x000fe20003f06070 */
[----:B------:R-:W-:Y:S01]  /*0bf0*/  BSSY.RECONVERGENT B1, `(.L_x_594) ;  /* 0x0000028000017945 */ /* 0x000fe20003800200 */
[----:B------:R-:W-:Y:S01]  /*0c00*/  MOV R9, R7 ;  /* 0x0000000700097202 */ /* 0x000fe20000000f00 */
[----:B------:R-:W-:Y:S01]  /*0c10*/  IMAD.MOV.U32 R6, RZ, RZ, R18 ;  /* 0x000000ffff067224 */ /* 0x000fe200078e0012 */
[----:B------:R-:W-:Y:S01]  /*0c20*/  MOV R4, R12 ;  /* 0x0000000c00047202 */ /* 0x000fe20000000f00 */
[----:B------:R-:W-:Y:S02]  /*0c30*/  IMAD.MOV.U32 R7, RZ, RZ, R19 ;  /* 0x000000ffff077224 */ /* 0x000fe400078e0013 */
[----:B------:R-:W-:-:S06]  /*0c40*/  IMAD.MOV.U32 R5, RZ, RZ, R13 ;  /* 0x000000ffff057224 */ /* 0x000fcc00078e000d */
        /* <DEDUP_REMOVED lines=9> */
.L_x_595:
[----:B------:R-:W-:-:S14]  /*0ce0*/  DSETP.NE.AND P0, PT, R6, RZ, PT ;  /* 0x000000ff0600722a */ /* 0x000fdc0003f05000 */
[----:B------:R-:W-:Y:S05]  /*0cf0*/  @!P0 BRA `(.L_x_597) ;  /* 0x0000000000588947 */ /* 0x000fea0003800000 */
[----:B------:R-:W-:-:S13]  /*0d00*/  ISETP.GE.AND P0, PT, R7, RZ, PT ;  /* 0x000000ff0700720c */ /* 0x000fda0003f06270 */
[----:B------:R-:W-:Y:S01]  /*0d10*/  @!P0 MOV R4, 0x0 ;  /* 0x0000000000048802 */ /* 0x000fe20000000f00 */
        /* <DEDUP_REMOVED lines=18> */
[----:B------:R-:W-:Y:S01]  /*0e40*/  IADD3 R5, PT, PT, R5, -0x3500000, RZ ;  /* 0xfcb0000005057810 */ /* 0x000fe20007ffe0ff */
[----:B------:R-:W-:Y:S06]  /*0e50*/  BRA `(.L_x_596) ;  /* 0x0000000000047947 */ /* 0x000fec0003800000 */
.L_x_597:
[----:B------:R-:W-:-:S11]  /*0e60*/  DADD R4, R6, R6 ;  /* 0x0000000006047229 */ /* 0x000fd60000000006 */
.L_x_596:
[----:B------:R-:W-:Y:S05]  /*0e70*/  BSYNC.RECONVERGENT B1 ;  /* 0x0000000000017941 */ /* 0x000fea0003800200 */
.L_x_594:
[----:B------:R-:W-:-:S04]  /*0e80*/  IMAD.MOV.U32 R3, RZ, RZ, 0x0 ;  /* 0x00000000ff037424 */ /* 0x000fc800078e00ff */
[----:B------:R-:W-:Y:S05]  /*0e90*/  RET.REL.NODEC R2 `(_Z20centroidDistance2UR8PKdS0_Pdiiii) ;  /* 0xfffffff002587950 */ /* 0x000fea0003c3ffff */
.L_x_598:
        /* <DEDUP_REMOVED lines=14> */
.L_x_779:


//--------------------- .text._Z20centroidDistance2UR4PKdS0_Pdiiii --------------------------
	.section	.text._Z20centroidDistance2UR4PKdS0_Pdiiii,"ax",@progbits
	.align	128
        .global         _Z20centroidDistance2UR4PKdS0_Pdiiii
        .type           _Z20centroidDistance2UR4PKdS0_Pdiiii,@function
        .size           _Z20centroidDistance2UR4PKdS0_Pdiiii,(.L_x_780 - _Z20centroidDistance2UR4PKdS0_Pdiiii)
        .other          _Z20centroidDistance2UR4PKdS0_Pdiiii,@"STO_CUDA_ENTRY STV_DEFAULT"
_Z20centroidDistance2UR4PKdS0_Pdiiii:
.text._Z20centroidDistance2UR4PKdS0_Pdiiii:
        /* <DEDUP_REMOVED lines=20> */
[----:B------:R-:W-:Y:S01]  /*0140*/  UIADD3 UR8, UPT, UPT, UR5, -0x1, URZ ;  /* 0xffffffff05087890 */ /* 0x000fe2000fffe0ff */
[----:B------:R-:W-:-:S03]  /*0150*/  UMOV UR4, URZ ;  /* 0x000000ff00047c82 */ /* 0x000fc60008000000 */
[----:B------:R-:W-:Y:S01]  /*0160*/  ULEA.HI UR6, UR8, 0x1, URZ, 0x1e ;  /* 0x0000000108067891 */ /* 0x000fe2000f8ff0ff */
[----:B------:R-:W-:-:S03]  /*0170*/  VIADD R3, R5, UR4 ;  /* 0x0000000405037c36 */ /* 0x000fc60008000000 */
[----:B------:R-:W-:Y:S02]  /*0180*/  ULOP3.LUT UP0, UR9, UR6, 0x3, URZ, 0xc0, !UPT ;  /* 0x0000000306097892 */ /* 0x000fe4000f80c0ff */
[----:B0-----:R-:W-:Y:S01]  /*0190*/  UIMAD UR5, UR5, UR7, URZ ;  /* 0x00000007050572a4 */ /* 0x001fe2000f8e02ff */
[----:B------:R-:W-:Y:S11]  /*01a0*/  BRA.U !UP1, `(.L_x_600) ;  /* 0x0000000509587547 */ /* 0x000ff6000b800000 */
[----:B------:R-:W0:Y:S01]  /*01b0*/  LDCU.128 UR12, c[0x0][0x380] ;  /* 0x00007000ff0c77ac */ /* 0x000e220008000c00 */
[----:B------:R-:W-:Y:S01]  /*01c0*/  IMAD.MOV.U32 R27, RZ, RZ, RZ ;  /* 0x000000ffff1b7224 */ /* 0x000fe200078e00ff */
[----:B------:R-:W-:Y:S02]  /*01d0*/  MOV R2, UR5 ;  /* 0x0000000500027c02 */ /* 0x000fe40008000f00 */
[----:B------:R-:W-:Y:S01]  /*01e0*/  CS2R R18, SRZ ;  /* 0x0000000000127805 */ /* 0x000fe2000001ff00 */
        /* <DEDUP_REMOVED lines=8> */
.L_x_601:
        /* <DEDUP_REMOVED lines=74> */
.L_x_600:
[----:B------:R-:W-:Y:S05]  /*0710*/  BRA.U !UP0, `(.L_x_599) ;  /* 0x0000000508147547 */ /* 0x000fea000b800000 */
[----:B------:R-:W-:Y:S02]  /*0720*/  UISETP.NE.AND UP1, UPT, UR9, 0x1, UPT ;  /* 0x000000010900788c */ /* 0x000fe4000bf25270 */
[----:B------:R-:W-:-:S07]  /*0730*/  ULOP3.LUT UP0, URZ, UR8, 0x4, URZ, 0xc0, !UPT ;  /* 0x0000000408ff7892 */ /* 0x000fce000f80c0ff */
[----:B------:R-:W-:Y:S05]  /*0740*/  BRA.U !UP1, `(.L_x_602) ;  /* 0x0000000109a47547 */ /* 0x000fea000b800000 */
[----:B------:R-:W0:Y:S01]  /*0750*/  LDC.64 R6, c[0x0][0x388] ;  /* 0x0000e200ff067b82 */ /* 0x000e220000000a00 */
[----:B------:R-:W1:Y:S01]  /*0760*/  LDCU.64 UR6, c[0x0][0x380] ;  /* 0x00007000ff0677ac */ /* 0x000e620008000a00 */
[C---:B------:R-:W-:Y:S02]  /*0770*/  IADD3 R2, P0, PT, R27.reuse, R4, RZ ;  /* 0x000000041b027210 */ /* 0x040fe40007f1e0ff */
[----:B------:R-:W-:-:S03]  /*0780*/  IADD3 R9, PT, PT, R27, UR5, RZ ;  /* 0x000000051b097c10 */ /* 0x000fc6000fffe0ff */
[----:B------:R-:W-:Y:S01]  /*0790*/  IMAD.X R11, RZ, RZ, R3, P0 ;  /* 0x000000ffff0b7224 */ /* 0x000fe200000e0603 */
[----:B-1----:R-:W-:Y:S01]  /*07a0*/  LEA R8, P0, R2, UR6, 0x3 ;  /* 0x0000000602087c11 */ /* 0x002fe2000f8018ff */
[----:B0-----:R-:W-:-:S03]  /*07b0*/  IMAD.WIDE R6, R9, 0x8, R6 ;  /* 0x0000000809067825 */ /* 0x001fc600078e0206 */
[----:B------:R-:W-:Y:S02]  /*07c0*/  LEA.HI.X R9, R2, UR7, R11, 0x3, P0 ;  /* 0x0000000702097c11 */ /* 0x000fe400080f1c0b */
[----:B------:R-:W2:Y:S04]  /*07d0*/  LDG.E.64.CONSTANT R10, desc[UR10][R6.64] ;  /* 0x0000000a060a7981 */ /* 0x000ea8000c1e9b00 */
[----:B------:R-:W2:Y:S04]  /*07e0*/  LDG.E.64.CONSTANT R12, desc[UR10][R8.64] ;  /* 0x0000000a080c7981 */ /* 0x000ea8000c1e9b00 */
[----:B------:R-:W3:Y:S04]  /*07f0*/  LDG.E.64.CONSTANT R14, desc[UR10][R6.64+0x8] ;  /* 0x0000080a060e7981 */ /* 0x000ee8000c1e9b00 */
[----:B------:R-:W3:Y:S04]  /*0800*/  LDG.E.64.CONSTANT R16, desc[UR10][R8.64+0x8] ;  /* 0x0000080a08107981 */ /* 0x000ee8000c1e9b00 */
[----:B------:R-:W4:Y:S04]  /*0810*/  LDG.E.64.CONSTANT R20, desc[UR10][R6.64+0x10] ;  /* 0x0000100a06147981 */ /* 0x000f28000c1e9b00 */
[----:B------:R-:W4:Y:S04]  /*0820*/  LDG.E.64.CONSTANT R22, desc[UR10][R8.64+0x10] ;  /* 0x0000100a08167981 */ /* 0x000f28000c1e9b00 */
        /* <DEDUP_REMOVED lines=11> */
[----:B------:R-:W4:Y:S03]  /*08e0*/  LDG.E.64.CONSTANT R20, desc[UR10][R8.64+0x28] ;  /* 0x0000280a08147981 */ /* 0x000f26000c1e9b00 */
[----:B------:R-:W-:Y:S02]  /*08f0*/  DFMA R18, R24, R24, R18 ;  /* 0x000000181812722b */ /* 0x000fe40000000012 */
[----:B--2---:R-:W-:Y:S01]  /*0900*/  DADD R24, R10, -R12 ;  /* 0x000000000a187229 */ /* 0x004fe2000000080c */
[----:B------:R-:W2:Y:S04]  /*0910*/  LDG.E.64.CONSTANT R12, desc[UR10][R6.64+0x30] ;  /* 0x0000300a060c7981 */ /* 0x000ea8000c1e9b00 */
[----:B------:R-:W2:Y:S04]  /*0920*/  LDG.E.64.CONSTANT R10, desc[UR10][R8.64+0x30] ;  /* 0x0000300a080a7981 */ /* 0x000ea8000c1e9b00 */
[----:B------:R-:W5:Y:S01]  /*0930*/  LDG.E.64.CONSTANT R8, desc[UR10][R8.64+0x38] ;  /* 0x0000380a08087981 */ /* 0x000f62000c1e9b00 */
[----:B------:R-:W-:-:S02]  /*0940*/  DFMA R18, R24, R24, R18 ;  /* 0x000000181812722b */ /* 0x000fc40000000012 */
[----:B---3--:R-:W-:Y:S02]  /*0950*/  DADD R14, R14, -R16 ;  /* 0x000000000e0e7229 */ /* 0x008fe40000000810 */
[----:B----4-:R-:W-:-:S06]  /*0960*/  DADD R20, R22, -R20 ;  /* 0x0000000016147229 */ /* 0x010fcc0000000814 */
[----:B------:R-:W-:-:S08]  /*0970*/  DFMA R18, R14, R14, R18 ;  /* 0x0000000e0e12722b */ /* 0x000fd00000000012 */
[----:B------:R-:W-:Y:S01]  /*0980*/  DFMA R18, R20, R20, R18 ;  /* 0x000000141412722b */ /* 0x000fe20000000012 */
[----:B------:R-:W-:Y:S01]  /*0990*/  VIADD R27, R27, 0x8 ;  /* 0x000000081b1b7836 */ /* 0x000fe20000000000 */
[----:B--2---:R-:W-:-:S08]  /*09a0*/  DADD R10, R12, -R10 ;  /* 0x000000000c0a7229 */ /* 0x004fd0000000080a */
[----:B------:R-:W-:Y:S02]  /*09b0*/  DFMA R18, R10, R10, R18 ;  /* 0x0000000a0a12722b */ /* 0x000fe40000000012 */
[----:B-----5:R-:W-:-:S08]  /*09c0*/  DADD R28, R28, -R8 ;  /* 0x000000001c1c7229 */ /* 0x020fd00000000808 */
[----:B------:R-:W-:-:S11]  /*09d0*/  DFMA R18, R28, R28, R18 ;  /* 0x0000001c1c12722b */ /* 0x000fd60000000012 */
.L_x_602:
        /* <DEDUP_REMOVED lines=25> */
.L_x_599:
        /* <DEDUP_REMOVED lines=18> */
[----:B------:R-:W-:Y:S05]  /*0c90*/  CALL.REL.NOINC `($__internal_20_$__cuda_sm20_dsqrt_rn_f64_mediumpath_v1) ;  /* 0x0000000000447944 */ /* 0x000fea0003c00000 */
[----:B------:R-:W-:Y:S02]  /*0ca0*/  IMAD.MOV.U32 R2, RZ, RZ, R4 ;  /* 0x000000ffff027224 */ /* 0x000fe400078e0004 */
[----:B------:R-:W-:-:S07]  /*0cb0*/  IMAD.MOV.U32 R3, RZ, RZ, R5 ;  /* 0x000000ffff037224 */ /* 0x000fce00078e0005 */
.L_x_604:
[----:B------:R-:W-:Y:S05]  /*0cc0*/  BSYNC.RECONVERGENT B0 ;  /* 0x0000000000007941 */ /* 0x000fea0003800200 */
.L_x_603:
        /* <DEDUP_REMOVED lines=14> */
        .weak           $__internal_20_$__cuda_sm20_dsqrt_rn_f64_mediumpath_v1
        .type           $__internal_20_$__cuda_sm20_dsqrt_rn_f64_mediumpath_v1,@function
        .size           $__internal_20_$__cuda_sm20_dsqrt_rn_f64_mediumpath_v1,(.L_x_780 - $__internal_20_$__cuda_sm20_dsqrt_rn_f64_mediumpath_v1)
$__internal_20_$__cuda_sm20_dsqrt_rn_f64_mediumpath_v1:
        /* <DEDUP_REMOVED lines=16> */
.L_x_606:
        /* <DEDUP_REMOVED lines=24> */
.L_x_608:
[----:B------:R-:W-:-:S11]  /*1030*/  DADD R4, R6, R6 ;  /* 0x0000000006047229 */ /* 0x000fd60000000006 */
.L_x_607:
[----:B------:R-:W-:Y:S05]  /*1040*/  BSYNC.RECONVERGENT B1 ;  /* 0x0000000000017941 */ /* 0x000fea0003800200 */
.L_x_605:
[----:B------:R-:W-:-:S04]  /*1050*/  IMAD.MOV.U32 R3, RZ, RZ, 0x0 ;  /* 0x00000000ff037424 */ /* 0x000fc800078e00ff */
[----:B------:R-:W-:Y:S05]  /*1060*/  RET.REL.NODEC R2 `(_Z20centroidDistance2UR4PKdS0_Pdiiii) ;  /* 0xffffffec02e47950 */ /* 0x000fea0003c3ffff */
.L_x_609:
        /* <DEDUP_REMOVED lines=9> */
.L_x_780:


//--------------------- .text._Z20centroidDistance2UR2PKdS0_Pdiiii --------------------------
	.section	.text._Z20centroidDistance2UR2PKdS0_Pdiiii,"ax",@progbits
	.align	128
        .global         _Z20centroidDistance2UR2PKdS0_Pdiiii
        .type           _Z20centroidDistance2UR2PKdS0_Pdiiii,@function
        .size           _Z20centroidDistance2UR2PKdS0_Pdiiii,(.L_x_781 - _Z20centroidDistance2UR2PKdS0_Pdiiii)
        .other          _Z20centroidDistance2UR2PKdS0_Pdiiii,@"STO_CUDA_ENTRY STV_DEFAULT"
_Z20centroidDistance2UR2PKdS0_Pdiiii:
.text._Z20centroidDistance2UR2PKdS0_Pdiiii:
        /* <DEDUP_REMOVED lines=24> */
[----:B------:R-:W-:-:S04]  /*0180*/  ULOP3.LUT UR9, UR6, 0x7, URZ, 0xc0, !UPT ;  /* 0x0000000706097892 */ /* 0x000fc8000f8ec0ff */
[----:B------:R-:W-:Y:S02]  /*0190*/  UISETP.NE.AND UP0, UPT, UR9, URZ, UPT ;  /* 0x000000ff0900728c */ /* 0x000fe4000bf05270 */
[----:B0-----:R-:W-:Y:S01]  /*01a0*/  UIMAD UR5, UR5, UR7, URZ ;  /* 0x00000007050572a4 */ /* 0x001fe2000f8e02ff */
[----:B------:R-:W-:Y:S11]  /*01b0*/  BRA.U !UP1, `(.L_x_611) ;  /* 0x00000005094c7547 */ /* 0x000ff6000b800000 */
[----:B------:R-:W0:Y:S01]  /*01c0*/  LDCU.64 UR12, c[0x0][0x380] ;  /* 0x00007000ff0c77ac */ /* 0x000e220008000a00 */
[----:B------:R-:W-:Y:S01]  /*01d0*/  IMAD.MOV.U32 R27, RZ, RZ, RZ ;  /* 0x000000ffff1b7224 */ /* 0x000fe200078e00ff */
[----:B------:R-:W-:Y:S02]  /*01e0*/  MOV R2, UR5 ;  /* 0x0000000500027c02 */ /* 0x000fe40008000f00 */
[----:B------:R-:W-:Y:S01]  /*01f0*/  CS2R R18, SRZ ;  /* 0x0000000000127805 */ /* 0x000fe2000001ff00 */
[----:B------:R-:W-:-:S04]  /*0200*/  ULOP3.LUT UR4, UR6, 0x7ffffff8, URZ, 0xc0, !UPT ;  /* 0x7ffffff806047892 */ /* 0x000fc8000f8ec0ff */
[----:B------:R-:W-:Y:S01]  /*0210*/  UIADD3 UR4, UPT, UPT, -UR4, URZ, URZ ;  /* 0x000000ff04047290 */ /* 0x000fe2000fffe1ff */
[----:B0-----:R-:W-:-:S04]  /*0220*/  LEA R6, P0, R4, UR12, 0x3 ;  /* 0x0000000c04067c11 */ /* 0x001fc8000f8018ff */
[----:B------:R-:W-:Y:S02]  /*0230*/  IADD3 R6, P1, PT, R6, 0x40, RZ ;  /* 0x0000004006067810 */ /* 0x000fe40007f3e0ff */
[----:B------:R-:W-:-:S05]  /*0240*/  LEA.HI.X R7, R4, UR13, R3, 0x3, P0 ;  /* 0x0000000d04077c11 */ /* 0x000fca00080f1c03 */
[----:B------:R-:W-:-:S07]  /*0250*/  IMAD.X R7, RZ, RZ, R7, P1 ;  /* 0x000000ffff077224 */ /* 0x000fce00008e0607 */
.L_x_612:
[----:B------:R-:W0:Y:S01]  /*0260*/  LDC.64 R28, c[0x0][0x388] ;  /* 0x0000e200ff1c7b82 */ /* 0x000e220000000a00 */
[----:B------:R-:W2:Y:S04]  /*0270*/  LDG.E.64.CONSTANT R8, desc[UR10][R6.64+-0x40] ;  /* 0xffffc00a06087981 */ /* 0x000ea8000c1e9b00 */
[----:B------:R-:W3:Y:S04]  /*0280*/  LDG.E.64.CONSTANT R20, desc[UR10][R6.64+-0x38] ;  /* 0xffffc80a06147981 */ /* 0x000ee8000c1e9b00 */
[----:B------:R-:W4:Y:S04]  /*0290*/  LDG.E.64.CONSTANT R12, desc[UR10][R6.64+-0x30] ;  /* 0xffffd00a060c7981 */ /* 0x000f28000c1e9b00 */
[----:B------:R-:W5:Y:S04]  /*02a0*/  LDG.E.64.CONSTANT R16, desc[UR10][R6.64+-0x28] ;  /* 0xffffd80a06107981 */ /* 0x000f68000c1e9b00 */
[----:B------:R-:W5:Y:S01]  /*02b0*/  LDG.E.64.CONSTANT R24, desc[UR10][R6.64+0x38] ;  /* 0x0000380a06187981 */ /* 0x000f62000c1e9b00 */
[----:B0-----:R-:W-:-:S05]  /*02c0*/  IMAD.WIDE R28, R2, 0x8, R28 ;  /* 0x00000008021c7825 */ /* 0x001fca00078e021c */
[----:B------:R-:W2:Y:S04]  /*02d0*/  LDG.E.64.CONSTANT R22, desc[UR10][R28.64] ;  /* 0x0000000a1c167981 */ /* 0x000ea8000c1e9b00 */
[----:B------:R-:W3:Y:S04]  /*02e0*/  LDG.E.64.CONSTANT R10, desc[UR10][R28.64+0x8] ;  /* 0x0000080a1c0a7981 */ /* 0x000ee8000c1e9b00 */
[----:B------:R-:W4:Y:S01]  /*02f0*/  LDG.E.64.CONSTANT R14, desc[UR10][R28.64+0x10] ;  /* 0x0000100a1c0e7981 */ /* 0x000f22000c1e9b00 */
        /* <DEDUP_REMOVED lines=51> */
[----:B------:R-:W-:Y:S01]  /*0630*/  VIADD R27, R27, 0x10 ;  /* 0x000000101b1b7836 */ /* 0x000fe20000000000 */
[----:B------:R-:W-:-:S03]  /*0640*/  IADD3 R2, PT, PT, R2, 0x10, RZ ;  /* 0x0000001002027810 */ /* 0x000fc60007ffe0ff */
[----:B------:R-:W-:Y:S01]  /*0650*/  IMAD.X R7, RZ, RZ, R7, P0 ;  /* 0x000000ffff077224 */ /* 0x000fe200000e0607 */
        /* <DEDUP_REMOVED lines=9> */
.L_x_611:
[----:B------:R-:W-:Y:S05]  /*06f0*/  BRA.U !UP0, `(.L_x_610) ;  /* 0x0000000508687547 */ /* 0x000fea000b800000 */
[----:B------:R-:W-:Y:S02]  /*0700*/  UISETP.GE.U32.AND UP0, UPT, UR9, 0x4, UPT ;  /* 0x000000040900788c */ /* 0x000fe4000bf06070 */
[----:B------:R-:W-:-:S07]  /*0710*/  ULOP3.LUT UP1, UR6, UR6, 0x3, URZ, 0xc0, !UPT ;  /* 0x0000000306067892 */ /* 0x000fce000f82c0ff */
[----:B------:R-:W-:Y:S05]  /*0720*/  BRA.U !UP0, `(.L_x_613) ;  /* 0x0000000108a47547 */ /* 0x000fea000b800000 */
[----:B------:R-:W0:Y:S01]  /*0730*/  LDC.64 R6, c[0x0][0x388] ;  /* 0x0000e200ff067b82 */ /* 0x000e220000000a00 */
[----:B------:R-:W1:Y:S01]  /*0740*/  LDCU.64 UR12, c[0x0][0x380] ;  /* 0x00007000ff0c77ac */ /* 0x000e620008000a00 */
[C---:B------:R-:W-:Y:S01]  /*0750*/  IADD3 R2, P0, PT, R27.reuse, R4, RZ ;  /* 0x000000041b027210 */ /* 0x040fe20007f1e0ff */
[----:B------:R-:W-:-:S04]  /*0760*/  VIADD R9, R27, UR5 ;  /* 0x000000051b097c36 */ /* 0x000fc80008000000 */
        /* <DEDUP_REMOVED lines=37> */
.L_x_613:
        /* <DEDUP_REMOVED lines=20> */
[----:B------:R-:W-:Y:S01]  /*0b00*/  VIADD R27, R27, 0x4 ;  /* 0x000000041b1b7836 */ /* 0x000fe20000000000 */
        /* <DEDUP_REMOVED lines=8> */
.L_x_614:
[----:B------:R-:W-:Y:S05]  /*0b90*/  BRA.U UP0, `(.L_x_610) ;  /* 0x0000000100407547 */ /* 0x000fea000b800000 */
[----:B------:R-:W0:Y:S01]  /*0ba0*/  LDC.64 R8, c[0x0][0x388] ;  /* 0x0000e200ff087b82 */ /* 0x000e220000000a00 */
[----:B------:R-:W1:Y:S01]  /*0bb0*/  LDCU.64 UR6, c[0x0][0x380] ;  /* 0x00007000ff0677ac */ /* 0x000e620008000a00 */
[C---:B------:R-:W-:Y:S01]  /*0bc0*/  IADD3 R4, P0, PT, R27.reuse, R4, RZ ;  /* 0x000000041b047210 */ /* 0x040fe20007f1e0ff */
[----:B------:R-:W-:-:S03]  /*0bd0*/  VIADD R27, R27, UR5 ;  /* 0x000000051b1b7c36 */ /* 0x000fc60008000000 */
[----:B------:R-:W-:Y:S02]  /*0be0*/  IADD3.X R5, PT, PT, RZ, R3, RZ, P0, !PT ;  /* 0x00000003ff057210 */ /* 0x000fe400007fe4ff */
[----:B-1----:R-:W-:-:S04]  /*0bf0*/  LEA R6, P0, R4, UR6, 0x3 ;  /* 0x0000000604067c11 */ /* 0x002fc8000f8018ff */
[----:B------:R-:W-:Y:S01]  /*0c00*/  LEA.HI.X R7, R4, UR7, R5, 0x3, P0 ;  /* 0x0000000704077c11 */ /* 0x000fe200080f1c05 */
[----:B0-----:R-:W-:-:S04]  /*0c10*/  IMAD.WIDE R2, R27, 0x8, R8 ;  /* 0x000000081b027825 */ /* 0x001fc800078e0208 */
        /* <DEDUP_REMOVED lines=8> */
.L_x_610:
        /* <DEDUP_REMOVED lines=12> */
[----:B------:R-:W-:Y:S01]  /*0d60*/  IADD3 R7, PT, PT, R9, -0x100000, RZ ;  /* 0xfff0000009077810 */ /* 0x000fe20007ffe0ff */
[----:B------:R-:W-:-:S05]  /*0d70*/  IMAD.MOV.U32 R6, RZ, RZ, R8 ;  /* 0x000000ffff067224 */ /* 0x000fca00078e0008 */
[----:B------:R-:W-:-:S08]  /*0d80*/  DFMA R12, R10, -R10, R18 ;  /* 0x8000000a0a0c722b */ /* 0x000fd00000000012 */
[----:B------:R-:W-:Y:S01]  /*0d90*/  DFMA R2, R12, R6, R10 ;  /* 0x000000060c02722b */ /* 0x000fe2000000000a */
[----:B------:R-:W-:Y:S10]  /*0da0*/  @!P0 BRA `(.L_x_616) ;  /* 0x0000000000108947 */ /* 0x000ff40003800000 */
[----:B------:R-:W-:-:S07]  /*0db0*/  MOV R2, 0xdd0 ;  /* 0x00000dd000027802 */ /* 0x000fce0000000f00 */
[----:B------:R-:W-:Y:S05]  /*0dc0*/  CALL.REL.NOINC `($__internal_21_$__cuda_sm20_dsqrt_rn_f64_mediumpath_v1) ;  /* 0x0000000000447944 */ /* 0x000fea0003c00000 */
[----:B------:R-:W-:Y:S02]  /*0dd0*/  IMAD.MOV.U32 R2, RZ, RZ, R4 ;  /* 0x000000ffff027224 */ /* 0x000fe400078e0004 */
[----:B------:R-:W-:-:S07]  /*0de0*/  IMAD.MOV.U32 R3, RZ, RZ, R5 ;  /* 0x000000ffff037224 */ /* 0x000fce00078e0005 */
.L_x_616:
[----:B------:R-:W-:Y:S05]  /*0df0*/  BSYNC.RECONVERGENT B0 ;  /* 0x0000000000007941 */ /* 0x000fea0003800200 */
.L_x_615:
        /* <DEDUP_REMOVED lines=14> */
        .weak           $__internal_21_$__cuda_sm20_dsqrt_rn_f64_mediumpath_v1
        .type           $__internal_21_$__cuda_sm20_dsqrt_rn_f64_mediumpath_v1,@function
        .size           $__internal_21_$__cuda_sm20_dsqrt_rn_f64_mediumpath_v1,(.L_x_781 - $__internal_21_$__cuda_sm20_dsqrt_rn_f64_mediumpath_v1)
$__internal_21_$__cuda_sm20_dsqrt_rn_f64_mediumpath_v1:
        /* <DEDUP_REMOVED lines=16> */
.L_x_618:
        /* <DEDUP_REMOVED lines=24> */
.L_x_620:
[----:B------:R-:W-:-:S11]  /*1160*/  DADD R4, R6, R6 ;  /* 0x0000000006047229 */ /* 0x000fd60000000006 */
.L_x_619:
[----:B------:R-:W-:Y:S05]  /*1170*/  BSYNC.RECONVERGENT B1 ;  /* 0x0000000000017941 */ /* 0x000fea0003800200 */
.L_x_617:
[----:B------:R-:W-:-:S04]  /*1180*/  IMAD.MOV.U32 R3, RZ, RZ, 0x0 ;  /* 0x00000000ff037424 */ /* 0x000fc800078e00ff */
[----:B------:R-:W-:Y:S05]  /*1190*/  RET.REL.NODEC R2 `(_Z20centroidDistance2UR2PKdS0_Pdiiii) ;  /* 0xffffffec02987950 */ /* 0x000fea0003c3ffff */
.L_x_621:
        /* <DEDUP_REMOVED lines=14> */
.L_x_781:


//--------------------- .text._Z17centroidDistance2PKdS0_Pdiiii --------------------------
	.section	.text._Z17centroidDistance2PKdS0_Pdiiii,"ax",@progbits
	.align	128
        .global         _Z17centroidDistance2PKdS0_Pdiiii
        .type           _Z17centroidDistance2PKdS0_Pdiiii,@function
        .size           _Z17centroidDistance2PKdS0_Pdiiii,(.L_x_782 - _Z17centroidDistance2PKdS0_Pdiiii)
        .other          _Z17centroidDistance2PKdS0_Pdiiii,@"STO_CUDA_ENTRY STV_DEFAULT"
_Z17centroidDistance2PKdS0_Pdiiii:
.text._Z17centroidDistance2PKdS0_Pdiiii:
        /* <DEDUP_REMOVED lines=15> */
[----:B------:R-:W0:Y:S01]  /*00f0*/  LDC R8, c[0x0][0x3a0] ;  /* 0x0000e800ff087b82 */ /* 0x000e220000000800 */
[C---:B------:R-:W-:Y:S01]  /*0100*/  ISETP.GE.U32.AND P1, PT, R3.reuse, 0x8, PT ;  /* 0x000000080300780c */ /* 0x040fe20003f26070 */
[----:B------:R-:W-:Y:S01]  /*0110*/  IMAD.WIDE.U32 R6, R0, R3, RZ ;  /* 0x0000000300067225 */ /* 0x000fe200078e00ff */
[----:B------:R-:W-:Y:S01]  /*0120*/  UMOV UR4, URZ ;  /* 0x000000ff00047c82 */ /* 0x000fe20008000000 */
[----:B------:R-:W-:Y:S02]  /*0130*/  LOP3.LUT R2, R3, 0x7, RZ, 0xc0, !PT ;  /* 0x0000000703027812 */ /* 0x000fe400078ec0ff */
[----:B------:R-:W-:Y:S01]  /*0140*/  CS2R R20, SRZ ;  /* 0x0000000000147805 */ /* 0x000fe2000001ff00 */
[----:B------:R-:W-:Y:S01]  /*0150*/  VIADD R5, R7, UR4 ;  /* 0x0000000407057c36 */ /* 0x000fe20008000000 */
[----:B------:R-:W-:Y:S01]  /*0160*/  ISETP.NE.AND P0, PT, R2, RZ, PT ;  /* 0x000000ff0200720c */ /* 0x000fe20003f05270 */
[----:B------:R-:W-:Y:S02]  /*0170*/  IMAD.MOV.U32 R4, RZ, RZ, RZ ;  /* 0x000000ffff047224 */ /* 0x000fe400078e00ff */
[----:B0-----:R-:W-:-:S03]  /*0180*/  IMAD R25, R3, R8, RZ ;  /* 0x0000000803197224 */ /* 0x001fc600078e02ff */
[----:B------:R-:W-:Y:S07]  /*0190*/  @!P1 BRA `(.L_x_623) ;  /* 0x0000000000d09947 */ /* 0x000fee0003800000 */
[----:B------:R-:W0:Y:S01]  /*01a0*/  LDCU.128 UR8, c[0x0][0x380] ;  /* 0x00007000ff0877ac */ /* 0x000e220008000c00 */
[----:B------:R-:W-:Y:S01]  /*01b0*/  LOP3.LUT R4, R3, 0x7ffffff8, RZ, 0xc0, !PT ;  /* 0x7ffffff803047812 */ /* 0x000fe200078ec0ff */
[----:B------:R-:W-:Y:S01]  /*01c0*/  IMAD.MOV.U32 R28, RZ, RZ, R25 ;  /* 0x000000ffff1c7224 */ /* 0x000fe200078e0019 */
[----:B------:R-:W-:-:S03]  /*01d0*/  CS2R R20, SRZ ;  /* 0x0000000000147805 */ /* 0x000fc6000001ff00 */
[----:B------:R-:W-:Y:S01]  /*01e0*/  IMAD.MOV R24, RZ, RZ, -R4 ;  /* 0x000000ffff187224 */ /* 0x000fe200078e0a04 */
[----:B0-----:R-:W-:Y:S01]  /*01f0*/  LEA R8, P1, R6, UR8, 0x3 ;  /* 0x0000000806087c11 */ /* 0x001fe2000f8218ff */
[----:B------:R-:W-:-:S03]  /*0200*/  UIADD3 UR4, UP0, UPT, UR10, 0x20, URZ ;  /* 0x000000200a047890 */ /* 0x000fc6000ff1e0ff */
[----:B------:R-:W-:Y:S01]  /*0210*/  IADD3 R8, P2, PT, R8, 0x20, RZ ;  /* 0x0000002008087810 */ /* 0x000fe20007f5e0ff */
[----:B------:R-:W-:Y:S01]  /*0220*/  UIADD3.X UR5, UPT, UPT, URZ, UR11, URZ, UP0, !UPT ;  /* 0x0000000bff057290 */ /* 0x000fe200087fe4ff */
[----:B------:R-:W-:-:S05]  /*0230*/  LEA.HI.X R9, R6, UR9, R5, 0x3, P1 ;  /* 0x0000000906097c11 */ /* 0x000fca00088f1c05 */
[----:B------:R-:W-:-:S07]  /*0240*/  IMAD.X R9, RZ, RZ, R9, P2 ;  /* 0x000000ffff097224 */ /* 0x000fce00010e0609 */
.L_x_624:
[----:B------:R-:W-:Y:S01]  /*0250*/  MOV R27, UR5 ;  /* 0x00000005001b7c02 */ /* 0x000fe20008000f00 */
[----:B------:R-:W-:Y:S01]  /*0260*/  IMAD.U32 R26, RZ, RZ, UR4 ;  /* 0x00000004ff1a7e24 */ /* 0x000fe2000f8e00ff */
[----:B------:R-:W2:Y:S03]  /*0270*/  LDG.E.64.CONSTANT R18, desc[UR6][R8.64+-0x20] ;  /* 0xffffe00608127981 */ /* 0x000ea6000c1e9b00 */
[----:B------:R-:W-:Y:S01]  /*0280*/  IMAD.WIDE R26, R28, 0x8, R26 ;  /* 0x000000081c1a7825 */ /* 0x000fe200078e021a */
[----:B------:R-:W3:Y:S04]  /*0290*/  LDG.E.64.CONSTANT R12, desc[UR6][R8.64+-0x18] ;  /* 0xffffe806080c7981 */ /* 0x000ee8000c1e9b00 */
[----:B------:R-:W2:Y:S04]  /*02a0*/  LDG.E.64.CONSTANT R14, desc[UR6][R26.64+-0x20] ;  /* 0xffffe0061a0e7981 */ /* 0x000ea8000c1e9b00 */
[----:B------:R-:W3:Y:S04]  /*02b0*/  LDG.E.64.CONSTANT R10, desc[UR6][R26.64+-0x18] ;  /* 0xffffe8061a0a7981 */ /* 0x000ee8000c1e9b00 */
[----:B------:R-:W4:Y:S04]  /*02c0*/  LDG.E.64.CONSTANT R16, desc[UR6][R8.64+-0x10] ;  /* 0xfffff00608107981 */ /* 0x000f28000c1e9b00 */
[----:B------:R-:W5:Y:S01]  /*02d0*/  LDG.E.64.CONSTANT R22, desc[UR6][R8.64+0x18] ;  /* 0x0000180608167981 */ /* 0x000f62000c1e9b00 */
[----:B--2---:R-:W-:-:S03]  /*02e0*/  DADD R18, R14, -R18 ;  /* 0x000000000e127229 */ /* 0x004fc60000000812 */
[----:B------:R-:W4:Y:S01]  /*02f0*/  LDG.E.64.CONSTANT R14, desc[UR6][R26.64+-0x10] ;  /* 0xfffff0061a0e7981 */ /* 0x000f22000c1e9b00 */
[----:B---3--:R-:W-:-:S03]  /*0300*/  DADD R12, R10, -R12 ;  /* 0x000000000a0c7229 */ /* 0x008fc6000000080c */
[----:B------:R-:W2:Y:S01]  /*0310*/  LDG.E.64.CONSTANT R10, desc[UR6][R26.64+-0x8] ;  /* 0xfffff8061a0a7981 */ /* 0x000ea2000c1e9b00 */
[----:B------:R-:W-:-:S03]  /*0320*/  DFMA R18, R18, R18, R20 ;  /* 0x000000121212722b */ /* 0x000fc60000000014 */
[----:B------:R-:W2:Y:S05]  /*0330*/  LDG.E.64.CONSTANT R20, desc[UR6][R8.64+-0x8] ;  /* 0xfffff80608147981 */ /* 0x000eaa000c1e9b00 */
[----:B------:R-:W-:Y:S02]  /*0340*/  DFMA R12, R12, R12, R18 ;  /* 0x0000000c0c0c722b */ /* 0x000fe40000000012 */
[----:B------:R-:W3:Y:S01]  /*0350*/  LDG.E.64.CONSTANT R18, desc[UR6][R8.64] ;  /* 0x0000000608127981 */ /* 0x000ee2000c1e9b00 */
[----:B----4-:R-:W-:-:S03]  /*0360*/  DADD R16, R14, -R16 ;  /* 0x000000000e107229 */ /* 0x010fc60000000810 */
[----:B------:R-:W3:Y:S05]  /*0370*/  LDG.E.64.CONSTANT R14, desc[UR6][R26.64] ;  /* 0x000000061a0e7981 */ /* 0x000eea000c1e9b00 */
[----:B------:R-:W-:Y:S02]  /*0380*/  DFMA R16, R16, R16, R12 ;  /* 0x000000101010722b */ /* 0x000fe4000000000c */
[----:B--2---:R-:W-:Y:S01]  /*0390*/  DADD R20, R10, -R20 ;  /* 0x000000000a147229 */ /* 0x004fe20000000814 */
[----:B------:R-:W2:Y:S04]  /*03a0*/  LDG.E.64.CONSTANT R12, desc[UR6][R26.64+0x8] ;  /* 0x000008061a0c7981 */ /* 0x000ea8000c1e9b00 */
[----:B------:R-:W2:Y:S03]  /*03b0*/  LDG.E.64.CONSTANT R10, desc[UR6][R8.64+0x8] ;  /* 0x00000806080a7981 */ /* 0x000ea6000c1e9b00 */
[----:B------:R-:W-:Y:S01]  /*03c0*/  DFMA R20, R20, R20, R16 ;  /* 0x000000141414722b */ /* 0x000fe20000000010 */
[----:B------:R-:W4:Y:S01]  /*03d0*/  LDG.E.64.CONSTANT R16, desc[UR6][R26.64+0x10] ;  /* 0x000010061a107981 */ /* 0x000f22000c1e9b00 */
[----:B---3--:R-:W-:-:S03]  /*03e0*/  DADD R18, R14, -R18 ;  /* 0x000000000e127229 */ /* 0x008fc60000000812 */
[----:B------:R0:W4:Y:S05]  /*03f0*/  LDG.E.64.CONSTANT R14, desc[UR6][R8.64+0x10] ;  /* 0x00001006080e7981 */ /* 0x00012a000c1e9b00 */
[----:B------:R-:W-:Y:S01]  /*0400*/  DFMA R18, R18, R18, R20 ;  /* 0x000000121212722b */ /* 0x000fe20000000014 */
[----:B------:R-:W5:Y:S01]  /*0410*/  LDG.E.64.CONSTANT R20, desc[UR6][R26.64+0x18] ;  /* 0x000018061a147981 */ /* 0x000f62000c1e9b00 */
[----:B--2---:R-:W-:Y:S01]  /*0420*/  DADD R10, R12, -R10 ;  /* 0x000000000c0a7229 */ /* 0x004fe2000000080a */
[----:B------:R-:W-:-:S07]  /*0430*/  VIADD R24, R24, 0x8 ;  /* 0x0000000818187836 */ /* 0x000fce0000000000 */
[----:B------:R-:W-:Y:S01]  /*0440*/  DFMA R18, R10, R10, R18 ;  /* 0x0000000a0a12722b */ /* 0x000fe20000000012 */
[----:B------:R-:W-:Y:S02]  /*0450*/  ISETP.NE.AND P1, PT, R24, RZ, PT ;  /* 0x000000ff1800720c */ /* 0x000fe40003f25270 */
[----:B0-----:R-:W-:Y:S01]  /*0460*/  IADD3 R8, P2, PT, R8, 0x40, RZ ;  /* 0x0000004008087810 */ /* 0x001fe20007f5e0ff */
[----:B------:R-:W-:-:S04]  /*0470*/  VIADD R28, R28, 0x8 ;  /* 0x000000081c1c7836 */ /* 0x000fc80000000000 */
[----:B------:R-:W-:Y:S01]  /*0480*/  IMAD.X R9, RZ, RZ, R9, P2 ;  /* 0x000000ffff097224 */ /* 0x000fe200010e0609 */
[----:B----4-:R-:W-:Y:S02]  /*0490*/  DADD R14, R16, -R14 ;  /* 0x00000000100e7229 */ /* 0x010fe4000000080e */
[----:B-----5:R-:W-:-:S06]  /*04a0*/  DADD R20, R20, -R22 ;  /* 0x0000000014147229 */ /* 0x020fcc0000000816 */
[----:B------:R-:W-:-:S08]  /*04b0*/  DFMA R18, R14, R14, R18 ;  /* 0x0000000e0e12722b */ /* 0x000fd00000000012 */
[----:B------:R-:W-:Y:S01]  /*04c0*/  DFMA R20, R20, R20, R18 ;  /* 0x000000141414722b */ /* 0x000fe20000000012 */
[----:B------:R-:W-:Y:S10]  /*04d0*/  @P1 BRA `(.L_x_624) ;  /* 0xfffffffc005c1947 */ /* 0x000ff4000383ffff */
.L_x_623:
[----:B------:R-:W-:Y:S05]  /*04e0*/  @!P0 BRA `(.L_x_622) ;  /* 0x0000000000f88947 */ /* 0x000fea0003800000 */
[----:B------:R-:W-:Y:S02]  /*04f0*/  ISETP.GE.U32.AND P1, PT, R2, 0x4, PT ;  /* 0x000000040200780c */ /* 0x000fe40003f26070 */
[----:B------:R-:W-:-:S04]  /*0500*/  LOP3.LUT R24, R3, 0x3, RZ, 0xc0, !PT ;  /* 0x0000000303187812 */ /* 0x000fc800078ec0ff */
[----:B------:R-:W-:-:S07]  /*0510*/  ISETP.NE.AND P0, PT, R24, RZ, PT ;  /* 0x000000ff1800720c */ /* 0x000fce0003f05270 */
[----:B------:R-:W-:Y:S06]  /*0520*/  @!P1 BRA `(.L_x_625) ;  /* 0x0000000000649947 */ /* 0x000fec0003800000 */
[----:B------:R-:W0:Y:S01]  /*0530*/  LDC.64 R18, c[0x0][0x388] ;  /* 0x0000e200ff127b82 */ /* 0x000e220000000a00 */
[----:B------:R-:W1:Y:S01]  /*0540*/  LDCU.64 UR4, c[0x0][0x380] ;  /* 0x00007000ff0477ac */ /* 0x000e620008000a00 */
[----:B------:R-:W-:Y:S01]  /*0550*/  IADD3 R2, P1, PT, R4, R6, RZ ;  /* 0x0000000604027210 */ /* 0x000fe20007f3e0ff */
[----:B------:R-:W-:-:S04]  /*0560*/  IMAD.IADD R9, R25, 0x1, R4 ;  /* 0x0000000119097824 */ /* 0x000fc800078e0204 */
        /* <DEDUP_REMOVED lines=12> */
[----:B------:R-:W-:Y:S01]  /*0630*/  IADD3 R4, PT, PT, R4, 0x4, RZ ;  /* 0x0000000404047810 */ /* 0x000fe20007ffe0ff */
        /* <DEDUP_REMOVED lines=8> */
.L_x_625:
[----:B------:R-:W-:Y:S05]  /*06c0*/  @!P0 BRA `(.L_x_622) ;  /* 0x0000000000808947 */ /* 0x000fea0003800000 */
[----:B------:R-:W-:Y:S02]  /*06d0*/  ISETP.NE.AND P1, PT, R24, 0x1, PT ;  /* 0x000000011800780c */ /* 0x000fe40003f25270 */
[----:B------:R-:W-:-:S04]  /*06e0*/  LOP3.LUT R3, R3, 0x1, RZ, 0xc0, !PT ;  /* 0x0000000103037812 */ /* 0x000fc800078ec0ff */
[----:B------:R-:W-:-:S07]  /*06f0*/  ISETP.NE.U32.AND P0, PT, R3, 0x1, PT ;  /* 0x000000010300780c */ /* 0x000fce0003f05070 */
[----:B------:R-:W0:Y:S01]  /*0700*/  @P1 LDC.64 R14, c[0x0][0x380] ;  /* 0x0000e000ff0e1b82 */ /* 0x000e220000000a00 */
[C---:B------:R-:W-:Y:S01]  /*0710*/  @P1 IADD3 R2, P2, PT, R4.reuse, R6, RZ ;  /* 0x0000000604021210 */ /* 0x040fe20007f5e0ff */
[----:B------:R-:W-:Y:S02]  /*0720*/  @P1 IMAD.IADD R3, R25, 0x1, R4 ;  /* 0x0000000119031824 */ /* 0x000fe400078e0204 */
[----:B------:R-:W-:Y:S02]  /*0730*/  @P1 VIADD R4, R4, 0x2 ;  /* 0x0000000204041836 */ /* 0x000fe40000000000 */
[----:B------:R-:W-:Y:S02]  /*0740*/  @P1 IMAD.X R7, RZ, RZ, R5, P2 ;  /* 0x000000ffff071224 */ /* 0x000fe400010e0605 */
[----:B------:R-:W1:Y:S08]  /*0750*/  @P1 LDC.64 R16, c[0x0][0x388] ;  /* 0x0000e200ff101b82 */ /* 0x000e700000000a00 */
[----:B------:R-:W2:Y:S08]  /*0760*/  @!P0 LDC.64 R12, c[0x0][0x380] ;  /* 0x0000e000ff0c8b82 */ /* 0x000eb00000000a00 */
[----:B------:R-:W3:Y:S01]  /*0770*/  @!P0 LDC.64 R10, c[0x0][0x388] ;  /* 0x0000e200ff0a8b82 */ /* 0x000ee20000000a00 */
[----:B0-----:R-:W-:-:S04]  /*0780*/  @P1 LEA R14, P2, R2, R14, 0x3 ;  /* 0x0000000e020e1211 */ /* 0x001fc800078418ff */
[----:B------:R-:W-:Y:S01]  /*0790*/  @P1 LEA.HI.X R15, R2, R15, R7, 0x3, P2 ;  /* 0x0000000f020f1211 */ /* 0x000fe200010f1c07 */
[----:B-1----:R-:W-:Y:S01]  /*07a0*/  @P1 IMAD.WIDE R16, R3, 0x8, R16 ;  /* 0x0000000803101825 */ /* 0x002fe200078e0210 */
[----:B------:R-:W-:-:S03]  /*07b0*/  @!P0 IADD3 R18, P2, PT, R4, R6, RZ ;  /* 0x0000000604128210 */ /* 0x000fc60007f5e0ff */
[----:B------:R-:W4:Y:S04]  /*07c0*/  @P1 LDG.E.64.CONSTANT R2, desc[UR6][R14.64] ;  /* 0x000000060e021981 */ /* 0x000f28000c1e9b00 */
[----:B------:R-:W4:Y:S01]  /*07d0*/  @P1 LDG.E.64.CONSTANT R8, desc[UR6][R16.64] ;  /* 0x0000000610081981 */ /* 0x000f22000c1e9b00 */
[----:B------:R-:W-:Y:S01]  /*07e0*/  @!P0 IMAD.X R19, RZ, RZ, R5, P2 ;  /* 0x000000ffff138224 */ /* 0x000fe200010e0605 */
[C---:B--2---:R-:W-:Y:S01]  /*07f0*/  @!P0 LEA R12, P2, R18.reuse, R12, 0x3 ;  /* 0x0000000c120c8211 */ /* 0x044fe200078418ff */
[----:B------:R-:W-:Y:S01]  /*0800*/  @!P0 IMAD.IADD R25, R25, 0x1, R4 ;  /* 0x0000000119198824 */ /* 0x000fe200078e0204 */
[----:B------:R-:W2:Y:S04]  /*0810*/  @P1 LDG.E.64.CONSTANT R6, desc[UR6][R16.64+0x8] ;  /* 0x0000080610061981 */ /* 0x000ea8000c1e9b00 */
[----:B------:R-:W2:Y:S01]  /*0820*/  @P1 LDG.E.64.CONSTANT R4, desc[UR6][R14.64+0x8] ;  /* 0x000008060e041981 */ /* 0x000ea2000c1e9b00 */
[----:B------:R-:W-:Y:S01]  /*0830*/  @!P0 LEA.HI.X R13, R18, R13, R19, 0x3, P2 ;  /* 0x0000000d120d8211 */ /* 0x000fe200010f1c13 */
[----:B---3--:R-:W-:-:S05]  /*0840*/  @!P0 IMAD.WIDE R10, R25, 0x8, R10 ;  /* 0x00000008190a8825 */ /* 0x008fca00078e020a */
[----:B------:R-:W3:Y:S04]  /*0850*/  @!P0 LDG.E.64.CONSTANT R12, desc[UR6][R12.64] ;  /* 0x000000060c0c8981 */ /* 0x000ee8000c1e9b00 */
[----:B------:R-:W3:Y:S01]  /*0860*/  @!P0 LDG.E.64.CONSTANT R10, desc[UR6][R10.64] ;  /* 0x000000060a0a8981 */ /* 0x000ee2000c1e9b00 */
[----:B----4-:R-:W-:Y:S02]  /*0870*/  @P1 DADD R2, R8, -R2 ;  /* 0x0000000008021229 */ /* 0x010fe40000000802 */
[----:B--2---:R-:W-:-:S06]  /*0880*/  @P1 DADD R4, R6, -R4 ;  /* 0x0000000006041229 */ /* 0x004fcc0000000804 */
[----:B------:R-:W-:-:S08]  /*0890*/  @P1 DFMA R2, R2, R2, R20 ;  /* 0x000000020202122b */ /* 0x000fd00000000014 */
[----:B------:R-:W-:Y:S02]  /*08a0*/  @P1 DFMA R20, R4, R4, R2 ;  /* 0x000000040414122b */ /* 0x000fe40000000002 */
[----:B---3--:R-:W-:-:S08]  /*08b0*/  @!P0 DADD R2, R10, -R12 ;  /* 0x000000000a028229 */ /* 0x008fd0000000080c */
[----:B------:R-:W-:-:S11]  /*08c0*/  @!P0 DFMA R20, R2, R2, R20 ;  /* 0x000000020214822b */ /* 0x000fd60000000014 */
.L_x_622:
        /* <DEDUP_REMOVED lines=18> */
[----:B------:R-:W-:Y:S05]  /*09f0*/  CALL.REL.NOINC `($__internal_22_$__cuda_sm20_dsqrt_rn_f64_mediumpath_v1) ;  /* 0x0000000000447944 */ /* 0x000fea0003c00000 */
[----:B------:R-:W-:Y:S01]  /*0a00*/  MOV R2, R4 ;  /* 0x0000000400027202 */ /* 0x000fe20000000f00 */
[----:B------:R-:W-:-:S07]  /*0a10*/  IMAD.MOV.U32 R3, RZ, RZ, R5 ;  /* 0x000000ffff037224 */ /* 0x000fce00078e0005 */
.L_x_627:
[----:B------:R-:W-:Y:S05]  /*0a20*/  BSYNC.RECONVERGENT B0 ;  /* 0x0000000000007941 */ /* 0x000fea0003800200 */
.L_x_626:
        /* <DEDUP_REMOVED lines=14> */
        .weak           $__internal_22_$__cuda_sm20_dsqrt_rn_f64_mediumpath_v1
        .type           $__internal_22_$__cuda_sm20_dsqrt_rn_f64_mediumpath_v1,@function
        .size           $__internal_22_$__cuda_sm20_dsqrt_rn_f64_mediumpath_v1,(.L_x_782 - $__internal_22_$__cuda_sm20_dsqrt_rn_f64_mediumpath_v1)
$__internal_22_$__cuda_sm20_dsqrt_rn_f64_mediumpath_v1:
        /* <DEDUP_REMOVED lines=16> */
.L_x_629:
        /* <DEDUP_REMOVED lines=24> */
.L_x_631:
[----:B------:R-:W-:-:S11]  /*0d90*/  DADD R4, R6, R6 ;  /* 0x0000000006047229 */ /* 0x000fd60000000006 */
.L_x_630:
[----:B------:R-:W-:Y:S05]  /*0da0*/  BSYNC.RECONVERGENT B1 ;  /* 0x0000000000017941 */ /* 0x000fea0003800200 */
.L_x_628:
[----:B------:R-:W-:-:S04]  /*0db0*/  IMAD.MOV.U32 R3, RZ, RZ, 0x0 ;  /* 0x00000000ff037424 */ /* 0x000fc800078e00ff */
[----:B------:R-:W-:Y:S05]  /*0dc0*/  RET.REL.NODEC R2 `(_Z17centroidDistance2PKdS0_Pdiiii) ;  /* 0xfffffff0028c7950 */ /* 0x000fea0003c3ffff */
.L_x_632:
        /* <DEDUP_REMOVED lines=11> */
.L_x_782:


//--------------------- .text._Z17centroidDistance1PdS_S_iii --------------------------
	.section	.text._Z17centroidDistance1PdS_S_iii,"ax",@progbits
	.align	128
        .global         _Z17centroidDistance1PdS_S_iii
        .type           _Z17centroidDistance1PdS_S_iii,@function
        .size           _Z17centroidDistance1PdS_S_iii,(.L_x_783 - _Z17centroidDistance1PdS_S_iii)
        .other          _Z17centroidDistance1PdS_S_iii,@"STO_CUDA_ENTRY STV_DEFAULT"
_Z17centroidDistance1PdS_S_iii:
.text._Z17centroidDistance1PdS_S_iii:
[----:B------:R-:W-:Y:S08]  /*0000*/  LDC R1, c[0x0][0x37c] ;  /* 0x0000df00ff017b82 */ /* 0x000ff00000000800 */
[----:B------:R-:W0:Y:S01]  /*0010*/  LDC R0, c[0x0][0x39c] ;  /* 0x0000e700ff007b82 */ /* 0x000e220000000800 */
[----:B------:R-:W1:Y:S01]  /*0020*/  S2R R2, SR_TID.X ;  /* 0x0000000000027919 */ /* 0x000e620000002100 */
[----:B------:R-:W2:Y:S01]  /*0030*/  LDCU.64 UR6, c[0x0][0x358] ;  /* 0x00006b00ff0677ac */ /* 0x000ea20008000a00 */
[----:B------:R-:W-:-:S05]  /*0040*/  CS2R R20, SRZ ;  /* 0x0000000000147805 */ /* 0x000fca000001ff00 */
[----:B------:R-:W1:Y:S08]  /*0050*/  S2UR UR4, SR_CTAID.X ;  /* 0x00000000000479c3 */ /* 0x000e700000002500 */
[----:B------:R-:W1:Y:S01]  /*0060*/  LDC R3, c[0x0][0x360] ;  /* 0x0000d800ff037b82 */ /* 0x000e620000000800 */
[----:B0-----:R-:W-:Y:S01]  /*0070*/  ISETP.GE.AND P0, PT, R0, 0x1, PT ;  /* 0x000000010000780c */ /* 0x001fe20003f06270 */
[----:B-1----:R-:W-:-:S12]  /*0080*/  IMAD R3, R3, UR4, R2 ;  /* 0x0000000403037c24 */ /* 0x002fd8000f8e0202 */
[----:B--2---:R-:W-:Y:S05]  /*0090*/  @!P0 BRA `(.L_x_633) ;  /* 0x0000000400f88947 */ /* 0x004fea0003800000 */
        /* <DEDUP_REMOVED lines=22> */
.L_x_635:
[----:B------:R-:W-:Y:S01]  /*0200*/  MOV R26, UR4 ;  /* 0x00000004001a7c02 */ /* 0x000fe20008000f00 */
[----:B------:R-:W-:Y:S01]  /*0210*/  IMAD.U32 R27, RZ, RZ, UR5 ;  /* 0x00000005ff1b7e24 */ /* 0x000fe2000f8e00ff */
[----:B------:R-:W2:Y:S03]  /*0220*/  LDG.E.64 R18, desc[UR6][R8.64+-0x20] ;  /* 0xffffe00608127981 */ /* 0x000ea6000c1e1b00 */
[----:B------:R-:W-:Y:S01]  /*0230*/  IMAD.WIDE R26, R28, 0x8, R26 ;  /* 0x000000081c1a7825 */ /* 0x000fe200078e021a */
[----:B------:R-:W3:Y:S04]  /*0240*/  LDG.E.64 R12, desc[UR6][R8.64+-0x18] ;  /* 0xffffe806080c7981 */ /* 0x000ee8000c1e1b00 */
[----:B------:R-:W2:Y:S04]  /*0250*/  LDG.E.64 R14, desc[UR6][R26.64+-0x20] ;  /* 0xffffe0061a0e7981 */ /* 0x000ea8000c1e1b00 */
[----:B------:R-:W3:Y:S04]  /*0260*/  LDG.E.64 R10, desc[UR6][R26.64+-0x18] ;  /* 0xffffe8061a0a7981 */ /* 0x000ee8000c1e1b00 */
[----:B------:R-:W4:Y:S04]  /*0270*/  LDG.E.64 R16, desc[UR6][R8.64+-0x10] ;  /* 0xfffff00608107981 */ /* 0x000f28000c1e1b00 */
[----:B------:R-:W5:Y:S01]  /*0280*/  LDG.E.64 R22, desc[UR6][R8.64+0x18] ;  /* 0x0000180608167981 */ /* 0x000f62000c1e1b00 */
[----:B--2---:R-:W-:-:S03]  /*0290*/  DADD R18, R14, -R18 ;  /* 0x000000000e127229 */ /* 0x004fc60000000812 */
[----:B------:R-:W4:Y:S01]  /*02a0*/  LDG.E.64 R14, desc[UR6][R26.64+-0x10] ;  /* 0xfffff0061a0e7981 */ /* 0x000f22000c1e1b00 */
[----:B---3--:R-:W-:-:S03]  /*02b0*/  DADD R12, R10, -R12 ;  /* 0x000000000a0c7229 */ /* 0x008fc6000000080c */
[----:B------:R-:W2:Y:S01]  /*02c0*/  LDG.E.64 R10, desc[UR6][R26.64+-0x8] ;  /* 0xfffff8061a0a7981 */ /* 0x000ea2000c1e1b00 */
[----:B------:R-:W-:-:S03]  /*02d0*/  DFMA R18, R18, R18, R20 ;  /* 0x000000121212722b */ /* 0x000fc60000000014 */
[----:B------:R-:W2:Y:S05]  /*02e0*/  LDG.E.64 R20, desc[UR6][R8.64+-0x8] ;  /* 0xfffff80608147981 */ /* 0x000eaa000c1e1b00 */
[----:B------:R-:W-:Y:S02]  /*02f0*/  DFMA R12, R12, R12, R18 ;  /* 0x0000000c0c0c722b */ /* 0x000fe40000000012 */
[----:B------:R-:W3:Y:S01]  /*0300*/  LDG.E.64 R18, desc[UR6][R8.64] ;  /* 0x0000000608127981 */ /* 0x000ee2000c1e1b00 */
[----:B----4-:R-:W-:-:S03]  /*0310*/  DADD R16, R14, -R16 ;  /* 0x000000000e107229 */ /* 0x010fc60000000810 */
[----:B------:R-:W3:Y:S05]  /*0320*/  LDG.E.64 R14, desc[UR6][R26.64] ;  /* 0x000000061a0e7981 */ /* 0x000eea000c1e1b00 */
[----:B------:R-:W-:Y:S02]  /*0330*/  DFMA R16, R16, R16, R12 ;  /* 0x000000101010722b */ /* 0x000fe4000000000c */
[----:B--2---:R-:W-:Y:S01]  /*0340*/  DADD R20, R10, -R20 ;  /* 0x000000000a147229 */ /* 0x004fe20000000814 */
[----:B------:R-:W2:Y:S04]  /*0350*/  LDG.E.64 R12, desc[UR6][R26.64+0x8] ;  /* 0x000008061a0c7981 */ /* 0x000ea8000c1e1b00 */
[----:B------:R-:W2:Y:S03]  /*0360*/  LDG.E.64 R10, desc[UR6][R8.64+0x8] ;  /* 0x00000806080a7981 */ /* 0x000ea6000c1e1b00 */
[----:B------:R-:W-:Y:S01]  /*0370*/  DFMA R20, R20, R20, R16 ;  /* 0x000000141414722b */ /* 0x000fe20000000010 */
[----:B------:R-:W4:Y:S01]  /*0380*/  LDG.E.64 R16, desc[UR6][R26.64+0x10] ;  /* 0x000010061a107981 */ /* 0x000f22000c1e1b00 */
[----:B---3--:R-:W-:-:S03]  /*0390*/  DADD R18, R14, -R18 ;  /* 0x000000000e127229 */ /* 0x008fc60000000812 */
[----:B------:R0:W4:Y:S05]  /*03a0*/  LDG.E.64 R14, desc[UR6][R8.64+0x10] ;  /* 0x00001006080e7981 */ /* 0x00012a000c1e1b00 */
[----:B------:R-:W-:Y:S01]  /*03b0*/  DFMA R18, R18, R18, R20 ;  /* 0x000000121212722b */ /* 0x000fe20000000014 */
[----:B------:R-:W5:Y:S01]  /*03c0*/  LDG.E.64 R20, desc[UR6][R26.64+0x18] ;  /* 0x000018061a147981 */ /* 0x000f62000c1e1b00 */
        /* <DEDUP_REMOVED lines=12> */
.L_x_634:
[----:B------:R-:W-:Y:S05]  /*0490*/  @!P0 BRA `(.L_x_633) ;  /* 0x0000000000f88947 */ /* 0x000fea0003800000 */
[----:B------:R-:W-:Y:S02]  /*04a0*/  ISETP.GE.U32.AND P1, PT, R2, 0x4, PT ;  /* 0x000000040200780c */ /* 0x000fe40003f26070 */
[----:B------:R-:W-:-:S04]  /*04b0*/  LOP3.LUT R24, R0, 0x3, RZ, 0xc0, !PT ;  /* 0x0000000300187812 */ /* 0x000fc800078ec0ff */
[----:B------:R-:W-:-:S07]  /*04c0*/  ISETP.NE.AND P0, PT, R24, RZ, PT ;  /* 0x000000ff1800720c */ /* 0x000fce0003f05270 */
[----:B------:R-:W-:Y:S06]  /*04d0*/  @!P1 BRA `(.L_x_636) ;  /* 0x0000000000649947 */ /* 0x000fec0003800000 */
[----:B------:R-:W0:Y:S01]  /*04e0*/  LDC.64 R18, c[0x0][0x388] ;  /* 0x0000e200ff127b82 */ /* 0x000e220000000a00 */
[----:B------:R-:W1:Y:S01]  /*04f0*/  LDCU.64 UR4, c[0x0][0x380] ;  /* 0x00007000ff0477ac */ /* 0x000e620008000a00 */
[----:B------:R-:W-:Y:S02]  /*0500*/  IADD3 R2, P1, PT, R4, R6, RZ ;  /* 0x0000000604027210 */ /* 0x000fe40007f3e0ff */
[----:B------:R-:W-:-:S03]  /*0510*/  IADD3 R9, PT, PT, R25, R4, RZ ;  /* 0x0000000419097210 */ /* 0x000fc60007ffe0ff */
[----:B------:R-:W-:Y:S01]  /*0520*/  IMAD.X R11, RZ, RZ, R5, P1 ;  /* 0x000000ffff0b7224 */ /* 0x000fe200008e0605 */
[----:B-1----:R-:W-:-:S04]  /*0530*/  LEA R28, P1, R2, UR4, 0x3 ;  /* 0x00000004021c7c11 */ /* 0x002fc8000f8218ff */
[----:B------:R-:W-:Y:S01]  /*0540*/  LEA.HI.X R29, R2, UR5, R11, 0x3, P1 ;  /* 0x00000005021d7c11 */ /* 0x000fe200088f1c0b */
[----:B0-----:R-:W-:-:S04]  /*0550*/  IMAD.WIDE R18, R9, 0x8, R18 ;  /* 0x0000000809127825 */ /* 0x001fc800078e0212 */
[----:B------:R-:W2:Y:S04]  /*0560*/  LDG.E.64 R8, desc[UR6][R28.64] ;  /* 0x000000061c087981 */ /* 0x000ea8000c1e1b00 */
[----:B------:R-:W2:Y:S04]  /*0570*/  LDG.E.64 R26, desc[UR6][R18.64] ;  /* 0x00000006121a7981 */ /* 0x000ea8000c1e1b00 */
[----:B------:R-:W3:Y:S04]  /*0580*/  LDG.E.64 R10, desc[UR6][R18.64+0x8] ;  /* 0x00000806120a7981 */ /* 0x000ee8000c1e1b00 */
[----:B------:R-:W3:Y:S04]  /*0590*/  LDG.E.64 R12, desc[UR6][R28.64+0x8] ;  /* 0x000008061c0c7981 */ /* 0x000ee8000c1e1b00 */
[----:B------:R-:W4:Y:S04]  /*05a0*/  LDG.E.64 R14, desc[UR6][R18.64+0x10] ;  /* 0x00001006120e7981 */ /* 0x000f28000c1e1b00 */
[----:B------:R-:W4:Y:S04]  /*05b0*/  LDG.E.64 R16, desc[UR6][R28.64+0x10] ;  /* 0x000010061c107981 */ /* 0x000f28000c1e1b00 */
[----:B------:R-:W5:Y:S04]  /*05c0*/  LDG.E.64 R22, desc[UR6][R28.64+0x18] ;  /* 0x000018061c167981 */ /* 0x000f68000c1e1b00 */
[----:B------:R-:W5:Y:S01]  /*05d0*/  LDG.E.64 R18, desc[UR6][R18.64+0x18] ;  /* 0x0000180612127981 */ /* 0x000f62000c1e1b00 */
        /* <DEDUP_REMOVED lines=9> */
.L_x_636:
[----:B------:R-:W-:Y:S05]  /*0670*/  @!P0 BRA `(.L_x_633) ;  /* 0x0000000000808947 */ /* 0x000fea0003800000 */
[----:B------:R-:W-:Y:S02]  /*0680*/  ISETP.NE.AND P1, PT, R24, 0x1, PT ;  /* 0x000000011800780c */ /* 0x000fe40003f25270 */
[----:B------:R-:W-:-:S04]  /*0690*/  LOP3.LUT R0, R0, 0x1, RZ, 0xc0, !PT ;  /* 0x0000000100007812 */ /* 0x000fc800078ec0ff */
[----:B------:R-:W-:-:S07]  /*06a0*/  ISETP.NE.U32.AND P0, PT, R0, 0x1, PT ;  /* 0x000000010000780c */ /* 0x000fce0003f05070 */
[----:B------:R-:W0:Y:S01]  /*06b0*/  @P1 LDC.64 R16, c[0x0][0x380] ;  /* 0x0000e000ff101b82 */ /* 0x000e220000000a00 */
[C---:B------:R-:W-:Y:S01]  /*06c0*/  @P1 IADD3 R0, P2, PT, R4.reuse, R6, RZ ;  /* 0x0000000604001210 */ /* 0x040fe20007f5e0ff */
[----:B------:R-:W-:Y:S01]  /*06d0*/  @P1 IMAD.IADD R7, R25, 0x1, R4 ;  /* 0x0000000119071824 */ /* 0x000fe200078e0204 */
[----:B------:R-:W-:-:S03]  /*06e0*/  @P1 IADD3 R4, PT, PT, R4, 0x2, RZ ;  /* 0x0000000204041810 */ /* 0x000fc60007ffe0ff */
        /* <DEDUP_REMOVED lines=8> */
[----:B------:R-:W4:Y:S04]  /*0770*/  @P1 LDG.E.64 R8, desc[UR6][R16.64] ;  /* 0x0000000610081981 */ /* 0x000f28000c1e1b00 */
[----:B------:R-:W4:Y:S01]  /*0780*/  @P1 LDG.E.64 R10, desc[UR6][R18.64] ;  /* 0x00000006120a1981 */ /* 0x000f22000c1e1b00 */
[----:B------:R-:W-:Y:S01]  /*0790*/  @!P0 IMAD.X R2, RZ, RZ, R5, P2 ;  /* 0x000000ffff028224 */ /* 0x000fe200010e0605 */
[C---:B--2---:R-:W-:Y:S01]  /*07a0*/  @!P0 LEA R14, P2, R0.reuse, R14, 0x3 ;  /* 0x0000000e000e8211 */ /* 0x044fe200078418ff */
[----:B------:R-:W-:Y:S01]  /*07b0*/  @!P0 IMAD.IADD R25, R25, 0x1, R4 ;  /* 0x0000000119198824 */ /* 0x000fe200078e0204 */
[----:B------:R-:W2:Y:S04]  /*07c0*/  @P1 LDG.E.64 R6, desc[UR6][R18.64+0x8] ;  /* 0x0000080612061981 */ /* 0x000ea8000c1e1b00 */
[----:B------:R-:W2:Y:S01]  /*07d0*/  @P1 LDG.E.64 R4, desc[UR6][R16.64+0x8] ;  /* 0x0000080610041981 */ /* 0x000ea2000c1e1b00 */
[----:B------:R-:W-:Y:S01]  /*07e0*/  @!P0 LEA.HI.X R15, R0, R15, R2, 0x3, P2 ;  /* 0x0000000f000f8211 */ /* 0x000fe200010f1c02 */
[----:B---3--:R-:W-:-:S05]  /*07f0*/  @!P0 IMAD.WIDE R12, R25, 0x8, R12 ;  /* 0x00000008190c8825 */ /* 0x008fca00078e020c */
[----:B------:R-:W3:Y:S04]  /*0800*/  @!P0 LDG.E.64 R14, desc[UR6][R14.64] ;  /* 0x000000060e0e8981 */ /* 0x000ee8000c1e1b00 */
[----:B------:R-:W3:Y:S01]  /*0810*/  @!P0 LDG.E.64 R12, desc[UR6][R12.64] ;  /* 0x000000060c0c8981 */ /* 0x000ee2000c1e1b00 */
[----:B----4-:R-:W-:Y:S02]  /*0820*/  @P1 DADD R8, R10, -R8 ;  /* 0x000000000a081229 */ /* 0x010fe40000000808 */
[----:B--2---:R-:W-:-:S06]  /*0830*/  @P1 DADD R4, R6, -R4 ;  /* 0x0000000006041229 */ /* 0x004fcc0000000804 */
[----:B------:R-:W-:-:S08]  /*0840*/  @P1 DFMA R8, R8, R8, R20 ;  /* 0x000000080808122b */ /* 0x000fd00000000014 */
[----:B------:R-:W-:Y:S02]  /*0850*/  @P1 DFMA R20, R4, R4, R8 ;  /* 0x000000040414122b */ /* 0x000fe40000000008 */
[----:B---3--:R-:W-:-:S08]  /*0860*/  @!P0 DADD R4, R12, -R14 ;  /* 0x000000000c048229 */ /* 0x008fd0000000080e */
[----:B------:R-:W-:-:S11]  /*0870*/  @!P0 DFMA R20, R4, R4, R20 ;  /* 0x000000040414822b */ /* 0x000fd60000000014 */
.L_x_633:
        /* <DEDUP_REMOVED lines=18> */
[----:B------:R-:W-:Y:S01]  /*09a0*/  MOV R0, 0x9d0 ;  /* 0x000009d000007802 */ /* 0x000fe20000000f00 */
[----:B------:R-:W-:-:S07]  /*09b0*/  IMAD.MOV.U32 R7, RZ, RZ, R21 ;  /* 0x000000ffff077224 */ /* 0x000fce00078e0015 */
[----:B------:R-:W-:Y:S05]  /*09c0*/  CALL.REL.NOINC `($__internal_23_$__cuda_sm20_dsqrt_rn_f64_mediumpath_v1) ;  /* 0x00000000003c7944 */ /* 0x000fea0003c00000 */
.L_x_638:
[----:B------:R-:W-:Y:S05]  /*09d0*/  BSYNC.RECONVERGENT B0 ;  /* 0x0000000000007941 */ /* 0x000fea0003800200 */
.L_x_637:
        /* <DEDUP_REMOVED lines=14> */
        .weak           $__internal_23_$__cuda_sm20_dsqrt_rn_f64_mediumpath_v1
        .type           $__internal_23_$__cuda_sm20_dsqrt_rn_f64_mediumpath_v1,@function
        .size           $__internal_23_$__cuda_sm20_dsqrt_rn_f64_mediumpath_v1,(.L_x_783 - $__internal_23_$__cuda_sm20_dsqrt_rn_f64_mediumpath_v1)
$__internal_23_$__cuda_sm20_dsqrt_rn_f64_mediumpath_v1:
[----:B------:R-:W-:Y:S01]  /*0ac0*/  ISETP.GE.U32.AND P0, PT, R4, -0x3400000, PT ;  /* 0xfcc000000400780c */ /* 0x000fe20003f06070 */
[----:B------:R-:W-:Y:S01]  /*0ad0*/  BSSY.RECONVERGENT B1, `(.L_x_639) ;  /* 0x0000026000017945 */ /* 0x000fe20003800200 */
[----:B------:R-:W-:Y:S01]  /*0ae0*/  IMAD.MOV.U32 R8, RZ, RZ, R10 ;  /* 0x000000ffff087224 */ /* 0x000fe200078e000a */
[----:B------:R-:W-:Y:S01]  /*0af0*/  MOV R5, R15 ;  /* 0x0000000f00057202 */ /* 0x000fe20000000f00 */
[----:B------:R-:W-:-:S09]  /*0b00*/  IMAD.MOV.U32 R4, RZ, RZ, R14 ;  /* 0x000000ffff047224 */ /* 0x000fd200078e000e */
        /* <DEDUP_REMOVED lines=9> */
.L_x_640:
        /* <DEDUP_REMOVED lines=24> */
.L_x_642:
[----:B------:R-:W-:-:S11]  /*0d20*/  DADD R4, R6, R6 ;  /* 0x0000000006047229 */ /* 0x000fd60000000006 */
.L_x_641:
[----:B------:R-:W-:Y:S05]  /*0d30*/  BSYNC.RECONVERGENT B1 ;  /* 0x0000000000017941 */ /* 0x000fea0003800200 */
.L_x_639:
[----:B------:R-:W-:Y:S01]  /*0d40*/  IMAD.MOV.U32 R6, RZ, RZ, R4 ;  /* 0x000000ffff067224 */ /* 0x000fe200078e0004 */
[----:B------:R-:W-:Y:S01]  /*0d50*/  MOV R7, R5 ;  /* 0x0000000500077202 */ /* 0x000fe20000000f00 */
[----:B------:R-:W-:Y:S02]  /*0d60*/  IMAD.MOV.U32 R4, RZ, RZ, R0 ;  /* 0x000000ffff047224 */ /* 0x000fe400078e0000 */
[----:B------:R-:W-:-:S04]  /*0d70*/  IMAD.MOV.U32 R5, RZ, RZ, 0x0 ;  /* 0x00000000ff057424 */ /* 0x000fc800078e00ff */
[----:B------:R-:W-:Y:S05]  /*0d80*/  RET.REL.NODEC R4 `(_Z17centroidDistance1PdS_S_iii) ;  /* 0xfffffff0049c7950 */ /* 0x000fea0003c3ffff */
.L_x_643:
        /* <DEDUP_REMOVED lines=15> */
.L_x_783:


//--------------------- .text._Z16centroidDistancePdS_S_iiii --------------------------
	.section	.text._Z16centroidDistancePdS_S_iiii,"ax",@progbits
	.align	128
        .global         _Z16centroidDistancePdS_S_iiii
        .type           _Z16centroidDistancePdS_S_iiii,@function
        .size           _Z16centroidDistancePdS_S_iiii,(.L_x_784 - _Z16centroidDistancePdS_S_iiii)
        .other          _Z16centroidDistancePdS_S_iiii,@"STO_CUDA_ENTRY STV_DEFAULT"
_Z16centroidDistancePdS_S_iiii:
.text._Z16centroidDistancePdS_S_iiii:
        /* <DEDUP_REMOVED lines=37> */
.L_x_646:
        /* <DEDUP_REMOVED lines=41> */
.L_x_645:
        /* <DEDUP_REMOVED lines=30> */
.L_x_647:
        /* <DEDUP_REMOVED lines=33> */
.L_x_644:
        /* <DEDUP_REMOVED lines=18> */
[----:B------:R-:W-:Y:S05]  /*09f0*/  CALL.REL.NOINC `($__internal_24_$__cuda_sm20_dsqrt_rn_f64_mediumpath_v1) ;  /* 0x0000000000447944 */ /* 0x000fea0003c00000 */
[----:B------:R-:W-:Y:S01]  /*0a00*/  MOV R2, R4 ;  /* 0x0000000400027202 */ /* 0x000fe20000000f00 */
[----:B------:R-:W-:-:S07]  /*0a10*/  IMAD.MOV.U32 R3, RZ, RZ, R5 ;  /* 0x000000ffff037224 */ /* 0x000fce00078e0005 */
.L_x_649:
[----:B------:R-:W-:Y:S05]  /*0a20*/  BSYNC.RECONVERGENT B0 ;  /* 0x0000000000007941 */ /* 0x000fea0003800200 */
.L_x_648:
        /* <DEDUP_REMOVED lines=14> */
        .weak           $__internal_24_$__cuda_sm20_dsqrt_rn_f64_mediumpath_v1
        .type           $__internal_24_$__cuda_sm20_dsqrt_rn_f64_mediumpath_v1,@function
        .size           $__internal_24_$__cuda_sm20_dsqrt_rn_f64_mediumpath_v1,(.L_x_784 - $__internal_24_$__cuda_sm20_dsqrt_rn_f64_mediumpath_v1)
$__internal_24_$__cuda_sm20_dsqrt_rn_f64_mediumpath_v1:
        /* <DEDUP_REMOVED lines=16> */
.L_x_651:
        /* <DEDUP_REMOVED lines=24> */
.L_x_653:
[----:B------:R-:W-:-:S11]  /*0d90*/  DADD R4, R6, R6 ;  /* 0x0000000006047229 */ /* 0x000fd60000000006 */
.L_x_652:
[----:B------:R-:W-:Y:S05]  /*0da0*/  BSYNC.RECONVERGENT B1 ;  /* 0x0000000000017941 */ /* 0x000fea0003800200 */
.L_x_650:
[----:B------:R-:W-:-:S04]  /*0db0*/  IMAD.MOV.U32 R3, RZ, RZ, 0x0 ;  /* 0x00000000ff037424 */ /* 0x000fc800078e00ff */
[----:B------:R-:W-:Y:S05]  /*0dc0*/  RET.REL.NODEC R2 `(_Z16centroidDistancePdS_S_iiii) ;  /* 0xfffffff0028c7950 */ /* 0x000fea0003c3ffff */
.L_x_654:
        /* <DEDUP_REMOVED lines=11> */
.L_x_784:


//--------------------- .text._Z18vectorDistance2UR8PKdS0_Pdiii --------------------------
	.section	.text._Z18vectorDistance2UR8PKdS0_Pdiii,"ax",@progbits
	.align	128
        .global         _Z18vectorDistance2UR8PKdS0_Pdiii
        .type           _Z18vectorDistance2UR8PKdS0_Pdiii,@function
        .size           _Z18vectorDistance2UR8PKdS0_Pdiii,(.L_x_785 - _Z18vectorDistance2UR8PKdS0_Pdiii)
        .other          _Z18vectorDistance2UR8PKdS0_Pdiii,@"STO_CUDA_ENTRY STV_DEFAULT"
_Z18vectorDistance2UR8PKdS0_Pdiii:
.text._Z18vectorDistance2UR8PKdS0_Pdiii:
        /* <DEDUP_REMOVED lines=13> */
[----:B------:R-:W-:Y:S01]  /*00d0*/  IMAD.WIDE.U32 R4, R6, R9, RZ ;  /* 0x0000000906047225 */ /* 0x000fe200078e00ff */
[----:B------:R-:W-:Y:S01]  /*00e0*/  UMOV UR4, URZ ;  /* 0x000000ff00047c82 */ /* 0x000fe20008000000 */
[----:B------:R-:W1:Y:S02]  /*00f0*/  LDCU.64 UR12, c[0x0][0x358] ;  /* 0x00006b00ff0c77ac */ /* 0x000e640008000a00 */
[----:B------:R-:W-:Y:S01]  /*0100*/  VIADD R0, R5, UR4 ;  /* 0x0000000405007c36 */ /* 0x000fe20008000000 */
[----:B0-----:R-:W-:-:S09]  /*0110*/  UISETP.GE.AND UP0, UPT, UR5, 0x1, UPT ;  /* 0x000000010500788c */ /* 0x001fd2000bf06270 */
[----:B-1----:R-:W-:Y:S05]  /*0120*/  BRA.U !UP0, `(.L_x_655) ;  /* 0x0000000908c87547 */ /* 0x002fea000b800000 */
        /* <DEDUP_REMOVED lines=13> */
.L_x_661:
[----:B0-----:R-:W0:Y:S01]  /*0200*/  LDCU UR9, c[0x0][0x39c] ;  /* 0x00007380ff0977ac */ /* 0x001e220008000800 */
        /* <DEDUP_REMOVED lines=16> */
.L_x_657:
        /* <DEDUP_REMOVED lines=56> */
[----:B------:R0:W2:Y:S01]  /*0690*/  LDG.E.64.CONSTANT R22, desc[UR12][R8.64+0x38] ;  /* 0x0000380c08167981 */ /* 0x0000a2000c1e9b00 */
[----:B---3--:R-:W-:-:S03]  /*06a0*/  DADD R18, R20, -R18 ;  /* 0x0000000014127229 */ /* 0x008fc60000000812 */
[----:B------:R1:W2:Y:S01]  /*06b0*/  LDG.E.64.CONSTANT R20, desc[UR12][R10.64+0x38] ;  /* 0x0000380c0a147981 */ /* 0x0002a2000c1e9b00 */
[----:B------:R-:W-:-:S04]  /*06c0*/  UIADD3 UR5, UPT, UPT, UR5, 0x2, URZ ;  /* 0x0000000205057890 */ /* 0x000fc8000fffe0ff */
[----:B------:R-:W-:Y:S01]  /*06d0*/  DFMA R16, R18, R18, R16 ;  /* 0x000000121210722b */ /* 0x000fe20000000010 */
[----:B------:R-:W-:Y:S01]  /*06e0*/  UISETP.NE.AND UP0, UPT, UR5, URZ, UPT ;  /* 0x000000ff0500728c */ /* 0x000fe2000bf05270 */
[----:B0-----:R-:W-:Y:S02]  /*06f0*/  IADD3 R8, P1, PT, R8, 0x80, RZ ;  /* 0x0000008008087810 */ /* 0x001fe40007f3e0ff */
[----:B-1----:R-:W-:Y:S01]  /*0700*/  IADD3 R10, P0, PT, R10, 0x80, RZ ;  /* 0x000000800a0a7810 */ /* 0x002fe20007f1e0ff */
[----:B------:R-:W-:Y:S02]  /*0710*/  VIADD R25, R25, 0x10 ;  /* 0x0000001019197836 */ /* 0x000fe40000000000 */
[----:B------:R-:W-:Y:S02]  /*0720*/  IMAD.X R9, RZ, RZ, R9, P1 ;  /* 0x000000ffff097224 */ /* 0x000fe400008e0609 */
[----:B------:R-:W-:Y:S01]  /*0730*/  IMAD.X R11, RZ, RZ, R11, P0 ;  /* 0x000000ffff0b7224 */ /* 0x000fe200000e060b */
[----:B----4-:R-:W-:-:S08]  /*0740*/  DADD R12, R12, -R14 ;  /* 0x000000000c0c7229 */ /* 0x010fd0000000080e */
[----:B------:R-:W-:Y:S02]  /*0750*/  DFMA R16, R12, R12, R16 ;  /* 0x0000000c0c10722b */ /* 0x000fe40000000010 */
[----:B--2---:R-:W-:-:S08]  /*0760*/  DADD R22, R20, -R22 ;  /* 0x0000000014167229 */ /* 0x004fd00000000816 */
[----:B------:R-:W-:Y:S01]  /*0770*/  DFMA R22, R22, R22, R16 ;  /* 0x000000161616722b */ /* 0x000fe20000000010 */
[----:B------:R-:W-:Y:S10]  /*0780*/  BRA.U UP0, `(.L_x_657) ;  /* 0xfffffff900e07547 */ /* 0x000ff4000b83ffff */
.L_x_656:
[----:B------:R-:W-:-:S09]  /*0790*/  ULOP3.LUT UP0, URZ, UR10, 0x8, URZ, 0xc0, !UPT ;  /* 0x000000080aff7892 */ /* 0x000fd2000f80c0ff */
        /* <DEDUP_REMOVED lines=31> */
[----:B------:R-:W2:Y:S04]  /*0990*/  LDG.E.64.CONSTANT R8, desc[UR12][R24.64+0x30] ;  /* 0x0000300c18087981 */ /* 0x000ea8000c1e9b00 */
[----:B------:R-:W5:Y:S01]  /*09a0*/  LDG.E.64.CONSTANT R10, desc[UR12][R10.64+0x38] ;  /* 0x0000380c0a0a7981 */ /* 0x000f62000c1e9b00 */
[----:B---3--:R-:W-:-:S02]  /*09b0*/  DADD R20, R20, -R22 ;  /* 0x0000000014147229 */ /* 0x008fc40000000816 */
[----:B----4-:R-:W-:-:S06]  /*09c0*/  DADD R14, R16, -R14 ;  /* 0x00000000100e7229 */ /* 0x010fcc000000080e */
[----:B------:R-:W-:-:S08]  /*09d0*/  DFMA R18, R20, R20, R18 ;  /* 0x000000141412722b */ /* 0x000fd00000000012 */
[----:B------:R-:W-:Y:S02]  /*09e0*/  DFMA R18, R14, R14, R18 ;  /* 0x0000000e0e12722b */ /* 0x000fe40000000012 */
[----:B--2---:R-:W-:Y:S02]  /*09f0*/  DADD R8, R12, -R8 ;  /* 0x000000000c087229 */ /* 0x004fe40000000808 */
[----:B-----5:R-:W-:-:S06]  /*0a00*/  DADD R26, R10, -R26 ;  /* 0x000000000a1a7229 */ /* 0x020fcc000000081a */
[----:B------:R-:W-:-:S08]  /*0a10*/  DFMA R18, R8, R8, R18 ;  /* 0x000000080812722b */ /* 0x000fd00000000012 */
[----:B------:R-:W-:-:S11]  /*0a20*/  DFMA R22, R26, R26, R18 ;  /* 0x0000001a1a16722b */ /* 0x000fd60000000012 */
.L_x_658:
        /* <DEDUP_REMOVED lines=18> */
[----:B------:R-:W-:Y:S05]  /*0b50*/  CALL.REL.NOINC `($__internal_25_$__cuda_sm20_dsqrt_rn_f64_mediumpath_v1) ;  /* 0x0000000400287944 */ /* 0x000fea0003c00000 */
[----:B------:R-:W-:Y:S02]  /*0b60*/  IMAD.MOV.U32 R14, RZ, RZ, R8 ;  /* 0x000000ffff0e7224 */ /* 0x000fe400078e0008 */
[----:B------:R-:W-:-:S07]  /*0b70*/  IMAD.MOV.U32 R15, RZ, RZ, R9 ;  /* 0x000000ffff0f7224 */ /* 0x000fce00078e0009 */
.L_x_660:
[----:B------:R-:W-:Y:S05]  /*0b80*/  BSYNC.RECONVERGENT B0 ;  /* 0x0000000000007941 */ /* 0x000fea0003800200 */
.L_x_659:
[----:B------:R-:W0:Y:S01]  /*0b90*/  LDC R11, c[0x0][0x398] ;  /* 0x0000e600ff0b7b82 */ /* 0x000e220000000800 */
[----:B------:R-:W1:Y:S01]  /*0ba0*/  LDCU.64 UR6, c[0x0][0x390] ;  /* 0x00007200ff0677ac */ /* 0x000e620008000a00 */
[----:B------:R-:W-:Y:S01]  /*0bb0*/  IADD3 R9, P0, PT, R4, UR4, RZ ;  /* 0x0000000404097c10 */ /* 0x000fe2000ff1e0ff */
[----:B------:R-:W-:-:S04]  /*0bc0*/  UIADD3 UR5, UPT, UPT, UR4, 0x1, URZ ;  /* 0x0000000104057890 */ /* 0x000fc8000fffe0ff */
[----:B------:R-:W-:Y:S01]  /*0bd0*/  IMAD.X R10, RZ, RZ, R0, P0 ;  /* 0x000000ffff0a7224 */ /* 0x000fe200000e0600 */
[----:B-1----:R-:W-:-:S04]  /*0be0*/  LEA R8, P0, R9, UR6, 0x3 ;  /* 0x0000000609087c11 */ /* 0x002fc8000f8018ff */
[----:B------:R-:W-:Y:S02]  /*0bf0*/  LEA.HI.X R9, R9, UR7, R10, 0x3, P0 ;  /* 0x0000000709097c11 */ /* 0x000fe400080f1c0a */
[----:B0-----:R-:W-:-:S03]  /*0c00*/  ISETP.NE.AND P0, PT, R11, UR5, PT ;  /* 0x000000050b007c0c */ /* 0x001fc6000bf05270 */
[----:B------:R0:W-:Y:S10]  /*0c10*/  STG.E.64 desc[UR12][R8.64], R14 ;  /* 0x0000000e08007986 */ /* 0x0001f4000c101b0c */
[----:B------:R-:W-:Y:S05]  /*0c20*/  @!P0 EXIT ;  /* 0x000000000000894d */ /* 0x000fea0003800000 */
[----:B------:R-:W-:Y:S01]  /*0c30*/  UMOV UR4, UR5 ;  /* 0x0000000500047c82 */ /* 0x000fe20008000000 */
[----:B------:R-:W-:Y:S05]  /*0c40*/  BRA `(.L_x_661) ;  /* 0xfffffff4006c7947 */ /* 0x000fea000383ffff */
.L_x_655:
[C---:B------:R-:W-:Y:S01]  /*0c50*/  ISETP.GE.U32.AND P1, PT, R9.reuse, 0x8, PT ;  /* 0x000000080900780c */ /* 0x040fe20003f26070 */
[----:B------:R-:W-:Y:S01]  /*0c60*/  IMAD.MOV.U32 R7, RZ, RZ, RZ ;  /* 0x000000ffff077224 */ /* 0x000fe200078e00ff */
[----:B------:R-:W-:-:S04]  /*0c70*/  LOP3.LUT R6, R9, 0x7, RZ, 0xc0, !PT ;  /* 0x0000000709067812 */ /* 0x000fc800078ec0ff */
[----:B------:R-:W-:-:S07]  /*0c80*/  ISETP.NE.AND P0, PT, R6, RZ, PT ;  /* 0x000000ff0600720c */ /* 0x000fce0003f05270 */
[----:B------:R-:W-:Y:S06]  /*0c90*/  @!P1 BRA `(.L_x_662) ;  /* 0x0000000000489947 */ /* 0x000fec0003800000 */
[----:B------:R-:W-:Y:S01]  /*0ca0*/  LOP3.LUT R7, R9, 0x7ffffff8, RZ, 0xc0, !PT ;  /* 0x7ffffff809077812 */ /* 0x000fe200078ec0ff */
[----:B------:R-:W0:Y:S01]  /*0cb0*/  LDCU.64 UR6, c[0x0][0x390] ;  /* 0x00007200ff0677ac */ /* 0x000e220008000a00 */
[----:B------:R-:W-:-:S05]  /*0cc0*/  UMOV UR4, URZ ;  /* 0x000000ff00047c82 */ /* 0x000fca0008000000 */
.L_x_663:
[----:B------:R-:W-:Y:S01]  /*0cd0*/  IADD3 R2, P1, PT, R4, UR4, RZ ;  /* 0x0000000404027c10 */ /* 0x000fe2000ff3e0ff */
[----:B------:R-:W-:-:S04]  /*0ce0*/  UIADD3 UR4, UPT, UPT, UR4, 0x8, URZ ;  /* 0x0000000804047890 */ /* 0x000fc8000fffe0ff */
[----:B------:R-:W-:Y:S01]  /*0cf0*/  IMAD.X R3, RZ, RZ, R0, P1 ;  /* 0x000000ffff037224 */ /* 0x000fe200008e0600 */
[----:B01----:R-:W-:-:S04]  /*0d00*/  LEA R10, P1, R2, UR6, 0x3 ;  /* 0x00000006020a7c11 */ /* 0x003fc8000f8218ff */
[----:B------:R-:W-:Y:S02]  /*0d10*/  LEA.HI.X R11, R2, UR7, R3, 0x3, P1 ;  /* 0x00000007020b7c11 */ /* 0x000fe400088f1c03 */
[----:B------:R-:W-:-:S03]  /*0d20*/  ISETP.NE.AND P1, PT, R7, UR4, PT ;  /* 0x0000000407007c0c */ /* 0x000fc6000bf25270 */
        /* <DEDUP_REMOVED lines=9> */
.L_x_662:
[----:B------:R-:W-:Y:S05]  /*0dc0*/  @!P0 EXIT ;  /* 0x000000000000894d */ /* 0x000fea0003800000 */
[----:B------:R-:W-:Y:S02]  /*0dd0*/  ISETP.GE.U32.AND P1, PT, R6, 0x4, PT ;  /* 0x000000040600780c */ /* 0x000fe40003f26070 */
[----:B------:R-:W-:-:S04]  /*0de0*/  LOP3.LUT R8, R9, 0x3, RZ, 0xc0, !PT ;  /* 0x0000000309087812 */ /* 0x000fc800078ec0ff */
[----:B------:R-:W-:-:S07]  /*0df0*/  ISETP.NE.AND P0, PT, R8, RZ, PT ;  /* 0x000000ff0800720c */ /* 0x000fce0003f05270 */
[----:B------:R-:W-:Y:S06]  /*0e00*/  @!P1 BRA `(.L_x_664) ;  /* 0x0000000000289947 */ /* 0x000fec0003800000 */
[----:B------:R-:W0:Y:S01]  /*0e10*/  LDCU.64 UR4, c[0x0][0x390] ;  /* 0x00007200ff0477ac */ /* 0x000e220008000a00 */
[C---:B------:R-:W-:Y:S01]  /*0e20*/  IADD3 R3, P1, PT, R7.reuse, R4, RZ ;  /* 0x0000000407037210 */ /* 0x040fe20007f3e0ff */
[----:B------:R-:W-:-:S04]  /*0e30*/  VIADD R7, R7, 0x4 ;  /* 0x0000000407077836 */ /* 0x000fc80000000000 */
[----:B------:R-:W-:Y:S01]  /*0e40*/  IMAD.X R6, RZ, RZ, R0, P1 ;  /* 0x000000ffff067224 */ /* 0x000fe200008e0600 */
[----:B0-----:R-:W-:-:S04]  /*0e50*/  LEA R2, P1, R3, UR4, 0x3 ;  /* 0x0000000403027c11 */ /* 0x001fc8000f8218ff */
[----:B------:R-:W-:-:S05]  /*0e60*/  LEA.HI.X R3, R3, UR5, R6, 0x3, P1 ;  /* 0x0000000503037c11 */ /* 0x000fca00088f1c06 */
[----:B------:R0:W-:Y:S04]  /*0e70*/  STG.E.64 desc[UR12][R2.64], RZ ;  /* 0x000000ff02007986 */ /* 0x0001e8000c101b0c */
[----:B------:R0:W-:Y:S04]  /*0e80*/  STG.E.64 desc[UR12][R2.64+0x8], RZ ;  /* 0x000008ff02007986 */ /* 0x0001e8000c101b0c */
[----:B------:R0:W-:Y:S04]  /*0e90*/  STG.E.64 desc[UR12][R2.64+0x10], RZ ;  /* 0x000010ff02007986 */ /* 0x0001e8000c101b0c */
[----:B------:R0:W-:Y:S02]  /*0ea0*/  STG.E.64 desc[UR12][R2.64+0x18], RZ ;  /* 0x000018ff02007986 */ /* 0x0001e4000c101b0c */
.L_x_664:
[----:B------:R-:W-:Y:S05]  /*0eb0*/  @!P0 EXIT ;  /* 0x000000000000894d */ /* 0x000fea0003800000 */
[----:B------:R-:W-:Y:S02]  /*0ec0*/  ISETP.NE.AND P1, PT, R8, 0x1, PT ;  /* 0x000000010800780c */ /* 0x000fe40003f25270 */
[----:B0-----:R-:W-:-:S04]  /*0ed0*/  LOP3.LUT R2, R9, 0x1, RZ, 0xc0, !PT ;  /* 0x0000000109027812 */ /* 0x001fc800078ec0ff */
[----:B------:R-:W-:-:S07]  /*0ee0*/  ISETP.NE.U32.AND P0, PT, R2, 0x1, PT ;  /* 0x000000010200780c */ /* 0x000fce0003f05070 */
        /* <DEDUP_REMOVED lines=8> */
[----:B------:R0:W-:Y:S02]  /*0f70*/  STG.E.64 desc[UR12][R2.64+0x8], RZ ;  /* 0x000008ff02007986 */ /* 0x0001e4000c101b0c */
.L_x_665:
[----:B------:R-:W-:Y:S05]  /*0f80*/  @P0 EXIT ;  /* 0x000000000000094d */ /* 0x000fea0003800000 */
[----:B------:R-:W2:Y:S01]  /*0f90*/  LDCU.64 UR4, c[0x0][0x390] ;  /* 0x00007200ff0477ac */ /* 0x000ea20008000a00 */
[----:B------:R-:W-:-:S05]  /*0fa0*/  IADD3 R4, P0, PT, R7, R4, RZ ;  /* 0x0000000407047210 */ /* 0x000fca0007f1e0ff */
[----:B0-----:R-:W-:Y:S01]  /*0fb0*/  IMAD.X R3, RZ, RZ, R0, P0 ;  /* 0x000000ffff037224 */ /* 0x001fe200000e0600 */
[----:B--2---:R-:W-:-:S04]  /*0fc0*/  LEA R2, P0, R4, UR4, 0x3 ;  /* 0x0000000404027c11 */ /* 0x004fc8000f8018ff */
[----:B------:R-:W-:-:S05]  /*0fd0*/  LEA.HI.X R3, R4, UR5, R3, 0x3, P0 ;  /* 0x0000000504037c11 */ /* 0x000fca00080f1c03 */
[----:B------:R-:W-:Y:S01]  /*0fe0*/  STG.E.64 desc[UR12][R2.64], RZ ;  /* 0x000000ff02007986 */ /* 0x000fe2000c101b0c */
[----:B------:R-:W-:Y:S05]  /*0ff0*/  EXIT ;  /* 0x000000000000794d */ /* 0x000fea0003800000 */
        .weak           $__internal_25_$__cuda_sm20_dsqrt_rn_f64_mediumpath_v1
        .type           $__internal_25_$__cuda_sm20_dsqrt_rn_f64_mediumpath_v1,@function
        .size           $__internal_25_$__cuda_sm20_dsqrt_rn_f64_mediumpath_v1,(.L_x_785 - $__internal_25_$__cuda_sm20_dsqrt_rn_f64_mediumpath_v1)
$__internal_25_$__cuda_sm20_dsqrt_rn_f64_mediumpath_v1:
        /* <DEDUP_REMOVED lines=14> */
.L_x_667:
        /* <DEDUP_REMOVED lines=24> */
.L_x_669:
[----:B------:R-:W-:-:S11]  /*1260*/  DADD R8, R12, R12 ;  /* 0x000000000c087229 */ /* 0x000fd6000000000c */
.L_x_668:
[----:B------:R-:W-:Y:S05]  /*1270*/  BSYNC.RECONVERGENT B1 ;  /* 0x0000000000017941 */ /* 0x000fea0003800200 */
.L_x_666:
[----:B------:R-:W-:-:S04]  /*1280*/  IMAD.MOV.U32 R15, RZ, RZ, 0x0 ;  /* 0x00000000ff0f7424 */ /* 0x000fc800078e00ff */
[----:B------:R-:W-:Y:S05]  /*1290*/  RET.REL.NODEC R14 `(_Z18vectorDistance2UR8PKdS0_Pdiii) ;  /* 0xffffffec0e587950 */ /* 0x000fea0003c3ffff */
.L_x_670:
        /* <DEDUP_REMOVED lines=14> */
.L_x_785:


//--------------------- .text._Z18vectorDistance2UR4PKdS0_Pdiii --------------------------
	.section	.text._Z18vectorDistance2UR4PKdS0_Pdiii,"ax",@progbits
	.align	128
        .global         _Z18vectorDistance2UR4PKdS0_Pdiii
        .type           _Z18vectorDistance2UR4PKdS0_Pdiii,@function
        .size           _Z18vectorDistance2UR4PKdS0_Pdiii,(.L_x_786 - _Z18vectorDistance2UR4PKdS0_Pdiii)
        .other          _Z18vectorDistance2UR4PKdS0_Pdiii,@"STO_CUDA_ENTRY STV_DEFAULT"
_Z18vectorDistance2UR4PKdS0_Pdiii:
.text._Z18vectorDistance2UR4PKdS0_Pdiii:
        /* <DEDUP_REMOVED lines=27> */
.L_x_678:
        /* <DEDUP_REMOVED lines=16> */
[----:B------:R-:W-:-:S04]  /*02b0*/  IMAD.U32 R10, RZ, RZ, UR11 ;  /* 0x0000000bff0a7e24 */ /* 0x000fc8000f8e00ff */
[----:B------:R-:W-:Y:S02]  /*02c0*/  IMAD.X R5, RZ, RZ, R5, P0 ;  /* 0x000000ffff057224 */ /* 0x000fe400000e0605 */
[----:B------:R-:W-:Y:S01]  /*02d0*/  IMAD.U32 R11, RZ, RZ, UR6 ;  /* 0x00000006ff0b7e24 */ /* 0x000fe2000f8e00ff */
[----:B------:R-:W-:-:S06]  /*02e0*/  UMOV UR6, UR8 ;  /* 0x0000000800067c82 */ /* 0x000fcc0008000000 */
.L_x_673:
        /* <DEDUP_REMOVED lines=15> */
[----:B------:R-:W4:Y:S05]  /*03e0*/  LDG.E.64.CONSTANT R18, desc[UR12][R10.64+-0x20] ;  /* 0xffffe00c0a127981 */ /* 0x000f2a000c1e9b00 */
[----:B------:R-:W-:Y:S02]  /*03f0*/  DFMA R24, R24, R24, R20 ;  /* 0x000000181818722b */ /* 0x000fe40000000014 */
[----:B------:R-:W3:Y:S01]  /*0400*/  LDG.E.64.CONSTANT R20, desc[UR12][R4.64+-0x18] ;  /* 0xffffe80c04147981 */ /* 0x000ee2000c1e9b00 */
[----:B--2---:R-:W-:-:S03]  /*0410*/  DADD R12, R12, -R14 ;  /* 0x000000000c0c7229 */ /* 0x004fc6000000080e */
[----:B------:R-:W2:Y:S05]  /*0420*/  LDG.E.64.CONSTANT R14, desc[UR12][R4.64+-0x10] ;  /* 0xfffff00c040e7981 */ /* 0x000eaa000c1e9b00 */
[----:B------:R-:W-:Y:S02]  /*0430*/  DFMA R24, R12, R12, R24 ;  /* 0x0000000c0c18722b */ /* 0x000fe40000000018 */
[----:B------:R-:W2:Y:S01]  /*0440*/  LDG.E.64.CONSTANT R12, desc[UR12][R10.64+-0x10] ;  /* 0xfffff00c0a0c7981 */ /* 0x000ea2000c1e9b00 */
[----:B----4-:R-:W-:-:S03]  /*0450*/  DADD R16, R18, -R16 ;  /* 0x0000000012107229 */ /* 0x010fc60000000810 */
[----:B------:R-:W4:Y:S01]  /*0460*/  LDG.E.64.CONSTANT R18, desc[UR12][R10.64+-0x8] ;  /* 0xfffff80c0a127981 */ /* 0x000f22000c1e9b00 */
[----:B---3--:R-:W-:-:S04]  /*0470*/  DADD R20, R22, -R20 ;  /* 0x0000000016147229 */ /* 0x008fc80000000814 */
[----:B------:R-:W-:Y:S01]  /*0480*/  DFMA R24, R16, R16, R24 ;  /* 0x000000101018722b */ /* 0x000fe20000000018 */
[----:B------:R-:W3:Y:S04]  /*0490*/  LDG.E.64.CONSTANT R22, desc[UR12][R10.64] ;  /* 0x0000000c0a167981 */ /* 0x000ee8000c1e9b00 */
[----:B------:R-:W4:Y:S03]  /*04a0*/  LDG.E.64.CONSTANT R16, desc[UR12][R4.64+-0x8] ;  /* 0xfffff80c04107981 */ /* 0x000f26000c1e9b00 */
[----:B------:R-:W-:Y:S01]  /*04b0*/  DFMA R24, R20, R20, R24 ;  /* 0x000000141418722b */ /* 0x000fe20000000018 */
[----:B------:R-:W3:Y:S01]  /*04c0*/  LDG.E.64.CONSTANT R20, desc[UR12][R4.64] ;  /* 0x0000000c04147981 */ /* 0x000ee2000c1e9b00 */
[----:B--2---:R-:W-:-:S03]  /*04d0*/  DADD R12, R12, -R14 ;  /* 0x000000000c0c7229 */ /* 0x004fc6000000080e */
[----:B------:R-:W2:Y:S05]  /*04e0*/  LDG.E.64.CONSTANT R14, desc[UR12][R4.64+0x8] ;  /* 0x0000080c040e7981 */ /* 0x000eaa000c1e9b00 */
[----:B------:R-:W-:Y:S02]  /*04f0*/  DFMA R24, R12, R12, R24 ;  /* 0x0000000c0c18722b */ /* 0x000fe40000000018 */
[----:B------:R-:W2:Y:S01]  /*0500*/  LDG.E.64.CONSTANT R12, desc[UR12][R10.64+0x8] ;  /* 0x0000080c0a0c7981 */ /* 0x000ea2000c1e9b00 */
[----:B----4-:R-:W-:-:S03]  /*0510*/  DADD R16, R18, -R16 ;  /* 0x0000000012107229 */ /* 0x010fc60000000810 */
[----:B------:R-:W4:Y:S01]  /*0520*/  LDG.E.64.CONSTANT R18, desc[UR12][R10.64+0x10] ;  /* 0x0000100c0a127981 */ /* 0x000f22000c1e9b00 */
[----:B---3--:R-:W-:-:S03]  /*0530*/  DADD R20, R22, -R20 ;  /* 0x0000000016147229 */ /* 0x008fc60000000814 */
[----:B------:R-:W3:Y:S01]  /*0540*/  LDG.E.64.CONSTANT R22, desc[UR12][R10.64+0x18] ;  /* 0x0000180c0a167981 */ /* 0x000ee2000c1e9b00 */
[----:B------:R-:W-:-:S03]  /*0550*/  DFMA R24, R16, R16, R24 ;  /* 0x000000101018722b */ /* 0x000fc60000000018 */
[----:B------:R-:W4:Y:S05]  /*0560*/  LDG.E.64.CONSTANT R16, desc[UR12][R4.64+0x10] ;  /* 0x0000100c04107981 */ /* 0x000f2a000c1e9b00 */
        /* <DEDUP_REMOVED lines=12> */
[----:B------:R-:W-:Y:S02]  /*0630*/  DFMA R24, R20, R20, R24 ;  /* 0x000000141418722b */ /* 0x000fe40000000018 */
[----:B--2---:R-:W-:Y:S01]  /*0640*/  DADD R20, R14, -R12 ;  /* 0x000000000e147229 */ /* 0x004fe2000000080c */
[----:B------:R0:W2:Y:S04]  /*0650*/  LDG.E.64.CONSTANT R14, desc[UR12][R10.64+0x30] ;  /* 0x0000300c0a0e7981 */ /* 0x0000a8000c1e9b00 */
[----:B------:R-:W2:Y:S03]  /*0660*/  LDG.E.64.CONSTANT R12, desc[UR12][R4.64+0x30] ;  /* 0x0000300c040c7981 */ /* 0x000ea6000c1e9b00 */
[----:B------:R-:W-:-:S02]  /*0670*/  DFMA R24, R20, R20, R24 ;  /* 0x000000141418722b */ /* 0x000fc40000000018 */
[----:B------:R1:W3:Y:S01]  /*0680*/  LDG.E.64.CONSTANT R20, desc[UR12][R4.64+0x38] ;  /* 0x0000380c04147981 */ /* 0x0002e2000c1e9b00 */
[----:B----4-:R-:W-:Y:S01]  /*0690*/  DADD R16, R18, -R16 ;  /* 0x0000000012107229 */ /* 0x010fe20000000810 */
[----:B------:R-:W-:-:S07]  /*06a0*/  UIADD3 UR6, UPT, UPT, UR6, 0x4, URZ ;  /* 0x0000000406067890 */ /* 0x000fce000fffe0ff */
[----:B------:R-:W-:Y:S01]  /*06b0*/  DFMA R24, R16, R16, R24 ;  /* 0x000000101018722b */ /* 0x000fe20000000018 */
[----:B------:R-:W-:Y:S01]  /*06c0*/  UISETP.NE.AND UP0, UPT, UR6, URZ, UPT ;  /* 0x000000ff0600728c */ /* 0x000fe2000bf05270 */
[----:B0-----:R-:W-:Y:S02]  /*06d0*/  IADD3 R10, P0, PT, R10, 0x80, RZ ;  /* 0x000000800a0a7810 */ /* 0x001fe40007f1e0ff */
[----:B-1----:R-:W-:Y:S01]  /*06e0*/  IADD3 R4, P1, PT, R4, 0x80, RZ ;  /* 0x0000008004047810 */ /* 0x002fe20007f3e0ff */
[----:B------:R-:W-:Y:S02]  /*06f0*/  VIADD R3, R3, 0x10 ;  /* 0x0000001003037836 */ /* 0x000fe40000000000 */
[----:B------:R-:W-:Y:S02]  /*0700*/  IMAD.X R11, RZ, RZ, R11, P0 ;  /* 0x000000ffff0b7224 */ /* 0x000fe400000e060b */
[----:B------:R-:W-:Y:S01]  /*0710*/  IMAD.X R5, RZ, RZ, R5, P1 ;  /* 0x000000ffff057224 */ /* 0x000fe200008e0605 */
[----:B--2---:R-:W-:-:S02]  /*0720*/  DADD R12, R14, -R12 ;  /* 0x000000000e0c7229 */ /* 0x004fc4000000080c */
[----:B---3--:R-:W-:-:S06]  /*0730*/  DADD R20, R22, -R20 ;  /* 0x0000000016147229 */ /* 0x008fcc0000000814 */
[----:B------:R-:W-:-:S08]  /*0740*/  DFMA R24, R12, R12, R24 ;  /* 0x0000000c0c18722b */ /* 0x000fd00000000018 */
[----:B------:R-:W-:Y:S01]  /*0750*/  DFMA R20, R20, R20, R24 ;  /* 0x000000141414722b */ /* 0x000fe20000000018 */
[----:B------:R-:W-:Y:S10]  /*0760*/  BRA.U UP0, `(.L_x_673) ;  /* 0xfffffff900e07547 */ /* 0x000ff4000b83ffff */
.L_x_672:
[----:B------:R-:W-:-:S09]  /*0770*/  ULOP3.LUT UP0, URZ, UR10, 0x3, URZ, 0xc0, !UPT ;  /* 0x000000030aff7892 */ /* 0x000fd2000f80c0ff */
[----:B------:R-:W-:Y:S05]  /*0780*/  BRA.U !UP0, `(.L_x_674) ;  /* 0x00000005082c7547 */ /* 0x000fea000b800000 */
[----:B------:R-:W-:Y:S02]  /*0790*/  ULOP3.LUT UP1, URZ, UR5, 0xc, URZ, 0xc0, !UPT ;  /* 0x0000000c05ff7892 */ /* 0x000fe4000f82c0ff */
[----:B------:R-:W-:-:S04]  /*07a0*/  UIADD3 UR5, UPT, UPT, UR9, -0x1, URZ ;  /* 0xffffffff09057890 */ /* 0x000fc8000fffe0ff */
[----:B------:R-:W-:-:S03]  /*07b0*/  ULOP3.LUT UP0, URZ, UR5, 0x4, URZ, 0xc0, !UPT ;  /* 0x0000000405ff7892 */ /* 0x000fc6000f80c0ff */
[----:B------:R-:W-:Y:S08]  /*07c0*/  BRA.U !UP1, `(.L_x_675) ;  /* 0x0000000109b87547 */ /* 0x000ff0000b800000 */
        /* <DEDUP_REMOVED lines=16> */
[----:B------:R-:W5:Y:S05]  /*08d0*/  LDG.E.64.CONSTANT R12, desc[UR12][R28.64+0x18] ;  /* 0x0000180c1c0c7981 */ /* 0x000f6a000c1e9b00 */
[----:B------:R-:W-:Y:S02]  /*08e0*/  DFMA R20, R22, R22, R20 ;  /* 0x000000161614722b */ /* 0x000fe40000000014 */
[----:B------:R-:W0:Y:S01]  /*08f0*/  LDC.64 R22, c[0x0][0x388] ;  /* 0x0000e200ff167b82 */ /* 0x000e220000000a00 */
[----:B------:R-:W-:Y:S01]  /*0900*/  IADD3 R24, P0, PT, R3, UR16, RZ ;  /* 0x0000001003187c10 */ /* 0x000fe2000ff1e0ff */
[----:B---3--:R-:W-:Y:S01]  /*0910*/  DADD R4, R26, -R4 ;  /* 0x000000001a047229 */ /* 0x008fe20000000804 */
[----:B------:R-:W2:Y:S03]  /*0920*/  LDG.E.64.CONSTANT R26, desc[UR12][R14.64+0x38] ;  /* 0x0000380c0e1a7981 */ /* 0x000ea6000c1e9b00 */
[----:B------:R-:W-:Y:S01]  /*0930*/  IMAD.X R25, RZ, RZ, RZ, P0 ;  /* 0x000000ffff197224 */ /* 0x000fe200000e06ff */
[----:B----4-:R-:W-:Y:S01]  /*0940*/  DADD R18, R18, -R10 ;  /* 0x0000000012127229 */ /* 0x010fe2000000080a */
[----:B------:R-:W3:Y:S02]  /*0950*/  LDG.E.64.CONSTANT R10, desc[UR12][R14.64+0x20] ;  /* 0x0000200c0e0a7981 */ /* 0x000ee4000c1e9b00 */
[----:B------:R-:W-:Y:S01]  /*0960*/  DFMA R20, R4, R4, R20 ;  /* 0x000000040414722b */ /* 0x000fe20000000014 */
[----:B0-----:R-:W-:-:S04]  /*0970*/  LEA R22, P1, R24, R22, 0x3 ;  /* 0x0000001618167211 */ /* 0x001fc800078218ff */
[----:B------:R-:W-:-:S05]  /*0980*/  LEA.HI.X R23, R24, R23, R25, 0x3, P1 ;  /* 0x0000001718177211 */ /* 0x000fca00008f1c19 */
[----:B------:R-:W3:Y:S01]  /*0990*/  LDG.E.64.CONSTANT R4, desc[UR12][R22.64+0x20] ;  /* 0x0000200c16047981 */ /* 0x000ee2000c1e9b00 */
[----:B------:R-:W-:-:S03]  /*09a0*/  DFMA R24, R18, R18, R20 ;  /* 0x000000121218722b */ /* 0x000fc60000000014 */
[----:B------:R-:W4:Y:S04]  /*09b0*/  LDG.E.64.CONSTANT R18, desc[UR12][R14.64+0x28] ;  /* 0x0000280c0e127981 */ /* 0x000f28000c1e9b00 */
[----:B------:R-:W4:Y:S04]  /*09c0*/  LDG.E.64.CONSTANT R20, desc[UR12][R22.64+0x28] ;  /* 0x0000280c16147981 */ /* 0x000f28000c1e9b00 */
[----:B------:R-:W2:Y:S01]  /*09d0*/  LDG.E.64.CONSTANT R28, desc[UR12][R22.64+0x38] ;  /* 0x0000380c161c7981 */ /* 0x000ea2000c1e9b00 */
[----:B-----5:R-:W-:-:S03]  /*09e0*/  DADD R12, R12, -R16 ;  /* 0x000000000c0c7229 */ /* 0x020fc60000000810 */
[----:B------:R-:W5:Y:S05]  /*09f0*/  LDG.E.64.CONSTANT R16, desc[UR12][R22.64+0x30] ;  /* 0x0000300c16107981 */ /* 0x000f6a000c1e9b00 */
[----:B------:R-:W-:Y:S02]  /*0a00*/  DFMA R24, R12, R12, R24 ;  /* 0x0000000c0c18722b */ /* 0x000fe40000000018 */
[----:B------:R-:W5:Y:S01]  /*0a10*/  LDG.E.64.CONSTANT R12, desc[UR12][R14.64+0x30] ;  /* 0x0000300c0e0c7981 */ /* 0x000f62000c1e9b00 */
[----:B---3--:R-:W-:-:S08]  /*0a20*/  DADD R4, R4, -R10 ;  /* 0x0000000004047229 */ /* 0x008fd0000000080a */
[----:B------:R-:W-:Y:S02]  /*0a30*/  DFMA R24, R4, R4, R24 ;  /* 0x000000040418722b */ /* 0x000fe40000000018 */
[----:B----4-:R-:W-:-:S08]  /*0a40*/  DADD R18, R20, -R18 ;  /* 0x0000000014127229 */ /* 0x010fd00000000812 */
[----:B------:R-:W-:Y:S02]  /*0a50*/  DFMA R24, R18, R18, R24 ;  /* 0x000000121218722b */ /* 0x000fe40000000018 */
[----:B--2---:R-:W-:Y:S01]  /*0a60*/  DADD R26, R28, -R26 ;  /* 0x000000001c1a7229 */ /* 0x004fe2000000081a */
[----:B------:R-:W-:Y:S01]  /*0a70*/  VIADD R3, R3, 0x8 ;  /* 0x0000000803037836 */ /* 0x000fe20000000000 */
[----:B-----5:R-:W-:-:S08]  /*0a80*/  DADD R12, R16, -R12 ;  /* 0x00000000100c7229 */ /* 0x020fd0000000080c */
[----:B------:R-:W-:-:S08]  /*0a90*/  DFMA R24, R12, R12, R24 ;  /* 0x0000000c0c18722b */ /* 0x000fd00000000018 */
[----:B------:R-:W-:-:S11]  /*0aa0*/  DFMA R20, R26, R26, R24 ;  /* 0x0000001a1a14722b */ /* 0x000fd60000000018 */
.L_x_675:
        /* <DEDUP_REMOVED lines=25> */
.L_x_674:
        /* <DEDUP_REMOVED lines=18> */
[----:B------:R-:W-:Y:S05]  /*0d60*/  CALL.REL.NOINC `($__internal_26_$__cuda_sm20_dsqrt_rn_f64_mediumpath_v1) ;  /* 0x0000000400287944 */ /* 0x000fea0003c00000 */
[----:B------:R-:W-:Y:S02]  /*0d70*/  IMAD.MOV.U32 R4, RZ, RZ, R10 ;  /* 0x000000ffff047224 */ /* 0x000fe400078e000a */
[----:B------:R-:W-:-:S07]  /*0d80*/  IMAD.MOV.U32 R5, RZ, RZ, R11 ;  /* 0x000000ffff057224 */ /* 0x000fce00078e000b */
.L_x_677:
[----:B------:R-:W-:Y:S05]  /*0d90*/  BSYNC.RECONVERGENT B0 ;  /* 0x0000000000007941 */ /* 0x000fea0003800200 */
.L_x_676:
[----:B------:R-:W0:Y:S01]  /*0da0*/  LDCU.64 UR6, c[0x0][0x390] ;  /* 0x00007200ff0677ac */ /* 0x000e220008000a00 */
[----:B------:R-:W1:Y:S01]  /*0db0*/  LDC R13, c[0x0][0x398] ;  /* 0x0000e600ff0d7b82 */ /* 0x000e620000000800 */
[----:B------:R-:W-:-:S05]  /*0dc0*/  IADD3 R3, P0, PT, R6, UR4, RZ ;  /* 0x0000000406037c10 */ /* 0x000fca000ff1e0ff */
[----:B------:R-:W-:Y:S01]  /*0dd0*/  IMAD.X R12, RZ, RZ, R0, P0 ;  /* 0x000000ffff0c7224 */ /* 0x000fe200000e0600 */
[----:B0-----:R-:W-:Y:S01]  /*0de0*/  LEA R10, P0, R3, UR6, 0x3 ;  /* 0x00000006030a7c11 */ /* 0x001fe2000f8018ff */
[----:B------:R-:W-:-:S03]  /*0df0*/  UIADD3 UR6, UPT, UPT, UR4, 0x1, URZ ;  /* 0x0000000104067890 */ /* 0x000fc6000fffe0ff */
[----:B------:R-:W-:-:S03]  /*0e00*/  LEA.HI.X R11, R3, UR7, R12, 0x3, P0 ;  /* 0x00000007030b7c11 */ /* 0x000fc600080f1c0c */
[----:B-1----:R-:W-:Y:S02]  /*0e10*/  ISETP.NE.AND P0, PT, R13, UR6, PT ;  /* 0x000000060d007c0c */ /* 0x002fe4000bf05270 */
[----:B------:R0:W-:Y:S11]  /*0e20*/  STG.E.64 desc[UR12][R10.64], R4 ;  /* 0x000000040a007986 */ /* 0x0001f6000c101b0c */
[----:B------:R-:W-:Y:S05]  /*0e30*/  @!P0 EXIT ;  /* 0x000000000000894d */ /* 0x000fea0003800000 */
[----:B------:R-:W-:Y:S01]  /*0e40*/  UMOV UR4, UR6 ;  /* 0x0000000600047c82 */ /* 0x000fe20008000000 */
[----:B------:R-:W-:Y:S05]  /*0e50*/  BRA `(.L_x_678) ;  /* 0xfffffff000d47947 */ /* 0x000fea000383ffff */
.L_x_671:
        /* <DEDUP_REMOVED lines=8> */
.L_x_680:
        /* <DEDUP_REMOVED lines=15> */
.L_x_679:
        /* <DEDUP_REMOVED lines=15> */
.L_x_681:
        /* <DEDUP_REMOVED lines=13> */
.L_x_682:
[----:B------:R-:W-:Y:S05]  /*1190*/  @P0 EXIT ;  /* 0x000000000000094d */ /* 0x000fea0003800000 */
[----:B------:R-:W0:Y:S01]  /*11a0*/  LDCU.64 UR4, c[0x0][0x390] ;  /* 0x00007200ff0477ac */ /* 0x000e220008000a00 */
[----:B------:R-:W-:-:S05]  /*11b0*/  IADD3 R5, P0, PT, R5, R6, RZ ;  /* 0x0000000605057210 */ /* 0x000fca0007f1e0ff */
[----:B------:R-:W-:Y:S01]  /*11c0*/  IMAD.X R0, RZ, RZ, R0, P0 ;  /* 0x000000ffff007224 */ /* 0x000fe200000e0600 */
[----:B0-----:R-:W-:-:S04]  /*11d0*/  LEA R2, P0, R5, UR4, 0x3 ;  /* 0x0000000405027c11 */ /* 0x001fc8000f8018ff */
[----:B------:R-:W-:-:S05]  /*11e0*/  LEA.HI.X R3, R5, UR5, R0, 0x3, P0 ;  /* 0x0000000505037c11 */ /* 0x000fca00080f1c00 */
[----:B------:R-:W-:Y:S01]  /*11f0*/  STG.E.64 desc[UR12][R2.64], RZ ;  /* 0x000000ff02007986 */ /* 0x000fe2000c101b0c */
[----:B------:R-:W-:Y:S05]  /*1200*/  EXIT ;  /* 0x000000000000794d */ /* 0x000fea0003800000 */
        .weak           $__internal_26_$__cuda_sm20_dsqrt_rn_f64_mediumpath_v1
        .type           $__internal_26_$__cuda_sm20_dsqrt_rn_f64_mediumpath_v1,@function
        .size           $__internal_26_$__cuda_sm20_dsqrt_rn_f64_mediumpath_v1,(.L_x_786 - $__internal_26_$__cuda_sm20_dsqrt_rn_f64_mediumpath_v1)
$__internal_26_$__cuda_sm20_dsqrt_rn_f64_mediumpath_v1:
[----:B------:R-:W-:Y:S01]  /*1210*/  ISETP.GE.U32.AND P0, PT, R10, -0x3400000, PT ;  /* 0xfcc000000a00780c */ /* 0x000fe20003f06070 */
[----:B------:R-:W-:Y:S01]  /*1220*/  BSSY.RECONVERGENT B1, `(.L_x_683) ;  /* 0x0000028000017945 */ /* 0x000fe20003800200 */
[----:B------:R-:W-:Y:S02]  /*1230*/  IMAD.MOV.U32 R19, RZ, RZ, R17 ;  /* 0x000000ffff137224 */ /* 0x000fe400078e0011 */
[----:B------:R-:W-:Y:S02]  /*1240*/  IMAD.MOV.U32 R16, RZ, RZ, R20 ;  /* 0x000000ffff107224 */ /* 0x000fe400078e0014 */
[----:B------:R-:W-:Y:S02]  /*1250*/  IMAD.MOV.U32 R17, RZ, RZ, R21 ;  /* 0x000000ffff117224 */ /* 0x000fe400078e0015 */
[----:B------:R-:W-:Y:S02]  /*1260*/  IMAD.MOV.U32 R10, RZ, RZ, R14 ;  /* 0x000000ffff0a7224 */ /* 0x000fe400078e000e */
[----:B------:R-:W-:-:S03]  /*1270*/  IMAD.MOV.U32 R11, RZ, RZ, R15 ;  /* 0x000000ffff0b7224 */ /* 0x000fc600078e000f */
        /* <DEDUP_REMOVED lines=9> */
.L_x_684:
        /* <DEDUP_REMOVED lines=24> */
.L_x_686:
[----:B------:R-:W-:-:S11]  /*1490*/  DADD R10, R16, R16 ;  /* 0x00000000100a7229 */ /* 0x000fd60000000010 */
.L_x_685:
[----:B------:R-:W-:Y:S05]  /*14a0*/  BSYNC.RECONVERGENT B1 ;  /* 0x0000000000017941 */ /* 0x000fea0003800200 */
.L_x_683:
[----:B------:R-:W-:-:S04]  /*14b0*/  IMAD.MOV.U32 R5, RZ, RZ, 0x0 ;  /* 0x00000000ff057424 */ /* 0x000fc800078e00ff */
[----:B------:R-:W-:Y:S05]  /*14c0*/  RET.REL.NODEC R4 `(_Z18vectorDistance2UR4PKdS0_Pdiii) ;  /* 0xffffffe804cc7950 */ /* 0x000fea0003c3ffff */
.L_x_687:
        /* <DEDUP_REMOVED lines=11> */
.L_x_786:


//--------------------- .text._Z18vectorDistance2UR2PKdS0_Pdiii --------------------------
	.section	.text._Z18vectorDistance2UR2PKdS0_Pdiii,"ax",@progbits
	.align	128
        .global         _Z18vectorDistance2UR2PKdS0_Pdiii
        .type           _Z18vectorDistance2UR2PKdS0_Pdiii,@function
        .size           _Z18vectorDistance2UR2PKdS0_Pdiii,(.L_x_787 - _Z18vectorDistance2UR2PKdS0_Pdiii)
        .other          _Z18vectorDistance2UR2PKdS0_Pdiii,@"STO_CUDA_ENTRY STV_DEFAULT"
_Z18vectorDistance2UR2PKdS0_Pdiii:
.text._Z18vectorDistance2UR2PKdS0_Pdiii:
        /* <DEDUP_REMOVED lines=28> */
.L_x_696:
        /* <DEDUP_REMOVED lines=20> */
.L_x_690:
[----:B------:R-:W2:Y:S04]  /*0300*/  LDG.E.64.CONSTANT R16, desc[UR12][R12.64+-0x40] ;  /* 0xffffc00c0c107981 */ /* 0x000ea8000c1e9b00 */
[----:B------:R-:W2:Y:S04]  /*0310*/  LDG.E.64.CONSTANT R18, desc[UR12][R10.64+-0x40] ;  /* 0xffffc00c0a127981 */ /* 0x000ea8000c1e9b00 */
[----:B------:R-:W3:Y:S04]  /*0320*/  LDG.E.64.CONSTANT R22, desc[UR12][R12.64+-0x38] ;  /* 0xffffc80c0c167981 */ /* 0x000ee8000c1e9b00 */
[----:B------:R-:W3:Y:S04]  /*0330*/  LDG.E.64.CONSTANT R20, desc[UR12][R10.64+-0x38] ;  /* 0xffffc80c0a147981 */ /* 0x000ee8000c1e9b00 */
[----:B------:R-:W4:Y:S01]  /*0340*/  LDG.E.64.CONSTANT R24, desc[UR12][R12.64+-0x30] ;  /* 0xffffd00c0c187981 */ /* 0x000f22000c1e9b00 */
[----:B--2---:R-:W-:-:S03]  /*0350*/  DADD R16, R16, -R18 ;  /* 0x0000000010107229 */ /* 0x004fc60000000812 */
[----:B------:R-:W4:Y:S05]  /*0360*/  LDG.E.64.CONSTANT R18, desc[UR12][R10.64+-0x30] ;  /* 0xffffd00c0a127981 */ /* 0x000f2a000c1e9b00 */
[----:B------:R-:W-:Y:S01]  /*0370*/  DFMA R26, R16, R16, R14 ;  /* 0x00000010101a722b */ /* 0x000fe2000000000e */
[----:B------:R-:W2:Y:S04]  /*0380*/  LDG.E.64.CONSTANT R14, desc[UR12][R12.64+-0x28] ;  /* 0xffffd80c0c0e7981 */ /* 0x000ea8000c1e9b00 */
[----:B------:R-:W2:Y:S01]  /*0390*/  LDG.E.64.CONSTANT R16, desc[UR12][R10.64+-0x28] ;  /* 0xffffd80c0a107981 */ /* 0x000ea2000c1e9b00 */
[----:B---3--:R-:W-:-:S03]  /*03a0*/  DADD R20, R22, -R20 ;  /* 0x0000000016147229 */ /* 0x008fc60000000814 */
[----:B------:R-:W3:Y:S05]  /*03b0*/  LDG.E.64.CONSTANT R22, desc[UR12][R10.64+-0x18] ;  /* 0xffffe80c0a167981 */ /* 0x000eea000c1e9b00 */
[----:B------:R-:W-:Y:S02]  /*03c0*/  DFMA R26, R20, R20, R26 ;  /* 0x00000014141a722b */ /* 0x000fe4000000001a */
[----:B------:R-:W5:Y:S01]  /*03d0*/  LDG.E.64.CONSTANT R20, desc[UR12][R12.64+-0x20] ;  /* 0xffffe00c0c147981 */ /* 0x000f62000c1e9b00 */
[----:B----4-:R-:W-:-:S03]  /*03e0*/  DADD R24, R24, -R18 ;  /* 0x0000000018187229 */ /* 0x010fc60000000812 */
[----:B------:R-:W5:Y:S05]  /*03f0*/  LDG.E.64.CONSTANT R18, desc[UR12][R10.64+-0x20] ;  /* 0xffffe00c0a127981 */ /* 0x000f6a000c1e9b00 */
[----:B------:R-:W-:Y:S02]  /*0400*/  DFMA R26, R24, R24, R26 ;  /* 0x00000018181a722b */ /* 0x000fe4000000001a */
[----:B------:R-:W3:Y:S01]  /*0410*/  LDG.E.64.CONSTANT R24, desc[UR12][R12.64+-0x18] ;  /* 0xffffe80c0c187981 */ /* 0x000ee2000c1e9b00 */
[----:B--2---:R-:W-:-:S03]  /*0420*/  DADD R14, R14, -R16 ;  /* 0x000000000e0e7229 */ /* 0x004fc60000000810 */
[----:B------:R-:W2:Y:S05]  /*0430*/  LDG.E.64.CONSTANT R16, desc[UR12][R10.64+-0x10] ;  /* 0xfffff00c0a107981 */ /* 0x000eaa000c1e9b00 */
[----:B------:R-:W-:Y:S02]  /*0440*/  DFMA R26, R14, R14, R26 ;  /* 0x0000000e0e1a722b */ /* 0x000fe4000000001a */
[----:B------:R-:W2:Y:S01]  /*0450*/  LDG.E.64.CONSTANT R14, desc[UR12][R12.64+-0x10] ;  /* 0xfffff00c0c0e7981 */ /* 0x000ea2000c1e9b00 */
[----:B-----5:R-:W-:-:S03]  /*0460*/  DADD R18, R20, -R18 ;  /* 0x0000000014127229 */ /* 0x020fc60000000812 */
[----:B------:R-:W4:Y:S01]  /*0470*/  LDG.E.64.CONSTANT R20, desc[UR12][R12.64+-0x8] ;  /* 0xfffff80c0c147981 */ /* 0x000f22000c1e9b00 */
[----:B---3--:R-:W-:-:S04]  /*0480*/  DADD R22, R24, -R22 ;  /* 0x0000000018167229 */ /* 0x008fc80000000816 */
[----:B------:R-:W-:Y:S01]  /*0490*/  DFMA R26, R18, R18, R26 ;  /* 0x00000012121a722b */ /* 0x000fe2000000001a */
[----:B------:R-:W3:Y:S04]  /*04a0*/  LDG.E.64.CONSTANT R24, desc[UR12][R12.64] ;  /* 0x0000000c0c187981 */ /* 0x000ee8000c1e9b00 */
[----:B------:R-:W4:Y:S03]  /*04b0*/  LDG.E.64.CONSTANT R18, desc[UR12][R10.64+-0x8] ;  /* 0xfffff80c0a127981 */ /* 0x000f26000c1e9b00 */
[----:B------:R-:W-:Y:S02]  /*04c0*/  DFMA R26, R22, R22, R26 ;  /* 0x00000016161a722b */ /* 0x000fe4000000001a */
[----:B--2---:R-:W-:Y:S01]  /*04d0*/  DADD R14, R14, -R16 ;  /* 0x000000000e0e7229 */ /* 0x004fe20000000810 */
[----:B------:R-:W3:Y:S04]  /*04e0*/  LDG.E.64.CONSTANT R22, desc[UR12][R10.64] ;  /* 0x0000000c0a167981 */ /* 0x000ee8000c1e9b00 */
[----:B------:R-:W2:Y:S03]  /*04f0*/  LDG.E.64.CONSTANT R16, desc[UR12][R10.64+0x8] ;  /* 0x0000080c0a107981 */ /* 0x000ea6000c1e9b00 */
[----:B------:R-:W-:-:S02]  /*0500*/  DFMA R26, R14, R14, R26 ;  /* 0x0000000e0e1a722b */ /* 0x000fc4000000001a */
[----:B------:R-:W2:Y:S01]  /*0510*/  LDG.E.64.CONSTANT R14, desc[UR12][R12.64+0x8] ;  /* 0x0000080c0c0e7981 */ /* 0x000ea2000c1e9b00 */
[----:B----4-:R-:W-:-:S03]  /*0520*/  DADD R18, R20, -R18 ;  /* 0x0000000014127229 */ /* 0x010fc60000000812 */
[----:B------:R-:W4:Y:S01]  /*0530*/  LDG.E.64.CONSTANT R20, desc[UR12][R12.64+0x10] ;  /* 0x0000100c0c147981 */ /* 0x000f22000c1e9b00 */
[----:B---3--:R-:W-:-:S04]  /*0540*/  DADD R22, R24, -R22 ;  /* 0x0000000018167229 */ /* 0x008fc80000000816 */
[----:B------:R-:W-:Y:S01]  /*0550*/  DFMA R26, R18, R18, R26 ;  /* 0x00000012121a722b */ /* 0x000fe2000000001a */
[----:B------:R-:W3:Y:S04]  /*0560*/  LDG.E.64.CONSTANT R24, desc[UR12][R12.64+0x18] ;  /* 0x0000180c0c187981 */ /* 0x000ee8000c1e9b00 */
[----:B------:R-:W4:Y:S01]  /*0570*/  LDG.E.64.CONSTANT R18, desc[UR12][R10.64+0x10] ;  /* 0x0000100c0a127981 */ /* 0x000f22000c1e9b00 */
[----:B--2---:R-:W-:Y:S02]  /*0580*/  DADD R14, R14, -R16 ;  /* 0x000000000e0e7229 */ /* 0x004fe40000000810 */
[----:B------:R-:W-:Y:S01]  /*0590*/  DFMA R26, R22, R22, R26 ;  /* 0x00000016161a722b */ /* 0x000fe2000000001a */
[----:B------:R-:W2:Y:S04]  /*05a0*/  LDG.E.64.CONSTANT R16, desc[UR12][R12.64+0x20] ;  /* 0x0000200c0c107981 */ /* 0x000ea8000c1e9b00 */
[----:B------:R-:W3:Y:S03]  /*05b0*/  LDG.E.64.CONSTANT R22, desc[UR12][R10.64+0x18] ;  /* 0x0000180c0a167981 */ /* 0x000ee6000c1e9b00 */
[----:B------:R-:W-:Y:S01]  /*05c0*/  DFMA R26, R14, R14, R26 ;  /* 0x0000000e0e1a722b */ /* 0x000fe2000000001a */
[----:B------:R-:W2:Y:S01]  /*05d0*/  LDG.E.64.CONSTANT R14, desc[UR12][R10.64+0x20] ;  /* 0x0000200c0a0e7981 */ /* 0x000ea2000c1e9b00 */
[----:B----4-:R-:W-:-:S03]  /*05e0*/  DADD R18, R20, -R18 ;  /* 0x0000000014127229 */ /* 0x010fc60000000812 */
[----:B------:R-:W4:Y:S05]  /*05f0*/  LDG.E.64.CONSTANT R20, desc[UR12][R12.64+0x28] ;  /* 0x0000280c0c147981 */ /* 0x000f2a000c1e9b00 */
[----:B------:R-:W-:Y:S02]  /*0600*/  DFMA R26, R18, R18, R26 ;  /* 0x00000012121a722b */ /* 0x000fe4000000001a */
[----:B---3--:R-:W-:Y:S01]  /*0610*/  DADD R22, R24, -R22 ;  /* 0x0000000018167229 */ /* 0x008fe20000000816 */
[----:B------:R-:W4:Y:S04]  /*0620*/  LDG.E.64.CONSTANT R18, desc[UR12][R10.64+0x28] ;  /* 0x0000280c0a127981 */ /* 0x000f28000c1e9b00 */
[----:B------:R-:W3:Y:S03]  /*0630*/  LDG.E.64.CONSTANT R24, desc[UR12][R12.64+0x38] ;  /* 0x0000380c0c187981 */ /* 0x000ee6000c1e9b00 */
[----:B------:R-:W-:-:S02]  /*0640*/  DFMA R26, R22, R22, R26 ;  /* 0x00000016161a722b */ /* 0x000fc4000000001a */
[----:B--2---:R-:W-:Y:S01]  /*0650*/  DADD R22, R16, -R14 ;  /* 0x0000000010167229 */ /* 0x004fe2000000080e */
[----:B------:R0:W2:Y:S04]  /*0660*/  LDG.E.64.CONSTANT R16, desc[UR12][R12.64+0x30] ;  /* 0x0000300c0c107981 */ /* 0x0000a8000c1e9b00 */
[----:B------:R-:W2:Y:S03]  /*0670*/  LDG.E.64.CONSTANT R14, desc[UR12][R10.64+0x30] ;  /* 0x0000300c0a0e7981 */ /* 0x000ea6000c1e9b00 */
[----:B------:R-:W-:Y:S02]  /*0680*/  DFMA R26, R22, R22, R26 ;  /* 0x00000016161a722b */ /* 0x000fe4000000001a */
[----:B------:R1:W3:Y:S01]  /*0690*/  LDG.E.64.CONSTANT R22, desc[UR12][R10.64+0x38] ;  /* 0x0000380c0a167981 */ /* 0x0002e2000c1e9b00 */
[----:B------:R-:W-:-:S04]  /*06a0*/  UIADD3 UR6, UPT, UPT, UR6, 0x8, URZ ;  /* 0x0000000806067890 */ /* 0x000fc8000fffe0ff */
[----:B------:R-:W-:Y:S01]  /*06b0*/  UISETP.NE.AND UP0, UPT, UR6, URZ, UPT ;  /* 0x000000ff0600728c */ /* 0x000fe2000bf05270 */
[----:B0-----:R-:W-:Y:S02]  /*06c0*/  IADD3 R12, P0, PT, R12, 0x80, RZ ;  /* 0x000000800c0c7810 */ /* 0x001fe40007f1e0ff */
[----:B-1----:R-:W-:-:S03]  /*06d0*/  IADD3 R10, P1, PT, R10, 0x80, RZ ;  /* 0x000000800a0a7810 */ /* 0x002fc60007f3e0ff */
[----:B------:R-:W-:Y:S02]  /*06e0*/  IMAD.X R13, RZ, RZ, R13, P0 ;  /* 0x000000ffff0d7224 */ /* 0x000fe400000e060d */
[----:B------:R-:W-:Y:S02]  /*06f0*/  VIADD R9, R9, 0x10 ;  /* 0x0000001009097836 */ /* 0x000fe40000000000 */
[----:B------:R-:W-:Y:S01]  /*0700*/  IMAD.X R11, RZ, RZ, R11, P1 ;  /* 0x000000ffff0b7224 */ /* 0x000fe200008e060b */
[----:B----4-:R-:W-:-:S08]  /*0710*/  DADD R18, R20, -R18 ;  /* 0x0000000014127229 */ /* 0x010fd00000000812 */
[----:B------:R-:W-:Y:S02]  /*0720*/  DFMA R26, R18, R18, R26 ;  /* 0x00000012121a722b */ /* 0x000fe4000000001a */
[----:B--2---:R-:W-:Y:S02]  /*0730*/  DADD R14, R16, -R14 ;  /* 0x00000000100e7229 */ /* 0x004fe4000000080e */
[----:B---3--:R-:W-:-:S06]  /*0740*/  DADD R22, R24, -R22 ;  /* 0x0000000018167229 */ /* 0x008fcc0000000816 */
[----:B------:R-:W-:-:S08]  /*0750*/  DFMA R14, R14, R14, R26 ;  /* 0x0000000e0e0e722b */ /* 0x000fd0000000001a */
[----:B------:R-:W-:Y:S01]  /*0760*/  DFMA R14, R22, R22, R14 ;  /* 0x00000016160e722b */ /* 0x000fe2000000000e */
[----:B------:R-:W-:Y:S10]  /*0770*/  BRA.U UP0, `(.L_x_690) ;  /* 0xfffffff900e07547 */ /* 0x000ff4000b83ffff */
.L_x_689:
        /* <DEDUP_REMOVED lines=23> */
[----:B------:R-:W-:-:S05]  /*08f0*/  LEA.HI.X R11, R6, R11, R8, 0x3, P0 ;  /* 0x0000000b060b7211 */ /* 0x000fca00000f1c08 */
[----:B------:R-:W5:Y:S04]  /*0900*/  LDG.E.64.CONSTANT R26, desc[UR12][R10.64+0x10] ;  /* 0x0000100c0a1a7981 */ /* 0x000f68000c1e9b00 */
[----:B------:R-:W4:Y:S01]  /*0910*/  LDG.E.64.CONSTANT R20, desc[UR12][R10.64+0x18] ;  /* 0x0000180c0a147981 */ /* 0x000f22000c1e9b00 */
[----:B--2---:R-:W-:-:S03]  /*0920*/  DADD R18, R16, -R18 ;  /* 0x0000000010127229 */ /* 0x004fc60000000812 */
[----:B------:R-:W5:Y:S05]  /*0930*/  LDG.E.64.CONSTANT R16, desc[UR12][R12.64+0x10] ;  /* 0x0000100c0c107981 */ /* 0x000f6a000c1e9b00 */
[----:B------:R-:W-:Y:S02]  /*0940*/  DFMA R14, R18, R18, R14 ;  /* 0x00000012120e722b */ /* 0x000fe4000000000e */
[----:B------:R-:W4:Y:S01]  /*0950*/  LDG.E.64.CONSTANT R18, desc[UR12][R12.64+0x18] ;  /* 0x0000180c0c127981 */ /* 0x000f22000c1e9b00 */
[----:B---3--:R-:W-:-:S03]  /*0960*/  DADD R22, R24, -R22 ;  /* 0x0000000018167229 */ /* 0x008fc60000000816 */
[----:B------:R-:W2:Y:S05]  /*0970*/  LDG.E.64.CONSTANT R24, desc[UR12][R10.64+0x28] ;  /* 0x0000280c0a187981 */ /* 0x000eaa000c1e9b00 */
[----:B------:R-:W-:Y:S01]  /*0980*/  DFMA R22, R22, R22, R14 ;  /* 0x000000161616722b */ /* 0x000fe2000000000e */
[----:B------:R-:W3:Y:S01]  /*0990*/  LDG.E.64.CONSTANT R14, desc[UR12][R10.64+0x20] ;  /* 0x0000200c0a0e7981 */ /* 0x000ee2000c1e9b00 */
[----:B-----5:R-:W-:-:S03]  /*09a0*/  DADD R26, R26, -R16 ;  /* 0x000000001a1a7229 */ /* 0x020fc60000000810 */
[----:B------:R-:W3:Y:S01]  /*09b0*/  LDG.E.64.CONSTANT R16, desc[UR12][R12.64+0x20] ;  /* 0x0000200c0c107981 */ /* 0x000ee2000c1e9b00 */
[----:B----4-:R-:W-:-:S04]  /*09c0*/  DADD R18, R20, -R18 ;  /* 0x0000000014127229 */ /* 0x010fc80000000812 */
[----:B------:R-:W-:Y:S01]  /*09d0*/  DFMA R26, R26, R26, R22 ;  /* 0x0000001a1a1a722b */ /* 0x000fe20000000016 */
[----:B------:R-:W4:Y:S04]  /*09e0*/  LDG.E.64.CONSTANT R20, desc[UR12][R10.64+0x30] ;  /* 0x0000300c0a147981 */ /* 0x000f28000c1e9b00 */
[----:B------:R-:W2:Y:S03]  /*09f0*/  LDG.E.64.CONSTANT R22, desc[UR12][R12.64+0x28] ;  /* 0x0000280c0c167981 */ /* 0x000ea6000c1e9b00 */
[----:B------:R-:W-:Y:S01]  /*0a00*/  DFMA R26, R18, R18, R26 ;  /* 0x00000012121a722b */ /* 0x000fe2000000001a */
[----:B------:R-:W4:Y:S04]  /*0a10*/  LDG.E.64.CONSTANT R18, desc[UR12][R12.64+0x30] ;  /* 0x0000300c0c127981 */ /* 0x000f28000c1e9b00 */
        /* <DEDUP_REMOVED lines=10> */
.L_x_692:
[----:B------:R-:W-:Y:S05]  /*0ac0*/  BRA.U !UP1, `(.L_x_691) ;  /* 0x0000000109cc7547 */ /* 0x000fea000b800000 */
[----:B------:R-:W-:-:S04]  /*0ad0*/  UIADD3 UR9, UPT, UPT, UR9, -0x1, URZ ;  /* 0xffffffff09097890 */ /* 0x000fc8000fffe0ff */
        /* <DEDUP_REMOVED lines=18> */
[----:B------:R-:W-:Y:S01]  /*0c00*/  LEA.HI.X R25, R6, R25, R8, 0x3, P0 ;  /* 0x0000001906197211 */ /* 0x000fe200000f1c08 */
        /* <DEDUP_REMOVED lines=14> */
.L_x_693:
        /* <DEDUP_REMOVED lines=17> */
.L_x_691:
        /* <DEDUP_REMOVED lines=18> */
[----:B------:R-:W-:Y:S05]  /*0f20*/  CALL.REL.NOINC `($__internal_27_$__cuda_sm20_dsqrt_rn_f64_mediumpath_v1) ;  /* 0x0000000400207944 */ /* 0x000fea0003c00000 */
.L_x_695:
[----:B------:R-:W-:Y:S05]  /*0f30*/  BSYNC.RECONVERGENT B0 ;  /* 0x0000000000007941 */ /* 0x000fea0003800200 */
.L_x_694:
        /* <DEDUP_REMOVED lines=12> */
.L_x_688:
        /* <DEDUP_REMOVED lines=8> */
.L_x_698:
        /* <DEDUP_REMOVED lines=15> */
.L_x_697:
        /* <DEDUP_REMOVED lines=15> */
.L_x_699:
        /* <DEDUP_REMOVED lines=13> */
.L_x_700:
        /* <DEDUP_REMOVED lines=8> */
        .weak           $__internal_27_$__cuda_sm20_dsqrt_rn_f64_mediumpath_v1
        .type           $__internal_27_$__cuda_sm20_dsqrt_rn_f64_mediumpath_v1,@function
        .size           $__internal_27_$__cuda_sm20_dsqrt_rn_f64_mediumpath_v1,(.L_x_787 - $__internal_27_$__cuda_sm20_dsqrt_rn_f64_mediumpath_v1)
$__internal_27_$__cuda_sm20_dsqrt_rn_f64_mediumpath_v1:
        /* <DEDUP_REMOVED lines=14> */
.L_x_702:
        /* <DEDUP_REMOVED lines=24> */
.L_x_704:
[----:B------:R-:W-:-:S11]  /*1610*/  DADD R8, R14, R14 ;  /* 0x000000000e087229 */ /* 0x000fd6000000000e */
.L_x_703:
[----:B------:R-:W-:Y:S05]  /*1620*/  BSYNC.RECONVERGENT B1 ;  /* 0x0000000000017941 */ /* 0x000fea0003800200 */
.L_x_701:
[----:B------:R-:W-:Y:S02]  /*1630*/  IMAD.MOV.U32 R16, RZ, RZ, R8 ;  /* 0x000000ffff107224 */ /* 0x000fe400078e0008 */
[----:B------:R-:W-:Y:S02]  /*1640*/  IMAD.MOV.U32 R17, RZ, RZ, R9 ;  /* 0x000000ffff117224 */ /* 0x000fe400078e0009 */
[----:B------:R-:W-:Y:S02]  /*1650*/  IMAD.MOV.U32 R8, RZ, RZ, R6 ;  /* 0x000000ffff087224 */ /* 0x000fe400078e0006 */
[----:B------:R-:W-:-:S04]  /*1660*/  IMAD.MOV.U32 R9, RZ, RZ, 0x0 ;  /* 0x00000000ff097424 */ /* 0x000fc800078e00ff */
[----:B------:R-:W-:Y:S05]  /*1670*/  RET.REL.NODEC R8 `(_Z18vectorDistance2UR2PKdS0_Pdiii) ;  /* 0xffffffe808607950 */ /* 0x000fea0003c3ffff */
.L_x_705:
        /* <DEDUP_REMOVED lines=16> */
.L_x_787:


//--------------------- .text._Z15vectorDistance2PKdS0_Pdiii --------------------------
	.section	.text._Z15vectorDistance2PKdS0_Pdiii,"ax",@progbits
	.align	128
        .global         _Z15vectorDistance2PKdS0_Pdiii
        .type           _Z15vectorDistance2PKdS0_Pdiii,@function
        .size           _Z15vectorDistance2PKdS0_Pdiii,(.L_x_788 - _Z15vectorDistance2PKdS0_Pdiii)
        .other          _Z15vectorDistance2PKdS0_Pdiii,@"STO_CUDA_ENTRY STV_DEFAULT"
_Z15vectorDistance2PKdS0_Pdiii:
.text._Z15vectorDistance2PKdS0_Pdiii:
        /* <DEDUP_REMOVED lines=19> */
[----:B------:R-:W-:Y:S01]  /*0130*/  IMAD.WIDE.U32 R4, R4, UR5, RZ ;  /* 0x0000000504047c25 */ /* 0x000fe2000f8e00ff */
[----:B------:R-:W-:Y:S01]  /*0140*/  ULOP3.LUT UR11, UR5, 0x7ffffff8, URZ, 0xc0, !UPT ;  /* 0x7ffffff8050b7892 */ /* 0x000fe2000f8ec0ff */
[----:B------:R-:W-:Y:S01]  /*0150*/  UMOV UR4, URZ ;  /* 0x000000ff00047c82 */ /* 0x000fe20008000000 */
[----:B------:R-:W-:Y:S01]  /*0160*/  ULOP3.LUT UR9, UR5, 0x7, URZ, 0xc0, !UPT ;  /* 0x0000000705097892 */ /* 0x000fe2000f8ec0ff */
[----:B------:R-:W-:Y:S01]  /*0170*/  VIADD R7, R5, UR4 ;  /* 0x0000000405077c36 */ /* 0x000fe20008000000 */
[----:B------:R-:W-:Y:S02]  /*0180*/  ULOP3.LUT UR10, UR5, 0x3, URZ, 0xc0, !UPT ;  /* 0x00000003050a7892 */ /* 0x000fe4000f8ec0ff */
[----:B------:R-:W-:Y:S01]  /*0190*/  UIADD3 UR8, UPT, UPT, -UR11, URZ, URZ ;  /* 0x000000ff0b087290 */ /* 0x000fe2000fffe1ff */
[----:B------:R-:W-:-:S11]  /*01a0*/  UMOV UR4, URZ ;  /* 0x000000ff00047c82 */ /* 0x000fd60008000000 */
.L_x_714:
[----:B0-----:R-:W0:Y:S01]  /*01b0*/  LDCU UR17, c[0x0][0x39c] ;  /* 0x00007380ff1177ac */ /* 0x001e220008000800 */
        /* <DEDUP_REMOVED lines=18> */
.L_x_708:
[----:B------:R-:W2:Y:S04]  /*02e0*/  LDG.E.64.CONSTANT R20, desc[UR12][R10.64+-0x20] ;  /* 0xffffe00c0a147981 */ /* 0x000ea8000c1e9b00 */
[----:B------:R-:W2:Y:S04]  /*02f0*/  LDG.E.64.CONSTANT R22, desc[UR12][R12.64+-0x20] ;  /* 0xffffe00c0c167981 */ /* 0x000ea8000c1e9b00 */
[----:B------:R-:W3:Y:S04]  /*0300*/  LDG.E.64.CONSTANT R14, desc[UR12][R10.64+-0x18] ;  /* 0xffffe80c0a0e7981 */ /* 0x000ee8000c1e9b00 */
[----:B------:R-:W3:Y:S04]  /*0310*/  LDG.E.64.CONSTANT R26, desc[UR12][R12.64+-0x18] ;  /* 0xffffe80c0c1a7981 */ /* 0x000ee8000c1e9b00 */
[----:B------:R-:W4:Y:S04]  /*0320*/  LDG.E.64.CONSTANT R16, desc[UR12][R10.64+-0x10] ;  /* 0xfffff00c0a107981 */ /* 0x000f28000c1e9b00 */
[----:B------:R-:W4:Y:S01]  /*0330*/  LDG.E.64.CONSTANT R18, desc[UR12][R12.64+-0x10] ;  /* 0xfffff00c0c127981 */ /* 0x000f22000c1e9b00 */
[----:B--2---:R-:W-:-:S03]  /*0340*/  DADD R24, R20, -R22 ;  /* 0x0000000014187229 */ /* 0x004fc60000000816 */
[----:B------:R-:W2:Y:S04]  /*0350*/  LDG.E.64.CONSTANT R20, desc[UR12][R10.64+-0x8] ;  /* 0xfffff80c0a147981 */ /* 0x000ea8000c1e9b00 */
[----:B------:R-:W2:Y:S01]  /*0360*/  LDG.E.64.CONSTANT R22, desc[UR12][R12.64+-0x8] ;  /* 0xfffff80c0c167981 */ /* 0x000ea2000c1e9b00 */
[----:B------:R-:W-:Y:S02]  /*0370*/  DFMA R24, R24, R24, R8 ;  /* 0x000000181818722b */ /* 0x000fe40000000008 */
[----:B---3--:R-:W-:Y:S01]  /*0380*/  DADD R26, R14, -R26 ;  /* 0x000000000e1a7229 */ /* 0x008fe2000000081a */
[----:B------:R-:W3:Y:S04]  /*0390*/  LDG.E.64.CONSTANT R8, desc[UR12][R12.64] ;  /* 0x0000000c0c087981 */ /* 0x000ee8000c1e9b00 */
[----:B------:R-:W3:Y:S01]  /*03a0*/  LDG.E.64.CONSTANT R14, desc[UR12][R10.64] ;  /* 0x0000000c0a0e7981 */ /* 0x000ee2000c1e9b00 */
[----:B----4-:R-:W-:-:S02]  /*03b0*/  DADD R16, R16, -R18 ;  /* 0x0000000010107229 */ /* 0x010fc40000000812 */
[----:B------:R-:W-:-:S08]  /*03c0*/  DFMA R24, R26, R26, R24 ;  /* 0x0000001a1a18722b */ /* 0x000fd00000000018 */
[----:B------:R-:W-:Y:S02]  /*03d0*/  DFMA R18, R16, R16, R24 ;  /* 0x000000101012722b */ /* 0x000fe40000000018 */
[----:B------:R-:W4:Y:S04]  /*03e0*/  LDG.E.64.CONSTANT R24, desc[UR12][R10.64+0x8] ;  /* 0x0000080c0a187981 */ /* 0x000f28000c1e9b00 */
[----:B------:R-:W5:Y:S01]  /*03f0*/  LDG.E.64.CONSTANT R16, desc[UR12][R12.64+0x10] ;  /* 0x0000100c0c107981 */ /* 0x000f62000c1e9b00 */
[----:B--2---:R-:W-:-:S03]  /*0400*/  DADD R20, R20, -R22 ;  /* 0x0000000014147229 */ /* 0x004fc60000000816 */
[----:B------:R-:W4:Y:S05]  /*0410*/  LDG.E.64.CONSTANT R22, desc[UR12][R12.64+0x8] ;  /* 0x0000080c0c167981 */ /* 0x000f2a000c1e9b00 */
[----:B------:R-:W-:Y:S02]  /*0420*/  DFMA R18, R20, R20, R18 ;  /* 0x000000141412722b */ /* 0x000fe40000000012 */
[----:B------:R-:W5:Y:S01]  /*0430*/  LDG.E.64.CONSTANT R20, desc[UR12][R10.64+0x10] ;  /* 0x0000100c0a147981 */ /* 0x000f62000c1e9b00 */
[----:B---3--:R-:W-:-:S03]  /*0440*/  DADD R26, R14, -R8 ;  /* 0x000000000e1a7229 */ /* 0x008fc60000000808 */
[----:B------:R0:W2:Y:S04]  /*0450*/  LDG.E.64.CONSTANT R14, desc[UR12][R10.64+0x18] ;  /* 0x0000180c0a0e7981 */ /* 0x0000a8000c1e9b00 */
[----:B------:R1:W2:Y:S01]  /*0460*/  LDG.E.64.CONSTANT R8, desc[UR12][R12.64+0x18] ;  /* 0x0000180c0c087981 */ /* 0x0002a2000c1e9b00 */
[----:B------:R-:W-:Y:S01]  /*0470*/  DFMA R18, R26, R26, R18 ;  /* 0x0000001a1a12722b */ /* 0x000fe20000000012 */
[----:B------:R-:W-:-:S04]  /*0480*/  UIADD3 UR5, UPT, UPT, UR5, 0x8, URZ ;  /* 0x0000000805057890 */ /* 0x000fc8000fffe0ff */
[----:B------:R-:W-:Y:S01]  /*0490*/  UISETP.NE.AND UP0, UPT, UR5, URZ, UPT ;  /* 0x000000ff0500728c */ /* 0x000fe2000bf05270 */
[----:B0-----:R-:W-:Y:S02]  /*04a0*/  IADD3 R10, P0, PT, R10, 0x40, RZ ;  /* 0x000000400a0a7810 */ /* 0x001fe40007f1e0ff */
[----:B-1----:R-:W-:-:S03]  /*04b0*/  IADD3 R12, P1, PT, R12, 0x40, RZ ;  /* 0x000000400c0c7810 */ /* 0x002fc60007f3e0ff */
[----:B------:R-:W-:Y:S02]  /*04c0*/  IMAD.X R11, RZ, RZ, R11, P0 ;  /* 0x000000ffff0b7224 */ /* 0x000fe400000e060b */
[----:B------:R-:W-:Y:S01]  /*04d0*/  IMAD.X R13, RZ, RZ, R13, P1 ;  /* 0x000000ffff0d7224 */ /* 0x000fe200008e060d */
[----:B----4-:R-:W-:-:S08]  /*04e0*/  DADD R22, R24, -R22 ;  /* 0x0000000018167229 */ /* 0x010fd00000000816 */
[----:B------:R-:W-:Y:S02]  /*04f0*/  DFMA R18, R22, R22, R18 ;  /* 0x000000161612722b */ /* 0x000fe40000000012 */
[----:B-----5:R-:W-:Y:S02]  /*0500*/  DADD R16, R20, -R16 ;  /* 0x0000000014107229 */ /* 0x020fe40000000810 */
[----:B--2---:R-:W-:-:S06]  /*0510*/  DADD R8, R14, -R8 ;  /* 0x000000000e087229 */ /* 0x004fcc0000000808 */
[----:B------:R-:W-:-:S08]  /*0520*/  DFMA R18, R16, R16, R18 ;  /* 0x000000101012722b */ /* 0x000fd00000000012 */
[----:B------:R-:W-:Y:S01]  /*0530*/  DFMA R8, R8, R8, R18 ;  /* 0x000000080808722b */ /* 0x000fe20000000012 */
[----:B------:R-:W-:Y:S10]  /*0540*/  BRA.U UP0, `(.L_x_708) ;  /* 0xfffffffd00647547 */ /* 0x000ff4000b83ffff */
[----:B------:R-:W-:-:S07]  /*0550*/  IMAD.U32 R27, RZ, RZ, UR11 ;  /* 0x0000000bff1b7e24 */ /* 0x000fce000f8e00ff */
.L_x_707:
        /* <DEDUP_REMOVED lines=15> */
[----:B------:R-:W-:Y:S02]  /*0650*/  IMAD.X R16, RZ, RZ, RZ, P1 ;  /* 0x000000ffff107224 */ /* 0x000fe400008e06ff */
[----:B-1----:R-:W-:Y:S02]  /*0660*/  IMAD.WIDE.U32 R12, R15, 0x8, R12 ;  /* 0x000000080f0c7825 */ /* 0x002fe400078e000c */
[----:B------:R-:W3:Y:S04]  /*0670*/  LDG.E.64.CONSTANT R20, desc[UR12][R28.64+0x10] ;  /* 0x0000100c1c147981 */ /* 0x000ee8000c1e9b00 */
[----:B------:R-:W4:Y:S01]  /*0680*/  LDG.E.64.CONSTANT R14, desc[UR12][R28.64] ;  /* 0x0000000c1c0e7981 */ /* 0x000f22000c1e9b00 */
[----:B--2---:R-:W-:-:S03]  /*0690*/  LEA R10, P0, R6, R10, 0x3 ;  /* 0x0000000a060a7211 */ /* 0x004fc600078018ff */
[----:B------:R-:W4:Y:S01]  /*06a0*/  LDG.E.64.CONSTANT R12, desc[UR12][R12.64] ;  /* 0x0000000c0c0c7981 */ /* 0x000f22000c1e9b00 */
[----:B------:R-:W-:-:S03]  /*06b0*/  LEA.HI.X R11, R6, R11, R16, 0x3, P0 ;  /* 0x0000000b060b7211 */ /* 0x000fc600000f1c10 */
[----:B------:R-:W2:Y:S04]  /*06c0*/  LDG.E.64.CONSTANT R24, desc[UR12][R28.64+0x18] ;  /* 0x0000180c1c187981 */ /* 0x000ea8000c1e9b00 */
[----:B------:R-:W5:Y:S04]  /*06d0*/  LDG.E.64.CONSTANT R16, desc[UR12][R28.64+0x8] ;  /* 0x0000080c1c107981 */ /* 0x000f68000c1e9b00 */
[----:B------:R-:W5:Y:S04]  /*06e0*/  LDG.E.64.CONSTANT R18, desc[UR12][R10.64+0x8] ;  /* 0x0000080c0a127981 */ /* 0x000f68000c1e9b00 */
[----:B------:R-:W3:Y:S04]  /*06f0*/  LDG.E.64.CONSTANT R22, desc[UR12][R10.64+0x10] ;  /* 0x0000100c0a167981 */ /* 0x000ee8000c1e9b00 */
[----:B------:R-:W2:Y:S01]  /*0700*/  LDG.E.64.CONSTANT R10, desc[UR12][R10.64+0x18] ;  /* 0x0000180c0a0a7981 */ /* 0x000ea2000c1e9b00 */
[----:B------:R-:W-:Y:S01]  /*0710*/  VIADD R27, R27, 0x4 ;  /* 0x000000041b1b7836 */ /* 0x000fe20000000000 */
[----:B----4-:R-:W-:-:S08]  /*0720*/  DADD R14, R12, -R14 ;  /* 0x000000000c0e7229 */ /* 0x010fd0000000080e */
[----:B------:R-:W-:Y:S02]  /*0730*/  DFMA R8, R14, R14, R8 ;  /* 0x0000000e0e08722b */ /* 0x000fe40000000008 */
[----:B-----5:R-:W-:Y:S02]  /*0740*/  DADD R16, R18, -R16 ;  /* 0x0000000012107229 */ /* 0x020fe40000000810 */
[----:B---3--:R-:W-:-:S06]  /*0750*/  DADD R20, R22, -R20 ;  /* 0x0000000016147229 */ /* 0x008fcc0000000814 */
[----:B------:R-:W-:Y:S02]  /*0760*/  DFMA R8, R16, R16, R8 ;  /* 0x000000101008722b */ /* 0x000fe40000000008 */
[----:B--2---:R-:W-:-:S06]  /*0770*/  DADD R24, R10, -R24 ;  /* 0x000000000a187229 */ /* 0x004fcc0000000818 */
[----:B------:R-:W-:-:S08]  /*0780*/  DFMA R8, R20, R20, R8 ;  /* 0x000000141408722b */ /* 0x000fd00000000008 */
[----:B------:R-:W-:-:S11]  /*0790*/  DFMA R8, R24, R24, R8 ;  /* 0x000000181808722b */ /* 0x000fd60000000008 */
.L_x_710:
        /* <DEDUP_REMOVED lines=14> */
[----:B------:R-:W-:Y:S02]  /*0880*/  IMAD.X R17, RZ, RZ, RZ, P0 ;  /* 0x000000ffff117224 */ /* 0x000fe400000e06ff */
[----:B------:R-:W3:Y:S01]  /*0890*/  LDG.E.64.CONSTANT R14, desc[UR12][R14.64] ;  /* 0x0000000c0e0e7981 */ /* 0x000ee2000c1e9b00 */
[----:B--2---:R-:W-:-:S04]  /*08a0*/  LEA R12, P0, R18, R12, 0x3 ;  /* 0x0000000c120c7211 */ /* 0x004fc800078018ff */
[----:B------:R-:W-:Y:S02]  /*08b0*/  LEA.HI.X R13, R18, R13, R17, 0x3, P0 ;  /* 0x0000000d120d7211 */ /* 0x000fe400000f1c11 */
[----:B------:R-:W3:Y:S04]  /*08c0*/  LDG.E.64.CONSTANT R16, desc[UR12][R10.64] ;  /* 0x0000000c0a107981 */ /* 0x000ee8000c1e9b00 */
[----:B------:R-:W2:Y:S04]  /*08d0*/  LDG.E.64.CONSTANT R18, desc[UR12][R10.64+0x8] ;  /* 0x0000080c0a127981 */ /* 0x000ea8000c1e9b00 */
[----:B------:R-:W2:Y:S01]  /*08e0*/  LDG.E.64.CONSTANT R12, desc[UR12][R12.64+0x8] ;  /* 0x0000080c0c0c7981 */ /* 0x000ea2000c1e9b00 */
[----:B------:R-:W-:Y:S01]  /*08f0*/  VIADD R27, R27, 0x2 ;  /* 0x000000021b1b7836 */ /* 0x000fe20000000000 */
[----:B---3--:R-:W-:-:S02]  /*0900*/  DADD R16, R14, -R16 ;  /* 0x000000000e107229 */ /* 0x008fc40000000810 */
[----:B--2---:R-:W-:-:S06]  /*0910*/  DADD R18, R12, -R18 ;  /* 0x000000000c127229 */ /* 0x004fcc0000000812 */
[----:B------:R-:W-:-:S08]  /*0920*/  DFMA R8, R16, R16, R8 ;  /* 0x000000101008722b */ /* 0x000fd00000000008 */
[----:B------:R-:W-:-:S11]  /*0930*/  DFMA R8, R18, R18, R8 ;  /* 0x000000121208722b */ /* 0x000fd60000000008 */
.L_x_711:
        /* <DEDUP_REMOVED lines=13> */
.L_x_709:
        /* <DEDUP_REMOVED lines=18> */
[----:B------:R-:W-:Y:S05]  /*0b30*/  CALL.REL.NOINC `($__internal_28_$__cuda_sm20_dsqrt_rn_f64_mediumpath_v1) ;  /* 0x0000000400207944 */ /* 0x000fea0003c00000 */
.L_x_713:
[----:B------:R-:W-:Y:S05]  /*0b40*/  BSYNC.RECONVERGENT B0 ;  /* 0x0000000000007941 */ /* 0x000fea0003800200 */
.L_x_712:
        /* <DEDUP_REMOVED lines=12> */
.L_x_706:
        /* <DEDUP_REMOVED lines=8> */
.L_x_716:
        /* <DEDUP_REMOVED lines=15> */
.L_x_715:
        /* <DEDUP_REMOVED lines=15> */
.L_x_717:
        /* <DEDUP_REMOVED lines=13> */
.L_x_718:
        /* <DEDUP_REMOVED lines=8> */
        .weak           $__internal_28_$__cuda_sm20_dsqrt_rn_f64_mediumpath_v1
        .type           $__internal_28_$__cuda_sm20_dsqrt_rn_f64_mediumpath_v1,@function
        .size           $__internal_28_$__cuda_sm20_dsqrt_rn_f64_mediumpath_v1,(.L_x_788 - $__internal_28_$__cuda_sm20_dsqrt_rn_f64_mediumpath_v1)
$__internal_28_$__cuda_sm20_dsqrt_rn_f64_mediumpath_v1:
        /* <DEDUP_REMOVED lines=16> */
.L_x_720:
        /* <DEDUP_REMOVED lines=24> */
.L_x_722:
[----:B------:R-:W-:-:S11]  /*1240*/  DADD R8, R10, R10 ;  /* 0x000000000a087229 */ /* 0x000fd6000000000a */
.L_x_721:
[----:B------:R-:W-:Y:S05]  /*1250*/  BSYNC.RECONVERGENT B1 ;  /* 0x0000000000017941 */ /* 0x000fea0003800200 */
.L_x_719:
[----:B------:R-:W-:Y:S02]  /*1260*/  IMAD.MOV.U32 R16, RZ, RZ, R8 ;  /* 0x000000ffff107224 */ /* 0x000fe400078e0008 */
[----:B------:R-:W-:Y:S02]  /*1270*/  IMAD.MOV.U32 R17, RZ, RZ, R9 ;  /* 0x000000ffff117224 */ /* 0x000fe400078e0009 */
[----:B------:R-:W-:Y:S02]  /*1280*/  IMAD.MOV.U32 R8, RZ, RZ, R6 ;  /* 0x000000ffff087224 */ /* 0x000fe400078e0006 */
[----:B------:R-:W-:-:S04]  /*1290*/  IMAD.MOV.U32 R9, RZ, RZ, 0x0 ;  /* 0x00000000ff097424 */ /* 0x000fc800078e00ff */
[----:B------:R-:W-:Y:S05]  /*12a0*/  RET.REL.NODEC R8 `(_Z15vectorDistance2PKdS0_Pdiii) ;  /* 0xffffffec08547950 */ /* 0x000fea0003c3ffff */
.L_x_723:
        /* <DEDUP_REMOVED lines=13> */
.L_x_788:


//--------------------- .text._Z15vectorDistance1PdS_S_iii --------------------------
	.section	.text._Z15vectorDistance1PdS_S_iii,"ax",@progbits
	.align	128
        .global         _Z15vectorDistance1PdS_S_iii
        .type           _Z15vectorDistance1PdS_S_iii,@function
        .size           _Z15vectorDistance1PdS_S_iii,(.L_x_789 - _Z15vectorDistance1PdS_S_iii)
        .other          _Z15vectorDistance1PdS_S_iii,@"STO_CUDA_ENTRY STV_DEFAULT"
_Z15vectorDistance1PdS_S_iii:
.text._Z15vectorDistance1PdS_S_iii:
        /* <DEDUP_REMOVED lines=27> */
.L_x_732:
        /* <DEDUP_REMOVED lines=19> */
.L_x_726:
[----:B------:R-:W2:Y:S04]  /*02e0*/  LDG.E.64 R20, desc[UR12][R10.64+-0x20] ;  /* 0xffffe00c0a147981 */ /* 0x000ea8000c1e1b00 */
[----:B------:R-:W2:Y:S04]  /*02f0*/  LDG.E.64 R22, desc[UR12][R12.64+-0x20] ;  /* 0xffffe00c0c167981 */ /* 0x000ea8000c1e1b00 */
[----:B------:R-:W3:Y:S04]  /*0300*/  LDG.E.64 R14, desc[UR12][R10.64+-0x18] ;  /* 0xffffe80c0a0e7981 */ /* 0x000ee8000c1e1b00 */
[----:B------:R-:W3:Y:S04]  /*0310*/  LDG.E.64 R26, desc[UR12][R12.64+-0x18] ;  /* 0xffffe80c0c1a7981 */ /* 0x000ee8000c1e1b00 */
[----:B------:R-:W4:Y:S04]  /*0320*/  LDG.E.64 R16, desc[UR12][R10.64+-0x10] ;  /* 0xfffff00c0a107981 */ /* 0x000f28000c1e1b00 */
[----:B------:R-:W4:Y:S01]  /*0330*/  LDG.E.64 R18, desc[UR12][R12.64+-0x10] ;  /* 0xfffff00c0c127981 */ /* 0x000f22000c1e1b00 */
[----:B--2---:R-:W-:-:S03]  /*0340*/  DADD R24, R20, -R22 ;  /* 0x0000000014187229 */ /* 0x004fc60000000816 */
[----:B------:R-:W2:Y:S04]  /*0350*/  LDG.E.64 R20, desc[UR12][R10.64+-0x8] ;  /* 0xfffff80c0a147981 */ /* 0x000ea8000c1e1b00 */
[----:B------:R-:W2:Y:S01]  /*0360*/  LDG.E.64 R22, desc[UR12][R12.64+-0x8] ;  /* 0xfffff80c0c167981 */ /* 0x000ea2000c1e1b00 */
[----:B------:R-:W-:Y:S02]  /*0370*/  DFMA R24, R24, R24, R8 ;  /* 0x000000181818722b */ /* 0x000fe40000000008 */
[----:B---3--:R-:W-:Y:S01]  /*0380*/  DADD R26, R14, -R26 ;  /* 0x000000000e1a7229 */ /* 0x008fe2000000081a */
[----:B------:R-:W3:Y:S04]  /*0390*/  LDG.E.64 R8, desc[UR12][R12.64] ;  /* 0x0000000c0c087981 */ /* 0x000ee8000c1e1b00 */
[----:B------:R-:W3:Y:S01]  /*03a0*/  LDG.E.64 R14, desc[UR12][R10.64] ;  /* 0x0000000c0a0e7981 */ /* 0x000ee2000c1e1b00 */
[----:B----4-:R-:W-:-:S02]  /*03b0*/  DADD R16, R16, -R18 ;  /* 0x0000000010107229 */ /* 0x010fc40000000812 */
[----:B------:R-:W-:-:S08]  /*03c0*/  DFMA R24, R26, R26, R24 ;  /* 0x0000001a1a18722b */ /* 0x000fd00000000018 */
[----:B------:R-:W-:Y:S02]  /*03d0*/  DFMA R18, R16, R16, R24 ;  /* 0x000000101012722b */ /* 0x000fe40000000018 */
[----:B------:R-:W4:Y:S04]  /*03e0*/  LDG.E.64 R24, desc[UR12][R10.64+0x8] ;  /* 0x0000080c0a187981 */ /* 0x000f28000c1e1b00 */
[----:B------:R-:W5:Y:S01]  /*03f0*/  LDG.E.64 R16, desc[UR12][R12.64+0x10] ;  /* 0x0000100c0c107981 */ /* 0x000f62000c1e1b00 */
[----:B--2---:R-:W-:-:S03]  /*0400*/  DADD R20, R20, -R22 ;  /* 0x0000000014147229 */ /* 0x004fc60000000816 */
[----:B------:R-:W4:Y:S05]  /*0410*/  LDG.E.64 R22, desc[UR12][R12.64+0x8] ;  /* 0x0000080c0c167981 */ /* 0x000f2a000c1e1b00 */
[----:B------:R-:W-:Y:S02]  /*0420*/  DFMA R18, R20, R20, R18 ;  /* 0x000000141412722b */ /* 0x000fe40000000012 */
[----:B------:R-:W5:Y:S01]  /*0430*/  LDG.E.64 R20, desc[UR12][R10.64+0x10] ;  /* 0x0000100c0a147981 */ /* 0x000f62000c1e1b00 */
[----:B---3--:R-:W-:-:S03]  /*0440*/  DADD R26, R14, -R8 ;  /* 0x000000000e1a7229 */ /* 0x008fc60000000808 */
[----:B------:R0:W2:Y:S04]  /*0450*/  LDG.E.64 R14, desc[UR12][R10.64+0x18] ;  /* 0x0000180c0a0e7981 */ /* 0x0000a8000c1e1b00 */
[----:B------:R1:W2:Y:S01]  /*0460*/  LDG.E.64 R8, desc[UR12][R12.64+0x18] ;  /* 0x0000180c0c087981 */ /* 0x0002a2000c1e1b00 */
        /* <DEDUP_REMOVED lines=15> */
.L_x_725:
        /* <DEDUP_REMOVED lines=17> */
[----:B------:R-:W3:Y:S04]  /*0670*/  LDG.E.64 R20, desc[UR12][R28.64+0x10] ;  /* 0x0000100c1c147981 */ /* 0x000ee8000c1e1b00 */
[----:B------:R-:W4:Y:S01]  /*0680*/  LDG.E.64 R14, desc[UR12][R28.64] ;  /* 0x0000000c1c0e7981 */ /* 0x000f22000c1e1b00 */
[----:B--2---:R-:W-:-:S03]  /*0690*/  LEA R10, P0, R6, R10, 0x3 ;  /* 0x0000000a060a7211 */ /* 0x004fc600078018ff */
[----:B------:R-:W4:Y:S01]  /*06a0*/  LDG.E.64 R12, desc[UR12][R12.64] ;  /* 0x0000000c0c0c7981 */ /* 0x000f22000c1e1b00 */
[----:B------:R-:W-:-:S03]  /*06b0*/  LEA.HI.X R11, R6, R11, R16, 0x3, P0 ;  /* 0x0000000b060b7211 */ /* 0x000fc600000f1c10 */
[----:B------:R-:W2:Y:S04]  /*06c0*/  LDG.E.64 R24, desc[UR12][R28.64+0x18] ;  /* 0x0000180c1c187981 */ /* 0x000ea8000c1e1b00 */
[----:B------:R-:W5:Y:S04]  /*06d0*/  LDG.E.64 R16, desc[UR12][R28.64+0x8] ;  /* 0x0000080c1c107981 */ /* 0x000f68000c1e1b00 */
[----:B------:R-:W5:Y:S04]  /*06e0*/  LDG.E.64 R18, desc[UR12][R10.64+0x8] ;  /* 0x0000080c0a127981 */ /* 0x000f68000c1e1b00 */
[----:B------:R-:W3:Y:S04]  /*06f0*/  LDG.E.64 R22, desc[UR12][R10.64+0x10] ;  /* 0x0000100c0a167981 */ /* 0x000ee8000c1e1b00 */
[----:B------:R-:W2:Y:S01]  /*0700*/  LDG.E.64 R10, desc[UR12][R10.64+0x18] ;  /* 0x0000180c0a0a7981 */ /* 0x000ea2000c1e1b00 */
        /* <DEDUP_REMOVED lines=9> */
.L_x_728:
        /* <DEDUP_REMOVED lines=15> */
[----:B------:R-:W3:Y:S01]  /*0890*/  LDG.E.64 R14, desc[UR12][R14.64] ;  /* 0x0000000c0e0e7981 */ /* 0x000ee2000c1e1b00 */
[----:B--2---:R-:W-:-:S04]  /*08a0*/  LEA R12, P0, R18, R12, 0x3 ;  /* 0x0000000c120c7211 */ /* 0x004fc800078018ff */
[----:B------:R-:W-:Y:S02]  /*08b0*/  LEA.HI.X R13, R18, R13, R17, 0x3, P0 ;  /* 0x0000000d120d7211 */ /* 0x000fe400000f1c11 */
[----:B------:R-:W3:Y:S04]  /*08c0*/  LDG.E.64 R16, desc[UR12][R10.64] ;  /* 0x0000000c0a107981 */ /* 0x000ee8000c1e1b00 */
[----:B------:R-:W2:Y:S04]  /*08d0*/  LDG.E.64 R18, desc[UR12][R10.64+0x8] ;  /* 0x0000080c0a127981 */ /* 0x000ea8000c1e1b00 */
[----:B------:R-:W2:Y:S01]  /*08e0*/  LDG.E.64 R12, desc[UR12][R12.64+0x8] ;  /* 0x0000080c0c0c7981 */ /* 0x000ea2000c1e1b00 */
[----:B------:R-:W-:Y:S01]  /*08f0*/  VIADD R27, R27, 0x2 ;  /* 0x000000021b1b7836 */ /* 0x000fe20000000000 */
[----:B---3--:R-:W-:-:S02]  /*0900*/  DADD R16, R14, -R16 ;  /* 0x000000000e107229 */ /* 0x008fc40000000810 */
[----:B--2---:R-:W-:-:S06]  /*0910*/  DADD R18, R12, -R18 ;  /* 0x000000000c127229 */ /* 0x004fcc0000000812 */
[----:B------:R-:W-:-:S08]  /*0920*/  DFMA R8, R16, R16, R8 ;  /* 0x000000101008722b */ /* 0x000fd00000000008 */
[----:B------:R-:W-:-:S11]  /*0930*/  DFMA R8, R18, R18, R8 ;  /* 0x000000121208722b */ /* 0x000fd60000000008 */
.L_x_729:
        /* <DEDUP_REMOVED lines=13> */
.L_x_727:
        /* <DEDUP_REMOVED lines=18> */
[----:B------:R-:W-:Y:S05]  /*0b30*/  CALL.REL.NOINC `($__internal_29_$__cuda_sm20_dsqrt_rn_f64_mediumpath_v1) ;  /* 0x0000000400207944 */ /* 0x000fea0003c00000 */
.L_x_731:
[----:B------:R-:W-:Y:S05]  /*0b40*/  BSYNC.RECONVERGENT B0 ;  /* 0x0000000000007941 */ /* 0x000fea0003800200 */
.L_x_730:
        /* <DEDUP_REMOVED lines=12> */
.L_x_724:
        /* <DEDUP_REMOVED lines=8> */
.L_x_734:
        /* <DEDUP_REMOVED lines=15> */
.L_x_733:
        /* <DEDUP_REMOVED lines=15> */
.L_x_735:
        /* <DEDUP_REMOVED lines=13> */
.L_x_736:
        /* <DEDUP_REMOVED lines=8> */
        .weak           $__internal_29_$__cuda_sm20_dsqrt_rn_f64_mediumpath_v1
        .type           $__internal_29_$__cuda_sm20_dsqrt_rn_f64_mediumpath_v1,@function
        .size           $__internal_29_$__cuda_sm20_dsqrt_rn_f64_mediumpath_v1,(.L_x_789 - $__internal_29_$__cuda_sm20_dsqrt_rn_f64_mediumpath_v1)
$__internal_29_$__cuda_sm20_dsqrt_rn_f64_mediumpath_v1:
        /* <DEDUP_REMOVED lines=16> */
.L_x_738:
        /* <DEDUP_REMOVED lines=24> */
.L_x_740:
[----:B------:R-:W-:-:S11]  /*1240*/  DADD R8, R10, R10 ;  /* 0x000000000a087229 */ /* 0x000fd6000000000a */
.L_x_739:
[----:B------:R-:W-:Y:S05]  /*1250*/  BSYNC.RECONVERGENT B1 ;  /* 0x0000000000017941 */ /* 0x000fea0003800200 */
.L_x_737:
[----:B------:R-:W-:Y:S02]  /*1260*/  IMAD.MOV.U32 R16, RZ, RZ, R8 ;  /* 0x000000ffff107224 */ /* 0x000fe400078e0008 */
[----:B------:R-:W-:Y:S02]  /*1270*/  IMAD.MOV.U32 R17, RZ, RZ, R9 ;  /* 0x000000ffff117224 */ /* 0x000fe400078e0009 */
[----:B------:R-:W-:Y:S02]  /*1280*/  IMAD.MOV.U32 R8, RZ, RZ, R6 ;  /* 0x000000ffff087224 */ /* 0x000fe400078e0006 */
[----:B------:R-:W-:-:S04]  /*1290*/  IMAD.MOV.U32 R9, RZ, RZ, 0x0 ;  /* 0x00000000ff097424 */ /* 0x000fc800078e00ff */
[----:B------:R-:W-:Y:S05]  /*12a0*/  RET.REL.NODEC R8 `(_Z15vectorDistance1PdS_S_iii) ;  /* 0xffffffec08547950 */ /* 0x000fea0003c3ffff */
.L_x_741:
        /* <DEDUP_REMOVED lines=13> */
.L_x_789:


//--------------------- .text._Z14vectorDistancePdS_S_iii --------------------------
	.section	.text._Z14vectorDistancePdS_S_iii,"ax",@progbits
	.align	128
        .global         _Z14vectorDistancePdS_S_iii
        .type           _Z14vectorDistancePdS_S_iii,@function
        .size           _Z14vectorDistancePdS_S_iii,(.L_x_790 - _Z14vectorDistancePdS_S_iii)
        .other          _Z14vectorDistancePdS_S_iii,@"STO_CUDA_ENTRY STV_DEFAULT"
_Z14vectorDistancePdS_S_iii:
.text._Z14vectorDistancePdS_S_iii:
        /* <DEDUP_REMOVED lines=27> */
.L_x_750:
        /* <DEDUP_REMOVED lines=19> */
.L_x_744:
        /* <DEDUP_REMOVED lines=40> */
.L_x_743:
        /* <DEDUP_REMOVED lines=36> */
.L_x_746:
        /* <DEDUP_REMOVED lines=26> */
.L_x_747:
        /* <DEDUP_REMOVED lines=13> */
.L_x_745:
        /* <DEDUP_REMOVED lines=18> */
[----:B------:R-:W-:Y:S05]  /*0b30*/  CALL.REL.NOINC `($__internal_30_$__cuda_sm20_dsqrt_rn_f64_mediumpath_v1) ;  /* 0x0000000400207944 */ /* 0x000fea0003c00000 */
.L_x_749:
[----:B------:R-:W-:Y:S05]  /*0b40*/  BSYNC.RECONVERGENT B0 ;  /* 0x0000000000007941 */ /* 0x000fea0003800200 */
.L_x_748:
        /* <DEDUP_REMOVED lines=12> */
.L_x_742:
        /* <DEDUP_REMOVED lines=8> */
.L_x_752:
        /* <DEDUP_REMOVED lines=15> */
.L_x_751:
        /* <DEDUP_REMOVED lines=15> */
.L_x_753:
        /* <DEDUP_REMOVED lines=13> */
.L_x_754:
        /* <DEDUP_REMOVED lines=8> */
        .weak           $__internal_30_$__cuda_sm20_dsqrt_rn_f64_mediumpath_v1
        .type           $__internal_30_$__cuda_sm20_dsqrt_rn_f64_mediumpath_v1,@function
        .size           $__internal_30_$__cuda_sm20_dsqrt_rn_f64_mediumpath_v1,(.L_x_790 - $__internal_30_$__cuda_sm20_dsqrt_rn_f64_mediumpath_v1)
$__internal_30_$__cuda_sm20_dsqrt_rn_f64_mediumpath_v1:
        /* <DEDUP_REMOVED lines=16> */
.L_x_756:
        /* <DEDUP_REMOVED lines=24> */
.L_x_758:
[----:B------:R-:W-:-:S11]  /*1240*/  DADD R8, R10, R10 ;  /* 0x000000000a087229 */ /* 0x000fd6000000000a */
.L_x_757:
[----:B------:R-:W-:Y:S05]  /*1250*/  BSYNC.RECONVERGENT B1 ;  /* 0x0000000000017941 */ /* 0x000fea0003800200 */
.L_x_755:
[----:B------:R-:W-:Y:S02]  /*1260*/  IMAD.MOV.U32 R16, RZ, RZ, R8 ;  /* 0x000000ffff107224 */ /* 0x000fe400078e0008 */
[----:B------:R-:W-:Y:S02]  /*1270*/  IMAD.MOV.U32 R17, RZ, RZ, R9 ;  /* 0x000000ffff117224 */ /* 0x000fe400078e0009 */
[----:B------:R-:W-:Y:S02]  /*1280*/  IMAD.MOV.U32 R8, RZ, RZ, R6 ;  /* 0x000000ffff087224 */ /* 0x000fe400078e0006 */
[----:B------:R-:W-:-:S04]  /*1290*/  IMAD.MOV.U32 R9, RZ, RZ, 0x0 ;  /* 0x00000000ff097424 */ /* 0x000fc800078e00ff */
[----:B------:R-:W-:Y:S05]  /*12a0*/  RET.REL.NODEC R8 `(_Z14vectorDistancePdS_S_iii) ;  /* 0xffffffec08547950 */ /* 0x000fea0003c3ffff */
.L_x_759:
        /* <DEDUP_REMOVED lines=13> */
.L_x_790:


//--------------------- .nv.shared.reserved.0     --------------------------
	.section	.nv.shared.reserved.0,"aw",@nobits
	.weak		__nv_reservedSMEM_offset_0_alias
	.size		__nv_reservedSMEM_offset_0_alias, 0, 64
	.other		__nv_reservedSMEM_offset_0_alias,@"STO_CUDA_RESERVED_SHARED STV_DEFAULT"
__nv_reservedSMEM_offset_0_alias:
	.zero		0
	.zero		64


//--------------------- .nv.constant0._Z9reduceUR8PdS_PiiiiiS0_ --------------------------
	.section	.nv.constant0._Z9reduceUR8PdS_PiiiiiS0_,"a",@progbits
	.sectionflags	@""
	.align	4
.nv.constant0._Z9reduceUR8PdS_PiiiiiS0_:
	.zero		944


//--------------------- .nv.constant0._Z17reduceToBufferUR8PKdPdPiiii --------------------------
	.section	.nv.constant0._Z17reduceToBufferUR8PKdPdPiiii,"a",@progbits
	.sectionflags	@""
	.align	4
.nv.constant0._Z17reduceToBufferUR8PKdPdPiiii:
	.zero		932


//--------------------- .nv.constant0._Z9reduceUR4PdS_PiiiiiS0_ --------------------------
	.section	.nv.constant0._Z9reduceUR4PdS_PiiiiiS0_,"a",@progbits
	.sectionflags	@""
	.align	4
.nv.constant0._Z9reduceUR4PdS_PiiiiiS0_:
	.zero		944


//--------------------- .nv.constant0._Z17reduceToBufferUR4PKdPdPiiii --------------------------
	.section	.nv.constant0._Z17reduceToBufferUR4PKdPdPiiii,"a",@progbits
	.sectionflags	@""
	.align	4
.nv.constant0._Z17reduceToBufferUR4PKdPdPiiii:
	.zero		932


//--------------------- .nv.constant0._Z9reduceUR2PdS_PiiiiiS0_ --------------------------
	.section	.nv.constant0._Z9reduceUR2PdS_PiiiiiS0_,"a",@progbits
	.sectionflags	@""
	.align	4
.nv.constant0._Z9reduceUR2PdS_PiiiiiS0_:
	.zero		944


//--------------------- .nv.constant0._Z17reduceToBufferUR2PKdPdPiiii --------------------------
	.section	.nv.constant0._Z17reduceToBufferUR2PKdPdPiiii,"a",@progbits
	.sectionflags	@""
	.align	4
.nv.constant0._Z17reduceToBufferUR2PKdPdPiiii:
	.zero		932


//--------------------- .nv.constant0._Z6reducePdS_PiiiiiS0_ --------------------------
	.section	.nv.constant0._Z6reducePdS_PiiiiiS0_,"a",@progbits
	.sectionflags	@""
	.align	4
.nv.constant0._Z6reducePdS_PiiiiiS0_:
	.zero		944


//--------------------- .nv.constant0._Z14reduceToBufferPKdPdPiiii --------------------------
	.section	.nv.constant0._Z14reduceToBufferPKdPdPiiii,"a",@progbits
	.sectionflags	@""
	.align	4
.nv.constant0._Z14reduceToBufferPKdPdPiiii:
	.zero		932


//--------------------- .nv.constant0._Z12updateMeans1PKdPdPiii --------------------------
	.section	.nv.constant0._Z12updateMeans1PKdPdPiii,"a",@progbits
	.sectionflags	@""
	.align	4
.nv.constant0._Z12updateMeans1PKdPdPiii:
	.zero		928


//--------------------- .nv.constant0._Z11updateMeansPdS_Piii --------------------------
	.section	.nv.constant0._Z11updateMeansPdS_Piii,"a",@progbits
	.sectionflags	@""
	.align	4
.nv.constant0._Z11updateMeansPdS_Piii:
	.zero		928


//--------------------- .nv.constant0._Z23vectorLabelDistance2UR8PKdPdS1_iiiPiS2_ --------------------------
	.section	.nv.constant0._Z23vectorLabelDistance2UR8PKdPdS1_iiiPiS2_,"a",@progbits
	.sectionflags	@""
	.align	4
.nv.constant0._Z23vectorLabelDistance2UR8PKdPdS1_iiiPiS2_:
	.zero		952


//--------------------- .nv.constant0._Z23vectorLabelDistance2UR4PKdPdS1_iiiPiS2_ --------------------------
	.section	.nv.constant0._Z23vectorLabelDistance2UR4PKdPdS1_iiiPiS2_,"a",@progbits
	.sectionflags	@""
	.align	4
.nv.constant0._Z23vectorLabelDistance2UR4PKdPdS1_iiiPiS2_:
	.zero		952


//--------------------- .nv.constant0._Z23vectorLabelDistance2UR2PKdPdS1_iiiPiS2_ --------------------------
	.section	.nv.constant0._Z23vectorLabelDistance2UR2PKdPdS1_iiiPiS2_,"a",@progbits
	.sectionflags	@""
	.align	4
.nv.constant0._Z23vectorLabelDistance2UR2PKdPdS1_iiiPiS2_:
	.zero		952


//--------------------- .nv.constant0._Z20vectorLabelDistance2PKdPdS1_iiiPiS2_ --------------------------
	.section	.nv.constant0._Z20vectorLabelDistance2PKdPdS1_iiiPiS2_,"a",@progbits
	.sectionflags	@""
	.align	4
.nv.constant0._Z20vectorLabelDistance2PKdPdS1_iiiPiS2_:
	.zero		952


//--------------------- .nv.constant0._Z23vectorLabelDistance1UR8PKdPdS1_iiiPiS2_ --------------------------
	.section	.nv.constant0._Z23vectorLabelDistance1UR8PKdPdS1_iiiPiS2_,"a",@progbits
	.sectionflags	@""
	.align	4
.nv.constant0._Z23vectorLabelDistance1UR8PKdPdS1_iiiPiS2_:
	.zero		952


//--------------------- .nv.constant0._Z23vectorLabelDistance1UR4PKdPdS1_iiiPiS2_ --------------------------
	.section	.nv.constant0._Z23vectorLabelDistance1UR4PKdPdS1_iiiPiS2_,"a",@progbits
	.sectionflags	@""
	.align	4
.nv.constant0._Z23vectorLabelDistance1UR4PKdPdS1_iiiPiS2_:
	.zero		952


//--------------------- .nv.constant0._Z23vectorLabelDistance1UR2PKdPdS1_iiiPiS2_ --------------------------
	.section	.nv.constant0._Z23vectorLabelDistance1UR2PKdPdS1_iiiPiS2_,"a",@progbits
	.sectionflags	@""
	.align	4
.nv.constant0._Z23vectorLabelDistance1UR2PKdPdS1_iiiPiS2_:
	.zero		952


//--------------------- .nv.constant0._Z20vectorLabelDistance1PKdPdS1_iiiPiS2_ --------------------------
	.section	.nv.constant0._Z20vectorLabelDistance1PKdPdS1_iiiPiS2_,"a",@progbits
	.sectionflags	@""
	.align	4
.nv.constant0._Z20vectorLabelDistance1PKdPdS1_iiiPiS2_:
	.zero		952


//--------------------- .nv.constant0._Z23vectorLabelDistance1UR8PKdPdS1_iiiPi --------------------------
	.section	.nv.constant0._Z23vectorLabelDistance1UR8PKdPdS1_iiiPi,"a",@progbits
	.sectionflags	@""
	.align	4
.nv.constant0._Z23vectorLabelDistance1UR8PKdPdS1_iiiPi:
	.zero		944


//--------------------- .nv.constant0._Z23vectorLabelDistance1UR4PKdPdS1_iiiPi --------------------------
	.section	.nv.constant0._Z23vectorLabelDistance1UR4PKdPdS1_iiiPi,"a",@progbits
	.sectionflags	@""
	.align	4
.nv.constant0._Z23vectorLabelDistance1UR4PKdPdS1_iiiPi:
	.zero		944


//--------------------- .nv.constant0._Z23vectorLabelDistance1UR2PKdPdS1_iiiPi --------------------------
	.section	.nv.constant0._Z23vectorLabelDistance1UR2PKdPdS1_iiiPi,"a",@progbits
	.sectionflags	@""
	.align	4
.nv.constant0._Z23vectorLabelDistance1UR2PKdPdS1_iiiPi:
	.zero		944


//--------------------- .nv.constant0._Z20vectorLabelDistance1PKdPdS1_iiiPi --------------------------
	.section	.nv.constant0._Z20vectorLabelDistance1PKdPdS1_iiiPi,"a",@progbits
	.sectionflags	@""
	.align	4
.nv.constant0._Z20vectorLabelDistance1PKdPdS1_iiiPi:
	.zero		944


//--------------------- .nv.constant0._Z19vectorLabelDistancePdS_S_iiiPi --------------------------
	.section	.nv.constant0._Z19vectorLabelDistancePdS_S_iiiPi,"a",@progbits
	.sectionflags	@""
	.align	4
.nv.constant0._Z19vectorLabelDistancePdS_S_iiiPi:
	.zero		944


//--------------------- .nv.constant0._Z10labelMins1PiPKdiiS_ --------------------------
	.section	.nv.constant0._Z10labelMins1PiPKdiiS_,"a",@progbits
	.sectionflags	@""
	.align	4
.nv.constant0._Z10labelMins1PiPKdiiS_:
	.zero		928


//--------------------- .nv.constant0._Z10labelMins1PiPKdii --------------------------
	.section	.nv.constant0._Z10labelMins1PiPKdii,"a",@progbits
	.sectionflags	@""
	.align	4
.nv.constant0._Z10labelMins1PiPKdii:
	.zero		920


//--------------------- .nv.constant0._Z9labelMinsPiPdii --------------------------
	.section	.nv.constant0._Z9labelMinsPiPdii,"a",@progbits
	.sectionflags	@""
	.align	4
.nv.constant0._Z9labelMinsPiPdii:
	.zero		920


//--------------------- .nv.constant0._Z28centroidConstantDistance2UR8PKdPdiiii --------------------------
	.section	.nv.constant0._Z28centroidConstantDistance2UR8PKdPdiiii,"a",@progbits
	.sectionflags	@""
	.align	4
.nv.constant0._Z28centroidConstantDistance2UR8PKdPdiiii:
	.zero		928


//--------------------- .nv.constant0._Z28centroidConstantDistance2UR4PKdPdiiii --------------------------
	.section	.nv.constant0._Z28centroidConstantDistance2UR4PKdPdiiii,"a",@progbits
	.sectionflags	@""
	.align	4
.nv.constant0._Z28centroidConstantDistance2UR4PKdPdiiii:
	.zero		928


//--------------------- .nv.constant0._Z28centroidConstantDistance2UR2PKdPdiiii --------------------------
	.section	.nv.constant0._Z28centroidConstantDistance2UR2PKdPdiiii,"a",@progbits
	.sectionflags	@""
	.align	4
.nv.constant0._Z28centroidConstantDistance2UR2PKdPdiiii:
	.zero		928


//--------------------- .nv.constant0._Z25centroidConstantDistance2PKdPdiiii --------------------------
	.section	.nv.constant0._Z25centroidConstantDistance2PKdPdiiii,"a",@progbits
	.sectionflags	@""
	.align	4
.nv.constant0._Z25centroidConstantDistance2PKdPdiiii:
	.zero		928


//--------------------- .nv.constant0._Z25centroidConstantDistance1PdS_iii --------------------------
	.section	.nv.constant0._Z25centroidConstantDistance1PdS_iii,"a",@progbits
	.sectionflags	@""
	.align	4
.nv.constant0._Z25centroidConstantDistance1PdS_iii:
	.zero		924


//--------------------- .nv.constant0._Z27centroidConstantDistanceNSQPdS_iiii --------------------------
	.section	.nv.constant0._Z27centroidConstantDistanceNSQPdS_iiii,"a",@progbits
	.sectionflags	@""
	.align	4
.nv.constant0._Z27centroidConstantDistanceNSQPdS_iiii:
	.zero		928


//--------------------- .nv.constant0._Z28centroidConstantDistanceNSQRPdS_iiii --------------------------
	.section	.nv.constant0._Z28centroidConstantDistanceNSQRPdS_iiii,"a",@progbits
	.sectionflags	@""
	.align	4
.nv.constant0._Z28centroidConstantDistanceNSQRPdS_iiii:
	.zero		928


//--------------------- .nv.constant0._Z24centroidConstantDistancePdS_iiii --------------------------
	.section	.nv.constant0._Z24centroidConstantDistancePdS_iiii,"a",@progbits
	.sectionflags	@""
	.align	4
.nv.constant0._Z24centroidConstantDistancePdS_iiii:
	.zero		928


//--------------------- .nv.constant0._Z20centroidDistance2UR8PKdS0_Pdiiii --------------------------
	.section	.nv.constant0._Z20centroidDistance2UR8PKdS0_Pdiiii,"a",@progbits
	.sectionflags	@""
	.align	4
.nv.constant0._Z20centroidDistance2UR8PKdS0_Pdiiii:
	.zero		936


//--------------------- .nv.constant0._Z20centroidDistance2UR4PKdS0_Pdiiii --------------------------
	.section	.nv.constant0._Z20centroidDistance2UR4PKdS0_Pdiiii,"a",@progbits
	.sectionflags	@""
	.align	4
.nv.constant0._Z20centroidDistance2UR4PKdS0_Pdiiii:
	.zero		936


//--------------------- .nv.constant0._Z20centroidDistance2UR2PKdS0_Pdiiii --------------------------
	.section	.nv.constant0._Z20centroidDistance2UR2PKdS0_Pdiiii,"a",@progbits
	.sectionflags	@""
	.align	4
.nv.constant0._Z20centroidDistance2UR2PKdS0_Pdiiii:
	.zero		936


//--------------------- .nv.constant0._Z17centroidDistance2PKdS0_Pdiiii --------------------------
	.section	.nv.constant0._Z17centroidDistance2PKdS0_Pdiiii,"a",@progbits
	.sectionflags	@""
	.align	4
.nv.constant0._Z17centroidDistance2PKdS0_Pdiiii:
	.zero		936


//--------------------- .nv.constant0._Z17centroidDistance1PdS_S_iii --------------------------
	.section	.nv.constant0._Z17centroidDistance1PdS_S_iii,"a",@progbits
	.sectionflags	@""
	.align	4
.nv.constant0._Z17centroidDistance1PdS_S_iii:
	.zero		932


//--------------------- .nv.constant0._Z16centroidDistancePdS_S_iiii --------------------------
	.section	.nv.constant0._Z16centroidDistancePdS_S_iiii,"a",@progbits
	.sectionflags	@""
	.align	4
.nv.constant0._Z16centroidDistancePdS_S_iiii:
	.zero		936


//--------------------- .nv.constant0._Z18vectorDistance2UR8PKdS0_Pdiii --------------------------
	.section	.nv.constant0._Z18vectorDistance2UR8PKdS0_Pdiii,"a",@progbits
	.sectionflags	@""
	.align	4
.nv.constant0._Z18vectorDistance2UR8PKdS0_Pdiii:
	.zero		932


//--------------------- .nv.constant0._Z18vectorDistance2UR4PKdS0_Pdiii --------------------------
	.section	.nv.constant0._Z18vectorDistance2UR4PKdS0_Pdiii,"a",@progbits
	.sectionflags	@""
	.align	4
.nv.constant0._Z18vectorDistance2UR4PKdS0_Pdiii:
	.zero		932


//--------------------- .nv.constant0._Z18vectorDistance2UR2PKdS0_Pdiii --------------------------
	.section	.nv.constant0._Z18vectorDistance2UR2PKdS0_Pdiii,"a",@progbits
	.sectionflags	@""
	.align	4
.nv.constant0._Z18vectorDistance2UR2PKdS0_Pdiii:
	.zero		932


//--------------------- .nv.constant0._Z15vectorDistance2PKdS0_Pdiii --------------------------
	.section	.nv.constant0._Z15vectorDistance2PKdS0_Pdiii,"a",@progbits
	.sectionflags	@""
	.align	4
.nv.constant0._Z15vectorDistance2PKdS0_Pdiii:
	.zero		932


//--------------------- .nv.constant0._Z15vectorDistance1PdS_S_iii --------------------------
	.section	.nv.constant0._Z15vectorDistance1PdS_S_iii,"a",@progbits
	.sectionflags	@""
	.align	4
.nv.constant0._Z15vectorDistance1PdS_S_iii:
	.zero		932


//--------------------- .nv.constant0._Z14vectorDistancePdS_S_iii --------------------------
	.section	.nv.constant0._Z14vectorDistancePdS_S_iii,"a",@progbits
	.sectionflags	@""
	.align	4
.nv.constant0._Z14vectorDistancePdS_S_iii:
	.zero		932


//--------------------- SYMBOLS --------------------------

	.type		.nv.reservedSmem.offset0,@object
	.size		.nv.reservedSmem.offset0,0x4
